//
// Generated by NVIDIA NVVM Compiler
//
// Compiler Build ID: CL-36424714
// Cuda compilation tools, release 13.0, V13.0.88
// Based on NVVM 20.0.0
//

.version 9.0
.target sm_100
.address_size 64

	// .globl	_Z19boundary_correctionPdS_S_S_S_S_PKdiiiiddd
.func  (.param .b64 func_retval0) __internal_accurate_pow
(
	.param .b64 __internal_accurate_pow_param_0,
	.param .b64 __internal_accurate_pow_param_1
)
;

.visible .entry _Z19boundary_correctionPdS_S_S_S_S_PKdiiiiddd(
	.param .u64 .ptr .align 1 _Z19boundary_correctionPdS_S_S_S_S_PKdiiiiddd_param_0,
	.param .u64 .ptr .align 1 _Z19boundary_correctionPdS_S_S_S_S_PKdiiiiddd_param_1,
	.param .u64 .ptr .align 1 _Z19boundary_correctionPdS_S_S_S_S_PKdiiiiddd_param_2,
	.param .u64 .ptr .align 1 _Z19boundary_correctionPdS_S_S_S_S_PKdiiiiddd_param_3,
	.param .u64 .ptr .align 1 _Z19boundary_correctionPdS_S_S_S_S_PKdiiiiddd_param_4,
	.param .u64 .ptr .align 1 _Z19boundary_correctionPdS_S_S_S_S_PKdiiiiddd_param_5,
	.param .u64 .ptr .align 1 _Z19boundary_correctionPdS_S_S_S_S_PKdiiiiddd_param_6,
	.param .u32 _Z19boundary_correctionPdS_S_S_S_S_PKdiiiiddd_param_7,
	.param .u32 _Z19boundary_correctionPdS_S_S_S_S_PKdiiiiddd_param_8,
	.param .u32 _Z19boundary_correctionPdS_S_S_S_S_PKdiiiiddd_param_9,
	.param .u32 _Z19boundary_correctionPdS_S_S_S_S_PKdiiiiddd_param_10,
	.param .f64 _Z19boundary_correctionPdS_S_S_S_S_PKdiiiiddd_param_11,
	.param .f64 _Z19boundary_correctionPdS_S_S_S_S_PKdiiiiddd_param_12,
	.param .f64 _Z19boundary_correctionPdS_S_S_S_S_PKdiiiiddd_param_13
)
{
	.reg .pred 	%p<108>;
	.reg .b32 	%r<178>;
	.reg .b64 	%rd<53>;
	.reg .b64 	%fd<272>;

	ld.param.u64 	%rd8, [_Z19boundary_correctionPdS_S_S_S_S_PKdiiiiddd_param_6];
	ld.param.u32 	%r33, [_Z19boundary_correctionPdS_S_S_S_S_PKdiiiiddd_param_8];
	ld.param.u32 	%r36, [_Z19boundary_correctionPdS_S_S_S_S_PKdiiiiddd_param_9];
	ld.param.u32 	%r35, [_Z19boundary_correctionPdS_S_S_S_S_PKdiiiiddd_param_10];
	ld.param.f64 	%fd89, [_Z19boundary_correctionPdS_S_S_S_S_PKdiiiiddd_param_11];
	ld.param.f64 	%fd90, [_Z19boundary_correctionPdS_S_S_S_S_PKdiiiiddd_param_12];
	ld.param.f64 	%fd91, [_Z19boundary_correctionPdS_S_S_S_S_PKdiiiiddd_param_13];
	cvta.to.global.u64 	%rd1, %rd8;
	mov.u32 	%r37, %ctaid.x;
	mov.u32 	%r38, %ntid.x;
	mov.u32 	%r39, %tid.x;
	mad.lo.s32 	%r1, %r37, %r38, %r39;
	mov.u32 	%r40, %ctaid.y;
	mov.u32 	%r41, %ntid.y;
	mov.u32 	%r42, %tid.y;
	mad.lo.s32 	%r43, %r40, %r41, %r42;
	mov.u32 	%r44, %ctaid.z;
	mov.u32 	%r45, %ntid.z;
	mov.u32 	%r46, %tid.z;
	mad.lo.s32 	%r3, %r44, %r45, %r46;
	setp.ge.s32 	%p1, %r1, %r33;
	setp.ge.s32 	%p2, %r43, %r36;
	or.pred  	%p3, %p1, %p2;
	setp.ge.s32 	%p4, %r3, %r35;
	or.pred  	%p5, %p3, %p4;
	@%p5 bra 	$L__BB0_55;
	add.s32 	%r47, %r33, -1;
	cvt.rn.f64.s32 	%fd1, %r47;
	cvt.rn.f64.s32 	%fd92, %r1;
	max.f64 	%fd93, %fd92, 0d0000000000000000;
	setp.gt.f64 	%p6, %fd93, %fd1;
	selp.f64 	%fd94, %fd1, %fd93, %p6;
	cvt.rzi.s32.f64 	%r4, %fd94;
	add.s32 	%r48, %r36, -1;
	cvt.rn.f64.u32 	%fd2, %r48;
	cvt.rn.f64.u32 	%fd95, %r43;
	max.f64 	%fd96, %fd95, 0d0000000000000000;
	setp.gt.f64 	%p7, %fd96, %fd2;
	selp.f64 	%fd97, %fd2, %fd96, %p7;
	cvt.rzi.s32.f64 	%r5, %fd97;
	add.s32 	%r49, %r35, -1;
	cvt.rn.f64.u32 	%fd3, %r49;
	cvt.rn.f64.u32 	%fd98, %r3;
	max.f64 	%fd99, %fd98, 0d0000000000000000;
	setp.gt.f64 	%p8, %fd99, %fd3;
	selp.f64 	%fd100, %fd3, %fd99, %p8;
	cvt.rzi.s32.f64 	%r50, %fd100;
	mul.lo.s32 	%r6, %r50, %r36;
	add.s32 	%r51, %r6, %r5;
	mul.lo.s32 	%r7, %r51, %r33;
	add.s32 	%r8, %r7, %r4;
	mul.wide.s32 	%rd9, %r8, 8;
	add.s64 	%rd10, %rd1, %rd9;
	ld.global.f64 	%fd4, [%rd10];
	add.s32 	%r52, %r43, 1;
	cvt.rn.f64.u32 	%fd101, %r52;
	max.f64 	%fd102, %fd101, 0d0000000000000000;
	setp.gt.f64 	%p9, %fd102, %fd2;
	selp.f64 	%fd103, %fd2, %fd102, %p9;
	cvt.rzi.s32.f64 	%r53, %fd103;
	add.s32 	%r54, %r6, %r53;
	mad.lo.s32 	%r9, %r54, %r33, %r4;
	mul.wide.s32 	%rd11, %r9, 8;
	add.s64 	%rd12, %rd1, %rd11;
	ld.global.f64 	%fd5, [%rd12];
	mul.f64 	%fd104, %fd4, %fd5;
	setp.geu.f64 	%p10, %fd104, 0d0000000000000000;
	@%p10 bra 	$L__BB0_19;
	add.s32 	%r55, %r43, -1;
	cvt.rn.f64.s32 	%fd105, %r55;
	max.f64 	%fd106, %fd105, 0d0000000000000000;
	setp.gt.f64 	%p11, %fd106, %fd2;
	selp.f64 	%fd107, %fd2, %fd106, %p11;
	cvt.rzi.s32.f64 	%r56, %fd107;
	add.s32 	%r57, %r6, %r56;
	mad.lo.s32 	%r58, %r57, %r33, %r4;
	add.s32 	%r59, %r43, 2;
	cvt.rn.f64.u32 	%fd108, %r59;
	max.f64 	%fd109, %fd108, 0d0000000000000000;
	setp.gt.f64 	%p12, %fd109, %fd2;
	selp.f64 	%fd110, %fd2, %fd109, %p12;
	cvt.rzi.s32.f64 	%r60, %fd110;
	add.s32 	%r61, %r6, %r60;
	mad.lo.s32 	%r62, %r61, %r33, %r4;
	mul.wide.s32 	%rd13, %r58, 8;
	add.s64 	%rd14, %rd1, %rd13;
	ld.global.f64 	%fd6, [%rd14];
	mul.wide.s32 	%rd15, %r62, 8;
	add.s64 	%rd16, %rd1, %rd15;
	ld.global.f64 	%fd111, [%rd16];
	sub.f64 	%fd7, %fd4, %fd6;
	sub.f64 	%fd8, %fd5, %fd6;
	mul.f64 	%fd112, %fd8, 0dBFF8000000000000;
	fma.rn.f64 	%fd113, %fd7, 0d4008000000000000, %fd112;
	sub.f64 	%fd9, %fd111, %fd6;
	fma.rn.f64 	%fd10, %fd9, 0d3FD5555555555555, %fd113;
	{
	.reg .b32 %temp; 
	mov.b64 	{%temp, %r10}, %fd89;
	}
	mov.f64 	%fd114, 0d4000000000000000;
	{
	.reg .b32 %temp; 
	mov.b64 	{%temp, %r63}, %fd114;
	}
	and.b32  	%r12, %r63, 2146435072;
	setp.eq.s32 	%p13, %r12, 1062207488;
	abs.f64 	%fd11, %fd89;
	{ // callseq 0, 0
	.param .b64 param0;
	st.param.f64 	[param0], %fd11;
	.param .b64 param1;
	st.param.f64 	[param1], 0d4000000000000000;
	.param .b64 retval0;
	call.uni (retval0), 
	__internal_accurate_pow, 
	(
	param0, 
	param1
	);
	ld.param.f64 	%fd115, [retval0];
	} // callseq 0
	setp.lt.s32 	%p14, %r10, 0;
	neg.f64 	%fd117, %fd115;
	selp.f64 	%fd118, %fd117, %fd115, %p13;
	selp.f64 	%fd258, %fd118, %fd115, %p14;
	setp.neu.f64 	%p15, %fd89, 0d0000000000000000;
	@%p15 bra 	$L__BB0_4;
	selp.b32 	%r64, %r10, 0, %p13;
	setp.lt.s32 	%p17, %r63, 0;
	or.b32  	%r65, %r64, 2146435072;
	selp.b32 	%r66, %r65, %r64, %p17;
	mov.b32 	%r67, 0;
	mov.b64 	%fd258, {%r67, %r66};
$L__BB0_4:
	add.f64 	%fd119, %fd89, 0d4000000000000000;
	{
	.reg .b32 %temp; 
	mov.b64 	{%temp, %r68}, %fd119;
	}
	and.b32  	%r69, %r68, 2146435072;
	setp.ne.s32 	%p18, %r69, 2146435072;
	@%p18 bra 	$L__BB0_9;
	setp.num.f64 	%p19, %fd89, %fd89;
	@%p19 bra 	$L__BB0_7;
	mov.f64 	%fd120, 0d4000000000000000;
	add.rn.f64 	%fd258, %fd89, %fd120;
	bra.uni 	$L__BB0_9;
$L__BB0_7:
	setp.neu.f64 	%p20, %fd11, 0d7FF0000000000000;
	@%p20 bra 	$L__BB0_9;
	setp.lt.s32 	%p23, %r63, 0;
	selp.b32 	%r71, 0, 2146435072, %p23;
	and.b32  	%r72, %r63, 2147483647;
	setp.ne.s32 	%p24, %r72, 1071644672;
	or.b32  	%r73, %r71, -2147483648;
	selp.b32 	%r74, %r73, %r71, %p24;
	selp.b32 	%r75, %r74, %r71, %p13;
	selp.b32 	%r76, %r75, %r71, %p14;
	mov.b32 	%r77, 0;
	mov.b64 	%fd258, {%r77, %r76};
$L__BB0_9:
	setp.eq.f64 	%p27, %fd89, 0d3FF0000000000000;
	selp.f64 	%fd121, 0d3FF0000000000000, %fd258, %p27;
	mul.f64 	%fd122, %fd9, 0d3FE0000000000000;
	mul.f64 	%fd123, %fd7, 0dC004000000000000;
	fma.rn.f64 	%fd124, %fd8, 0d4000000000000000, %fd123;
	sub.f64 	%fd125, %fd124, %fd122;
	div.rn.f64 	%fd18, %fd125, %fd121;
	mul.f64 	%fd126, %fd7, 0d3FE0000000000000;
	mul.f64 	%fd127, %fd8, 0d3FE0000000000000;
	sub.f64 	%fd128, %fd126, %fd127;
	fma.rn.f64 	%fd19, %fd9, 0d3FC5555555555555, %fd128;
	mov.f64 	%fd129, 0d4008000000000000;
	{
	.reg .b32 %temp; 
	mov.b64 	{%temp, %r78}, %fd129;
	}
	and.b32  	%r14, %r78, 2146435072;
	setp.eq.s32 	%p28, %r14, 1073741824;
	{ // callseq 1, 0
	.param .b64 param0;
	st.param.f64 	[param0], %fd11;
	.param .b64 param1;
	st.param.f64 	[param1], 0d4008000000000000;
	.param .b64 retval0;
	call.uni (retval0), 
	__internal_accurate_pow, 
	(
	param0, 
	param1
	);
	ld.param.f64 	%fd130, [retval0];
	} // callseq 1
	neg.f64 	%fd132, %fd130;
	selp.f64 	%fd133, %fd132, %fd130, %p28;
	selp.f64 	%fd260, %fd133, %fd130, %p14;
	@%p15 bra 	$L__BB0_11;
	selp.b32 	%r79, %r10, 0, %p28;
	setp.lt.s32 	%p30, %r78, 0;
	or.b32  	%r80, %r79, 2146435072;
	selp.b32 	%r81, %r80, %r79, %p30;
	mov.b32 	%r82, 0;
	mov.b64 	%fd260, {%r82, %r81};
$L__BB0_11:
	add.f64 	%fd134, %fd89, 0d4008000000000000;
	{
	.reg .b32 %temp; 
	mov.b64 	{%temp, %r83}, %fd134;
	}
	and.b32  	%r84, %r83, 2146435072;
	setp.ne.s32 	%p31, %r84, 2146435072;
	@%p31 bra 	$L__BB0_16;
	setp.num.f64 	%p32, %fd89, %fd89;
	@%p32 bra 	$L__BB0_14;
	mov.f64 	%fd135, 0d4008000000000000;
	add.rn.f64 	%fd260, %fd89, %fd135;
	bra.uni 	$L__BB0_16;
$L__BB0_14:
	setp.neu.f64 	%p33, %fd11, 0d7FF0000000000000;
	@%p33 bra 	$L__BB0_16;
	setp.lt.s32 	%p36, %r78, 0;
	selp.b32 	%r86, 0, 2146435072, %p36;
	and.b32  	%r87, %r78, 2147483647;
	setp.ne.s32 	%p37, %r87, 1071644672;
	or.b32  	%r88, %r86, -2147483648;
	selp.b32 	%r89, %r88, %r86, %p37;
	selp.b32 	%r90, %r89, %r86, %p28;
	selp.b32 	%r91, %r90, %r86, %p14;
	mov.b32 	%r92, 0;
	mov.b64 	%fd260, {%r92, %r91};
$L__BB0_16:
	div.rn.f64 	%fd26, %fd10, %fd89;
	selp.f64 	%fd136, 0d3FF0000000000000, %fd260, %p27;
	div.rn.f64 	%fd27, %fd19, %fd136;
	mul.f64 	%fd137, %fd89, %fd4;
	sub.f64 	%fd138, %fd4, %fd5;
	div.rn.f64 	%fd139, %fd137, %fd138;
	add.f64 	%fd261, %fd89, %fd139;
	add.f64 	%fd29, %fd18, %fd18;
	mul.f64 	%fd30, %fd27, 0d4008000000000000;
	mov.b32 	%r175, 0;
$L__BB0_17:
	fma.rn.f64 	%fd140, %fd26, %fd261, %fd6;
	mul.f64 	%fd141, %fd18, %fd261;
	fma.rn.f64 	%fd142, %fd261, %fd141, %fd140;
	mul.f64 	%fd143, %fd27, %fd261;
	mul.f64 	%fd144, %fd261, %fd143;
	fma.rn.f64 	%fd145, %fd261, %fd144, %fd142;
	fma.rn.f64 	%fd146, %fd29, %fd261, %fd26;
	mul.f64 	%fd147, %fd30, %fd261;
	fma.rn.f64 	%fd148, %fd261, %fd147, %fd146;
	div.rn.f64 	%fd149, %fd145, %fd148;
	sub.f64 	%fd261, %fd261, %fd149;
	abs.f64 	%fd150, %fd149;
	add.s32 	%r16, %r175, 1;
	setp.gt.f64 	%p39, %fd150, 0d3D06849B86A12B9B;
	setp.lt.u32 	%p40, %r175, 49;
	and.pred  	%p41, %p39, %p40;
	mov.u32 	%r175, %r16;
	@%p41 bra 	$L__BB0_17;
	ld.param.u64 	%rd48, [_Z19boundary_correctionPdS_S_S_S_S_PKdiiiiddd_param_1];
	ld.param.u64 	%rd47, [_Z19boundary_correctionPdS_S_S_S_S_PKdiiiiddd_param_0];
	sub.f64 	%fd151, %fd261, %fd89;
	cvta.to.global.u64 	%rd17, %rd47;
	mul.wide.s32 	%rd18, %r8, 8;
	add.s64 	%rd19, %rd17, %rd18;
	st.global.f64 	[%rd19], %fd151;
	sub.f64 	%fd152, %fd89, %fd151;
	cvta.to.global.u64 	%rd20, %rd48;
	mul.wide.s32 	%rd21, %r9, 8;
	add.s64 	%rd22, %rd20, %rd21;
	st.global.f64 	[%rd22], %fd152;
$L__BB0_19:
	add.s32 	%r94, %r1, 1;
	cvt.rn.f64.s32 	%fd153, %r94;
	max.f64 	%fd154, %fd153, 0d0000000000000000;
	setp.gt.f64 	%p42, %fd154, %fd1;
	selp.f64 	%fd155, %fd1, %fd154, %p42;
	cvt.rzi.s32.f64 	%r95, %fd155;
	add.s32 	%r17, %r7, %r95;
	mul.wide.s32 	%rd23, %r17, 8;
	add.s64 	%rd24, %rd1, %rd23;
	ld.global.f64 	%fd33, [%rd24];
	mul.f64 	%fd156, %fd4, %fd33;
	setp.geu.f64 	%p43, %fd156, 0d0000000000000000;
	@%p43 bra 	$L__BB0_37;
	add.s32 	%r96, %r1, -1;
	cvt.rn.f64.s32 	%fd157, %r96;
	max.f64 	%fd158, %fd157, 0d0000000000000000;
	setp.gt.f64 	%p44, %fd158, %fd1;
	selp.f64 	%fd159, %fd1, %fd158, %p44;
	cvt.rzi.s32.f64 	%r97, %fd159;
	add.s32 	%r98, %r7, %r97;
	add.s32 	%r99, %r1, 2;
	cvt.rn.f64.s32 	%fd160, %r99;
	max.f64 	%fd161, %fd160, 0d0000000000000000;
	setp.gt.f64 	%p45, %fd161, %fd1;
	selp.f64 	%fd162, %fd1, %fd161, %p45;
	cvt.rzi.s32.f64 	%r100, %fd162;
	add.s32 	%r101, %r7, %r100;
	mul.wide.s32 	%rd25, %r98, 8;
	add.s64 	%rd26, %rd1, %rd25;
	ld.global.f64 	%fd34, [%rd26];
	mul.wide.s32 	%rd27, %r101, 8;
	add.s64 	%rd28, %rd1, %rd27;
	ld.global.f64 	%fd163, [%rd28];
	sub.f64 	%fd35, %fd4, %fd34;
	sub.f64 	%fd36, %fd33, %fd34;
	mul.f64 	%fd164, %fd36, 0dBFF8000000000000;
	fma.rn.f64 	%fd165, %fd35, 0d4008000000000000, %fd164;
	sub.f64 	%fd37, %fd163, %fd34;
	fma.rn.f64 	%fd38, %fd37, 0d3FD5555555555555, %fd165;
	{
	.reg .b32 %temp; 
	mov.b64 	{%temp, %r18}, %fd90;
	}
	mov.f64 	%fd166, 0d4000000000000000;
	{
	.reg .b32 %temp; 
	mov.b64 	{%temp, %r102}, %fd166;
	}
	and.b32  	%r20, %r102, 2146435072;
	setp.eq.s32 	%p46, %r20, 1062207488;
	abs.f64 	%fd39, %fd90;
	{ // callseq 2, 0
	.param .b64 param0;
	st.param.f64 	[param0], %fd39;
	.param .b64 param1;
	st.param.f64 	[param1], 0d4000000000000000;
	.param .b64 retval0;
	call.uni (retval0), 
	__internal_accurate_pow, 
	(
	param0, 
	param1
	);
	ld.param.f64 	%fd167, [retval0];
	} // callseq 2
	setp.lt.s32 	%p47, %r18, 0;
	neg.f64 	%fd169, %fd167;
	selp.f64 	%fd170, %fd169, %fd167, %p46;
	selp.f64 	%fd263, %fd170, %fd167, %p47;
	setp.neu.f64 	%p48, %fd90, 0d0000000000000000;
	@%p48 bra 	$L__BB0_22;
	selp.b32 	%r103, %r18, 0, %p46;
	setp.lt.s32 	%p50, %r102, 0;
	or.b32  	%r104, %r103, 2146435072;
	selp.b32 	%r105, %r104, %r103, %p50;
	mov.b32 	%r106, 0;
	mov.b64 	%fd263, {%r106, %r105};
$L__BB0_22:
	add.f64 	%fd171, %fd90, 0d4000000000000000;
	{
	.reg .b32 %temp; 
	mov.b64 	{%temp, %r107}, %fd171;
	}
	and.b32  	%r108, %r107, 2146435072;
	setp.ne.s32 	%p51, %r108, 2146435072;
	@%p51 bra 	$L__BB0_27;
	setp.num.f64 	%p52, %fd90, %fd90;
	@%p52 bra 	$L__BB0_25;
	mov.f64 	%fd172, 0d4000000000000000;
	add.rn.f64 	%fd263, %fd90, %fd172;
	bra.uni 	$L__BB0_27;
$L__BB0_25:
	setp.neu.f64 	%p53, %fd39, 0d7FF0000000000000;
	@%p53 bra 	$L__BB0_27;
	setp.lt.s32 	%p56, %r102, 0;
	selp.b32 	%r110, 0, 2146435072, %p56;
	and.b32  	%r111, %r102, 2147483647;
	setp.ne.s32 	%p57, %r111, 1071644672;
	or.b32  	%r112, %r110, -2147483648;
	selp.b32 	%r113, %r112, %r110, %p57;
	selp.b32 	%r114, %r113, %r110, %p46;
	selp.b32 	%r115, %r114, %r110, %p47;
	mov.b32 	%r116, 0;
	mov.b64 	%fd263, {%r116, %r115};
$L__BB0_27:
	setp.eq.f64 	%p60, %fd90, 0d3FF0000000000000;
	selp.f64 	%fd173, 0d3FF0000000000000, %fd263, %p60;
	mul.f64 	%fd174, %fd37, 0d3FE0000000000000;
	mul.f64 	%fd175, %fd35, 0dC004000000000000;
	fma.rn.f64 	%fd176, %fd36, 0d4000000000000000, %fd175;
	sub.f64 	%fd177, %fd176, %fd174;
	div.rn.f64 	%fd46, %fd177, %fd173;
	mul.f64 	%fd178, %fd35, 0d3FE0000000000000;
	mul.f64 	%fd179, %fd36, 0d3FE0000000000000;
	sub.f64 	%fd180, %fd178, %fd179;
	fma.rn.f64 	%fd47, %fd37, 0d3FC5555555555555, %fd180;
	mov.f64 	%fd181, 0d4008000000000000;
	{
	.reg .b32 %temp; 
	mov.b64 	{%temp, %r117}, %fd181;
	}
	and.b32  	%r22, %r117, 2146435072;
	setp.eq.s32 	%p61, %r22, 1073741824;
	{ // callseq 3, 0
	.param .b64 param0;
	st.param.f64 	[param0], %fd39;
	.param .b64 param1;
	st.param.f64 	[param1], 0d4008000000000000;
	.param .b64 retval0;
	call.uni (retval0), 
	__internal_accurate_pow, 
	(
	param0, 
	param1
	);
	ld.param.f64 	%fd182, [retval0];
	} // callseq 3
	neg.f64 	%fd184, %fd182;
	selp.f64 	%fd185, %fd184, %fd182, %p61;
	selp.f64 	%fd265, %fd185, %fd182, %p47;
	@%p48 bra 	$L__BB0_29;
	selp.b32 	%r118, %r18, 0, %p61;
	setp.lt.s32 	%p63, %r117, 0;
	or.b32  	%r119, %r118, 2146435072;
	selp.b32 	%r120, %r119, %r118, %p63;
	mov.b32 	%r121, 0;
	mov.b64 	%fd265, {%r121, %r120};
$L__BB0_29:
	add.f64 	%fd186, %fd90, 0d4008000000000000;
	{
	.reg .b32 %temp; 
	mov.b64 	{%temp, %r122}, %fd186;
	}
	and.b32  	%r123, %r122, 2146435072;
	setp.ne.s32 	%p64, %r123, 2146435072;
	@%p64 bra 	$L__BB0_34;
	setp.num.f64 	%p65, %fd90, %fd90;
	@%p65 bra 	$L__BB0_32;
	mov.f64 	%fd187, 0d4008000000000000;
	add.rn.f64 	%fd265, %fd90, %fd187;
	bra.uni 	$L__BB0_34;
$L__BB0_32:
	setp.neu.f64 	%p66, %fd39, 0d7FF0000000000000;
	@%p66 bra 	$L__BB0_34;
	setp.eq.s32 	%p67, %r22, 1073741824;
	setp.lt.s32 	%p68, %r18, 0;
	setp.lt.s32 	%p69, %r117, 0;
	selp.b32 	%r125, 0, 2146435072, %p69;
	and.b32  	%r126, %r117, 2147483647;
	setp.ne.s32 	%p70, %r126, 1071644672;
	or.b32  	%r127, %r125, -2147483648;
	selp.b32 	%r128, %r127, %r125, %p70;
	selp.b32 	%r129, %r128, %r125, %p67;
	selp.b32 	%r130, %r129, %r125, %p68;
	mov.b32 	%r131, 0;
	mov.b64 	%fd265, {%r131, %r130};
$L__BB0_34:
	div.rn.f64 	%fd54, %fd38, %fd90;
	setp.eq.f64 	%p71, %fd90, 0d3FF0000000000000;
	selp.f64 	%fd188, 0d3FF0000000000000, %fd265, %p71;
	div.rn.f64 	%fd55, %fd47, %fd188;
	mul.f64 	%fd189, %fd90, %fd4;
	sub.f64 	%fd190, %fd4, %fd33;
	div.rn.f64 	%fd191, %fd189, %fd190;
	add.f64 	%fd266, %fd90, %fd191;
	add.f64 	%fd57, %fd46, %fd46;
	mul.f64 	%fd58, %fd55, 0d4008000000000000;
	mov.b32 	%r176, 0;
$L__BB0_35:
	fma.rn.f64 	%fd192, %fd54, %fd266, %fd34;
	mul.f64 	%fd193, %fd46, %fd266;
	fma.rn.f64 	%fd194, %fd266, %fd193, %fd192;
	mul.f64 	%fd195, %fd55, %fd266;
	mul.f64 	%fd196, %fd266, %fd195;
	fma.rn.f64 	%fd197, %fd266, %fd196, %fd194;
	fma.rn.f64 	%fd198, %fd57, %fd266, %fd54;
	mul.f64 	%fd199, %fd58, %fd266;
	fma.rn.f64 	%fd200, %fd266, %fd199, %fd198;
	div.rn.f64 	%fd201, %fd197, %fd200;
	sub.f64 	%fd266, %fd266, %fd201;
	abs.f64 	%fd202, %fd201;
	add.s32 	%r24, %r176, 1;
	setp.gt.f64 	%p72, %fd202, 0d3D06849B86A12B9B;
	setp.lt.u32 	%p73, %r176, 49;
	and.pred  	%p74, %p72, %p73;
	mov.u32 	%r176, %r24;
	@%p74 bra 	$L__BB0_35;
	ld.param.u64 	%rd50, [_Z19boundary_correctionPdS_S_S_S_S_PKdiiiiddd_param_3];
	ld.param.u64 	%rd49, [_Z19boundary_correctionPdS_S_S_S_S_PKdiiiiddd_param_2];
	sub.f64 	%fd203, %fd266, %fd90;
	cvta.to.global.u64 	%rd29, %rd49;
	mul.wide.s32 	%rd30, %r8, 8;
	add.s64 	%rd31, %rd29, %rd30;
	st.global.f64 	[%rd31], %fd203;
	sub.f64 	%fd204, %fd90, %fd203;
	cvta.to.global.u64 	%rd32, %rd50;
	mul.wide.s32 	%rd33, %r17, 8;
	add.s64 	%rd34, %rd32, %rd33;
	st.global.f64 	[%rd34], %fd204;
$L__BB0_37:
	add.s32 	%r133, %r3, 1;
	cvt.rn.f64.u32 	%fd205, %r133;
	max.f64 	%fd206, %fd205, 0d0000000000000000;
	setp.gt.f64 	%p75, %fd206, %fd3;
	selp.f64 	%fd207, %fd3, %fd206, %p75;
	cvt.rzi.s32.f64 	%r134, %fd207;
	mad.lo.s32 	%r135, %r134, %r36, %r5;
	mad.lo.s32 	%r25, %r135, %r33, %r4;
	mul.wide.s32 	%rd35, %r25, 8;
	add.s64 	%rd36, %rd1, %rd35;
	ld.global.f64 	%fd61, [%rd36];
	mul.f64 	%fd208, %fd4, %fd61;
	setp.geu.f64 	%p76, %fd208, 0d0000000000000000;
	@%p76 bra 	$L__BB0_55;
	add.s32 	%r136, %r3, -1;
	cvt.rn.f64.s32 	%fd209, %r136;
	max.f64 	%fd210, %fd209, 0d0000000000000000;
	setp.gt.f64 	%p77, %fd210, %fd3;
	selp.f64 	%fd211, %fd3, %fd210, %p77;
	cvt.rzi.s32.f64 	%r137, %fd211;
	mad.lo.s32 	%r138, %r137, %r36, %r5;
	mad.lo.s32 	%r139, %r138, %r33, %r4;
	add.s32 	%r140, %r3, 2;
	cvt.rn.f64.u32 	%fd212, %r140;
	max.f64 	%fd213, %fd212, 0d0000000000000000;
	setp.gt.f64 	%p78, %fd213, %fd3;
	selp.f64 	%fd214, %fd3, %fd213, %p78;
	cvt.rzi.s32.f64 	%r141, %fd214;
	mad.lo.s32 	%r142, %r141, %r36, %r5;
	mad.lo.s32 	%r143, %r142, %r33, %r4;
	mul.wide.s32 	%rd37, %r139, 8;
	add.s64 	%rd38, %rd1, %rd37;
	ld.global.f64 	%fd62, [%rd38];
	mul.wide.s32 	%rd39, %r143, 8;
	add.s64 	%rd40, %rd1, %rd39;
	ld.global.f64 	%fd215, [%rd40];
	sub.f64 	%fd63, %fd4, %fd62;
	sub.f64 	%fd64, %fd61, %fd62;
	mul.f64 	%fd216, %fd64, 0dBFF8000000000000;
	fma.rn.f64 	%fd217, %fd63, 0d4008000000000000, %fd216;
	sub.f64 	%fd65, %fd215, %fd62;
	fma.rn.f64 	%fd66, %fd65, 0d3FD5555555555555, %fd217;
	{
	.reg .b32 %temp; 
	mov.b64 	{%temp, %r26}, %fd91;
	}
	mov.f64 	%fd218, 0d4000000000000000;
	{
	.reg .b32 %temp; 
	mov.b64 	{%temp, %r144}, %fd218;
	}
	and.b32  	%r28, %r144, 2146435072;
	setp.eq.s32 	%p79, %r28, 1062207488;
	abs.f64 	%fd67, %fd91;
	{ // callseq 4, 0
	.param .b64 param0;
	st.param.f64 	[param0], %fd67;
	.param .b64 param1;
	st.param.f64 	[param1], 0d4000000000000000;
	.param .b64 retval0;
	call.uni (retval0), 
	__internal_accurate_pow, 
	(
	param0, 
	param1
	);
	ld.param.f64 	%fd219, [retval0];
	} // callseq 4
	setp.lt.s32 	%p80, %r26, 0;
	neg.f64 	%fd221, %fd219;
	selp.f64 	%fd222, %fd221, %fd219, %p79;
	selp.f64 	%fd268, %fd222, %fd219, %p80;
	setp.neu.f64 	%p81, %fd91, 0d0000000000000000;
	@%p81 bra 	$L__BB0_40;
	setp.eq.s32 	%p82, %r28, 1062207488;
	selp.b32 	%r145, %r26, 0, %p82;
	setp.lt.s32 	%p83, %r144, 0;
	or.b32  	%r146, %r145, 2146435072;
	selp.b32 	%r147, %r146, %r145, %p83;
	mov.b32 	%r148, 0;
	mov.b64 	%fd268, {%r148, %r147};
$L__BB0_40:
	add.f64 	%fd223, %fd91, 0d4000000000000000;
	{
	.reg .b32 %temp; 
	mov.b64 	{%temp, %r149}, %fd223;
	}
	and.b32  	%r150, %r149, 2146435072;
	setp.ne.s32 	%p84, %r150, 2146435072;
	@%p84 bra 	$L__BB0_45;
	setp.num.f64 	%p85, %fd91, %fd91;
	@%p85 bra 	$L__BB0_43;
	mov.f64 	%fd224, 0d4000000000000000;
	add.rn.f64 	%fd268, %fd91, %fd224;
	bra.uni 	$L__BB0_45;
$L__BB0_43:
	setp.neu.f64 	%p86, %fd67, 0d7FF0000000000000;
	@%p86 bra 	$L__BB0_45;
	setp.lt.s32 	%p87, %r26, 0;
	setp.eq.s32 	%p88, %r28, 1062207488;
	setp.lt.s32 	%p89, %r144, 0;
	selp.b32 	%r152, 0, 2146435072, %p89;
	and.b32  	%r153, %r144, 2147483647;
	setp.ne.s32 	%p90, %r153, 1071644672;
	or.b32  	%r154, %r152, -2147483648;
	selp.b32 	%r155, %r154, %r152, %p90;
	selp.b32 	%r156, %r155, %r152, %p88;
	selp.b32 	%r157, %r156, %r152, %p87;
	mov.b32 	%r158, 0;
	mov.b64 	%fd268, {%r158, %r157};
$L__BB0_45:
	setp.neu.f64 	%p91, %fd91, 0d0000000000000000;
	setp.lt.s32 	%p92, %r26, 0;
	setp.eq.f64 	%p93, %fd91, 0d3FF0000000000000;
	selp.f64 	%fd225, 0d3FF0000000000000, %fd268, %p93;
	mul.f64 	%fd226, %fd65, 0d3FE0000000000000;
	mul.f64 	%fd227, %fd63, 0dC004000000000000;
	fma.rn.f64 	%fd228, %fd64, 0d4000000000000000, %fd227;
	sub.f64 	%fd229, %fd228, %fd226;
	div.rn.f64 	%fd74, %fd229, %fd225;
	mul.f64 	%fd230, %fd63, 0d3FE0000000000000;
	mul.f64 	%fd231, %fd64, 0d3FE0000000000000;
	sub.f64 	%fd232, %fd230, %fd231;
	fma.rn.f64 	%fd75, %fd65, 0d3FC5555555555555, %fd232;
	mov.f64 	%fd233, 0d4008000000000000;
	{
	.reg .b32 %temp; 
	mov.b64 	{%temp, %r159}, %fd233;
	}
	and.b32  	%r30, %r159, 2146435072;
	setp.eq.s32 	%p94, %r30, 1073741824;
	{ // callseq 5, 0
	.param .b64 param0;
	st.param.f64 	[param0], %fd67;
	.param .b64 param1;
	st.param.f64 	[param1], 0d4008000000000000;
	.param .b64 retval0;
	call.uni (retval0), 
	__internal_accurate_pow, 
	(
	param0, 
	param1
	);
	ld.param.f64 	%fd234, [retval0];
	} // callseq 5
	neg.f64 	%fd236, %fd234;
	selp.f64 	%fd237, %fd236, %fd234, %p94;
	selp.f64 	%fd270, %fd237, %fd234, %p92;
	@%p91 bra 	$L__BB0_47;
	setp.eq.s32 	%p95, %r30, 1073741824;
	selp.b32 	%r160, %r26, 0, %p95;
	setp.lt.s32 	%p96, %r159, 0;
	or.b32  	%r161, %r160, 2146435072;
	selp.b32 	%r162, %r161, %r160, %p96;
	mov.b32 	%r163, 0;
	mov.b64 	%fd270, {%r163, %r162};
$L__BB0_47:
	add.f64 	%fd238, %fd91, 0d4008000000000000;
	{
	.reg .b32 %temp; 
	mov.b64 	{%temp, %r164}, %fd238;
	}
	and.b32  	%r165, %r164, 2146435072;
	setp.ne.s32 	%p97, %r165, 2146435072;
	@%p97 bra 	$L__BB0_52;
	setp.num.f64 	%p98, %fd91, %fd91;
	@%p98 bra 	$L__BB0_50;
	mov.f64 	%fd239, 0d4008000000000000;
	add.rn.f64 	%fd270, %fd91, %fd239;
	bra.uni 	$L__BB0_52;
$L__BB0_50:
	setp.neu.f64 	%p99, %fd67, 0d7FF0000000000000;
	@%p99 bra 	$L__BB0_52;
	setp.eq.s32 	%p100, %r30, 1073741824;
	setp.lt.s32 	%p101, %r26, 0;
	setp.lt.s32 	%p102, %r159, 0;
	selp.b32 	%r167, 0, 2146435072, %p102;
	and.b32  	%r168, %r159, 2147483647;
	setp.ne.s32 	%p103, %r168, 1071644672;
	or.b32  	%r169, %r167, -2147483648;
	selp.b32 	%r170, %r169, %r167, %p103;
	selp.b32 	%r171, %r170, %r167, %p100;
	selp.b32 	%r172, %r171, %r167, %p101;
	mov.b32 	%r173, 0;
	mov.b64 	%fd270, {%r173, %r172};
$L__BB0_52:
	div.rn.f64 	%fd82, %fd66, %fd91;
	setp.eq.f64 	%p104, %fd91, 0d3FF0000000000000;
	selp.f64 	%fd240, 0d3FF0000000000000, %fd270, %p104;
	div.rn.f64 	%fd83, %fd75, %fd240;
	mul.f64 	%fd241, %fd91, %fd4;
	sub.f64 	%fd242, %fd4, %fd61;
	div.rn.f64 	%fd243, %fd241, %fd242;
	add.f64 	%fd271, %fd91, %fd243;
	add.f64 	%fd85, %fd74, %fd74;
	mul.f64 	%fd86, %fd83, 0d4008000000000000;
	mov.b32 	%r177, 0;
$L__BB0_53:
	fma.rn.f64 	%fd244, %fd82, %fd271, %fd62;
	mul.f64 	%fd245, %fd74, %fd271;
	fma.rn.f64 	%fd246, %fd271, %fd245, %fd244;
	mul.f64 	%fd247, %fd83, %fd271;
	mul.f64 	%fd248, %fd271, %fd247;
	fma.rn.f64 	%fd249, %fd271, %fd248, %fd246;
	fma.rn.f64 	%fd250, %fd85, %fd271, %fd82;
	mul.f64 	%fd251, %fd86, %fd271;
	fma.rn.f64 	%fd252, %fd271, %fd251, %fd250;
	div.rn.f64 	%fd253, %fd249, %fd252;
	sub.f64 	%fd271, %fd271, %fd253;
	abs.f64 	%fd254, %fd253;
	add.s32 	%r32, %r177, 1;
	setp.gt.f64 	%p105, %fd254, 0d3D06849B86A12B9B;
	setp.lt.u32 	%p106, %r177, 49;
	and.pred  	%p107, %p105, %p106;
	mov.u32 	%r177, %r32;
	@%p107 bra 	$L__BB0_53;
	ld.param.u64 	%rd52, [_Z19boundary_correctionPdS_S_S_S_S_PKdiiiiddd_param_5];
	ld.param.u64 	%rd51, [_Z19boundary_correctionPdS_S_S_S_S_PKdiiiiddd_param_4];
	sub.f64 	%fd255, %fd271, %fd91;
	cvta.to.global.u64 	%rd41, %rd51;
	mul.wide.s32 	%rd42, %r8, 8;
	add.s64 	%rd43, %rd41, %rd42;
	st.global.f64 	[%rd43], %fd255;
	sub.f64 	%fd256, %fd91, %fd255;
	cvta.to.global.u64 	%rd44, %rd52;
	add.s64 	%rd46, %rd44, %rd35;
	st.global.f64 	[%rd46], %fd256;
$L__BB0_55:
	ret;

}
	// .globl	_Z7re_stepPdPKdPKbS1_S1_S1_S1_S1_S1_S1_iiidddi
.visible .entry _Z7re_stepPdPKdPKbS1_S1_S1_S1_S1_S1_S1_iiidddi(
	.param .u64 .ptr .align 1 _Z7re_stepPdPKdPKbS1_S1_S1_S1_S1_S1_S1_iiidddi_param_0,
	.param .u64 .ptr .align 1 _Z7re_stepPdPKdPKbS1_S1_S1_S1_S1_S1_S1_iiidddi_param_1,
	.param .u64 .ptr .align 1 _Z7re_stepPdPKdPKbS1_S1_S1_S1_S1_S1_S1_iiidddi_param_2,
	.param .u64 .ptr .align 1 _Z7re_stepPdPKdPKbS1_S1_S1_S1_S1_S1_S1_iiidddi_param_3,
	.param .u64 .ptr .align 1 _Z7re_stepPdPKdPKbS1_S1_S1_S1_S1_S1_S1_iiidddi_param_4,
	.param .u64 .ptr .align 1 _Z7re_stepPdPKdPKbS1_S1_S1_S1_S1_S1_S1_iiidddi_param_5,
	.param .u64 .ptr .align 1 _Z7re_stepPdPKdPKbS1_S1_S1_S1_S1_S1_S1_iiidddi_param_6,
	.param .u64 .ptr .align 1 _Z7re_stepPdPKdPKbS1_S1_S1_S1_S1_S1_S1_iiidddi_param_7,
	.param .u64 .ptr .align 1 _Z7re_stepPdPKdPKbS1_S1_S1_S1_S1_S1_S1_iiidddi_param_8,
	.param .u64 .ptr .align 1 _Z7re_stepPdPKdPKbS1_S1_S1_S1_S1_S1_S1_iiidddi_param_9,
	.param .u32 _Z7re_stepPdPKdPKbS1_S1_S1_S1_S1_S1_S1_iiidddi_param_10,
	.param .u32 _Z7re_stepPdPKdPKbS1_S1_S1_S1_S1_S1_S1_iiidddi_param_11,
	.param .u32 _Z7re_stepPdPKdPKbS1_S1_S1_S1_S1_S1_S1_iiidddi_param_12,
	.param .f64 _Z7re_stepPdPKdPKbS1_S1_S1_S1_S1_S1_S1_iiidddi_param_13,
	.param .f64 _Z7re_stepPdPKdPKbS1_S1_S1_S1_S1_S1_S1_iiidddi_param_14,
	.param .f64 _Z7re_stepPdPKdPKbS1_S1_S1_S1_S1_S1_S1_iiidddi_param_15,
	.param .u32 _Z7re_stepPdPKdPKbS1_S1_S1_S1_S1_S1_S1_iiidddi_param_16
)
{
	.local .align 16 .b8 	__local_depot1[192];
	.reg .b64 	%SP;
	.reg .b64 	%SPL;
	.reg .pred 	%p<940>;
	.reg .b16 	%rs<2>;
	.reg .b32 	%r<1208>;
	.reg .b64 	%rd<190>;
	.reg .b64 	%fd<1853>;

	mov.u64 	%SPL, __local_depot1;
	ld.param.u64 	%rd15, [_Z7re_stepPdPKdPKbS1_S1_S1_S1_S1_S1_S1_iiidddi_param_0];
	ld.param.u64 	%rd16, [_Z7re_stepPdPKdPKbS1_S1_S1_S1_S1_S1_S1_iiidddi_param_1];
	ld.param.u64 	%rd17, [_Z7re_stepPdPKdPKbS1_S1_S1_S1_S1_S1_S1_iiidddi_param_3];
	ld.param.u64 	%rd9, [_Z7re_stepPdPKdPKbS1_S1_S1_S1_S1_S1_S1_iiidddi_param_4];
	ld.param.u64 	%rd10, [_Z7re_stepPdPKdPKbS1_S1_S1_S1_S1_S1_S1_iiidddi_param_5];
	ld.param.u32 	%r108, [_Z7re_stepPdPKdPKbS1_S1_S1_S1_S1_S1_S1_iiidddi_param_10];
	ld.param.u32 	%r111, [_Z7re_stepPdPKdPKbS1_S1_S1_S1_S1_S1_S1_iiidddi_param_11];
	ld.param.u32 	%r110, [_Z7re_stepPdPKdPKbS1_S1_S1_S1_S1_S1_S1_iiidddi_param_12];
	ld.param.f64 	%fd718, [_Z7re_stepPdPKdPKbS1_S1_S1_S1_S1_S1_S1_iiidddi_param_13];
	ld.param.f64 	%fd719, [_Z7re_stepPdPKdPKbS1_S1_S1_S1_S1_S1_S1_iiidddi_param_14];
	ld.param.f64 	%fd720, [_Z7re_stepPdPKdPKbS1_S1_S1_S1_S1_S1_S1_iiidddi_param_15];
	cvta.to.global.u64 	%rd1, %rd15;
	cvta.to.global.u64 	%rd2, %rd17;
	cvta.to.global.u64 	%rd3, %rd16;
	add.u64 	%rd4, %SPL, 48;
	add.u64 	%rd5, %SPL, 144;
	add.u64 	%rd6, %SPL, 0;
	add.u64 	%rd7, %SPL, 96;
	mov.u32 	%r112, %ctaid.x;
	mov.u32 	%r113, %ntid.x;
	mov.u32 	%r114, %tid.x;
	mad.lo.s32 	%r1, %r112, %r113, %r114;
	mov.u32 	%r115, %ctaid.y;
	mov.u32 	%r116, %ntid.y;
	mov.u32 	%r117, %tid.y;
	mad.lo.s32 	%r118, %r115, %r116, %r117;
	mov.u32 	%r119, %ctaid.z;
	mov.u32 	%r120, %ntid.z;
	mov.u32 	%r121, %tid.z;
	mad.lo.s32 	%r3, %r119, %r120, %r121;
	setp.ge.s32 	%p1, %r1, %r108;
	setp.ge.s32 	%p2, %r118, %r111;
	or.pred  	%p3, %p1, %p2;
	setp.ge.s32 	%p4, %r3, %r110;
	or.pred  	%p5, %p3, %p4;
	@%p5 bra 	$L__BB1_508;
	cvta.to.global.u64 	%rd22, %rd9;
	cvta.to.global.u64 	%rd23, %rd10;
	add.s32 	%r122, %r108, -1;
	cvt.rn.f64.s32 	%fd1, %r122;
	cvt.rn.f64.s32 	%fd721, %r1;
	max.f64 	%fd722, %fd721, 0d0000000000000000;
	setp.gt.f64 	%p6, %fd722, %fd1;
	selp.f64 	%fd723, %fd1, %fd722, %p6;
	cvt.rzi.s32.f64 	%r4, %fd723;
	add.s32 	%r123, %r111, -1;
	cvt.rn.f64.u32 	%fd724, %r123;
	cvt.rn.f64.u32 	%fd725, %r118;
	max.f64 	%fd726, %fd725, 0d0000000000000000;
	setp.gt.f64 	%p7, %fd726, %fd724;
	selp.f64 	%fd727, %fd724, %fd726, %p7;
	cvt.rzi.s32.f64 	%r5, %fd727;
	add.s32 	%r124, %r110, -1;
	cvt.rn.f64.u32 	%fd2, %r124;
	cvt.rn.f64.u32 	%fd728, %r3;
	max.f64 	%fd729, %fd728, 0d0000000000000000;
	setp.gt.f64 	%p8, %fd729, %fd2;
	selp.f64 	%fd730, %fd2, %fd729, %p8;
	cvt.rzi.s32.f64 	%r125, %fd730;
	mul.lo.s32 	%r126, %r125, %r111;
	add.s32 	%r127, %r126, %r5;
	mul.lo.s32 	%r6, %r127, %r108;
	add.s32 	%r7, %r6, %r4;
	mul.wide.s32 	%rd24, %r7, 8;
	add.s64 	%rd25, %rd3, %rd24;
	ld.global.f64 	%fd3, [%rd25];
	add.s32 	%r128, %r118, 1;
	cvt.rn.f64.u32 	%fd731, %r128;
	max.f64 	%fd732, %fd731, 0d0000000000000000;
	setp.gt.f64 	%p9, %fd732, %fd724;
	selp.f64 	%fd733, %fd724, %fd732, %p9;
	cvt.rzi.s32.f64 	%r129, %fd733;
	add.s32 	%r130, %r126, %r129;
	mad.lo.s32 	%r131, %r130, %r108, %r4;
	add.s32 	%r132, %r118, 2;
	cvt.rn.f64.u32 	%fd734, %r132;
	max.f64 	%fd735, %fd734, 0d0000000000000000;
	setp.gt.f64 	%p10, %fd735, %fd724;
	selp.f64 	%fd736, %fd724, %fd735, %p10;
	cvt.rzi.s32.f64 	%r133, %fd736;
	add.s32 	%r134, %r126, %r133;
	mad.lo.s32 	%r135, %r134, %r108, %r4;
	add.s32 	%r136, %r118, 3;
	cvt.rn.f64.u32 	%fd737, %r136;
	max.f64 	%fd738, %fd737, 0d0000000000000000;
	setp.gt.f64 	%p11, %fd738, %fd724;
	selp.f64 	%fd739, %fd724, %fd738, %p11;
	cvt.rzi.s32.f64 	%r137, %fd739;
	add.s32 	%r138, %r126, %r137;
	mad.lo.s32 	%r139, %r138, %r108, %r4;
	add.s32 	%r140, %r118, -1;
	cvt.rn.f64.s32 	%fd740, %r140;
	max.f64 	%fd741, %fd740, 0d0000000000000000;
	setp.gt.f64 	%p12, %fd741, %fd724;
	selp.f64 	%fd742, %fd724, %fd741, %p12;
	cvt.rzi.s32.f64 	%r141, %fd742;
	add.s32 	%r142, %r126, %r141;
	mad.lo.s32 	%r143, %r142, %r108, %r4;
	add.s32 	%r144, %r118, -2;
	cvt.rn.f64.s32 	%fd743, %r144;
	max.f64 	%fd744, %fd743, 0d0000000000000000;
	setp.gt.f64 	%p13, %fd744, %fd724;
	selp.f64 	%fd745, %fd724, %fd744, %p13;
	cvt.rzi.s32.f64 	%r145, %fd745;
	add.s32 	%r146, %r126, %r145;
	mad.lo.s32 	%r147, %r146, %r108, %r4;
	add.s32 	%r148, %r118, -3;
	cvt.rn.f64.s32 	%fd746, %r148;
	max.f64 	%fd747, %fd746, 0d0000000000000000;
	setp.gt.f64 	%p14, %fd747, %fd724;
	selp.f64 	%fd748, %fd724, %fd747, %p14;
	cvt.rzi.s32.f64 	%r149, %fd748;
	add.s32 	%r150, %r126, %r149;
	mad.lo.s32 	%r151, %r150, %r108, %r4;
	mul.wide.s32 	%rd26, %r151, 8;
	add.s64 	%rd27, %rd3, %rd26;
	ld.global.f64 	%fd4, [%rd27];
	mul.wide.s32 	%rd28, %r147, 8;
	add.s64 	%rd29, %rd3, %rd28;
	ld.global.f64 	%fd5, [%rd29];
	mul.wide.s32 	%rd30, %r143, 8;
	add.s64 	%rd31, %rd3, %rd30;
	ld.global.f64 	%fd6, [%rd31];
	mul.wide.s32 	%rd32, %r131, 8;
	add.s64 	%rd33, %rd3, %rd32;
	ld.global.f64 	%fd7, [%rd33];
	mul.wide.s32 	%rd34, %r135, 8;
	add.s64 	%rd35, %rd3, %rd34;
	ld.global.f64 	%fd8, [%rd35];
	mul.wide.s32 	%rd36, %r139, 8;
	add.s64 	%rd37, %rd3, %rd36;
	ld.global.f64 	%fd9, [%rd37];
	add.s64 	%rd38, %rd22, %rd24;
	ld.global.f64 	%fd1740, [%rd38];
	add.s64 	%rd39, %rd22, %rd32;
	ld.global.f64 	%fd11, [%rd39];
	add.s64 	%rd40, %rd22, %rd34;
	ld.global.f64 	%fd12, [%rd40];
	add.s64 	%rd41, %rd23, %rd24;
	ld.global.f64 	%fd1741, [%rd41];
	add.s64 	%rd42, %rd23, %rd30;
	ld.global.f64 	%fd14, [%rd42];
	add.s64 	%rd43, %rd23, %rd28;
	ld.global.f64 	%fd15, [%rd43];
	mul.f64 	%fd749, %fd3, %fd6;
	mul.f64 	%fd750, %fd3, %fd7;
	min.f64 	%fd752, %fd749, %fd750;
	setp.lt.f64 	%p15, %fd752, 0d0000000000000000;
	@%p15 bra 	$L__BB1_129;
	sub.f64 	%fd844, %fd5, %fd4;
	div.rn.f64 	%fd16, %fd844, %fd718;
	sub.f64 	%fd845, %fd6, %fd5;
	div.rn.f64 	%fd17, %fd845, %fd718;
	sub.f64 	%fd846, %fd3, %fd6;
	div.rn.f64 	%fd18, %fd846, %fd718;
	sub.f64 	%fd847, %fd7, %fd3;
	div.rn.f64 	%fd19, %fd847, %fd718;
	sub.f64 	%fd848, %fd8, %fd7;
	div.rn.f64 	%fd20, %fd848, %fd718;
	sub.f64 	%fd849, %fd9, %fd8;
	div.rn.f64 	%fd21, %fd849, %fd718;
	mul.f64 	%fd850, %fd17, 0dBFF2AAAAAAAAAAAB;
	fma.rn.f64 	%fd851, %fd16, 0d3FD5555555555555, %fd850;
	fma.rn.f64 	%fd22, %fd18, 0d3FFD555555555555, %fd851;
	mul.f64 	%fd23, %fd17, 0d3FC5555555555555;
	mul.f64 	%fd24, %fd18, 0d3FEAAAAAAAAAAAAB;
	sub.f64 	%fd852, %fd24, %fd23;
	mul.f64 	%fd25, %fd19, 0d3FD5555555555555;
	add.f64 	%fd26, %fd852, %fd25;
	mul.f64 	%fd27, %fd18, 0d3FD5555555555555;
	mul.f64 	%fd28, %fd19, 0d3FEAAAAAAAAAAAAB;
	add.f64 	%fd853, %fd17, %fd17;
	sub.f64 	%fd854, %fd16, %fd853;
	add.f64 	%fd29, %fd18, %fd854;
	{
	.reg .b32 %temp; 
	mov.b64 	{%temp, %r8}, %fd29;
	}
	mov.f64 	%fd855, 0d4000000000000000;
	{
	.reg .b32 %temp; 
	mov.b64 	{%temp, %r156}, %fd855;
	}
	and.b32  	%r10, %r156, 2146435072;
	setp.eq.s32 	%p29, %r10, 1062207488;
	abs.f64 	%fd30, %fd29;
	{ // callseq 6, 0
	.param .b64 param0;
	st.param.f64 	[param0], %fd30;
	.param .b64 param1;
	st.param.f64 	[param1], 0d4000000000000000;
	.param .b64 retval0;
	call.uni (retval0), 
	__internal_accurate_pow, 
	(
	param0, 
	param1
	);
	ld.param.f64 	%fd856, [retval0];
	} // callseq 6
	setp.lt.s32 	%p30, %r8, 0;
	neg.f64 	%fd858, %fd856;
	selp.f64 	%fd859, %fd858, %fd856, %p29;
	selp.f64 	%fd1704, %fd859, %fd856, %p30;
	setp.neu.f64 	%p31, %fd29, 0d0000000000000000;
	@%p31 bra 	$L__BB1_4;
	selp.b32 	%r157, %r8, 0, %p29;
	setp.lt.s32 	%p33, %r156, 0;
	or.b32  	%r158, %r157, 2146435072;
	selp.b32 	%r159, %r158, %r157, %p33;
	mov.b32 	%r160, 0;
	mov.b64 	%fd1704, {%r160, %r159};
$L__BB1_4:
	add.f64 	%fd860, %fd29, 0d4000000000000000;
	{
	.reg .b32 %temp; 
	mov.b64 	{%temp, %r161}, %fd860;
	}
	and.b32  	%r162, %r161, 2146435072;
	setp.ne.s32 	%p34, %r162, 2146435072;
	@%p34 bra 	$L__BB1_9;
	setp.num.f64 	%p35, %fd29, %fd29;
	@%p35 bra 	$L__BB1_7;
	mov.f64 	%fd861, 0d4000000000000000;
	add.rn.f64 	%fd1704, %fd29, %fd861;
	bra.uni 	$L__BB1_9;
$L__BB1_7:
	setp.neu.f64 	%p36, %fd30, 0d7FF0000000000000;
	@%p36 bra 	$L__BB1_9;
	setp.lt.s32 	%p39, %r156, 0;
	selp.b32 	%r164, 0, 2146435072, %p39;
	and.b32  	%r165, %r156, 2147483647;
	setp.ne.s32 	%p40, %r165, 1071644672;
	or.b32  	%r166, %r164, -2147483648;
	selp.b32 	%r167, %r166, %r164, %p40;
	selp.b32 	%r168, %r167, %r164, %p29;
	selp.b32 	%r169, %r168, %r164, %p30;
	mov.b32 	%r170, 0;
	mov.b64 	%fd1704, {%r170, %r169};
$L__BB1_9:
	setp.eq.f64 	%p42, %fd29, 0d3FF0000000000000;
	mul.f64 	%fd862, %fd1704, 0d3FF1555555555555;
	selp.f64 	%fd37, 0d3FF1555555555555, %fd862, %p42;
	fma.rn.f64 	%fd863, %fd17, 0dC010000000000000, %fd16;
	mul.f64 	%fd38, %fd18, 0d4008000000000000;
	add.f64 	%fd39, %fd38, %fd863;
	{
	.reg .b32 %temp; 
	mov.b64 	{%temp, %r11}, %fd39;
	}
	abs.f64 	%fd40, %fd39;
	{ // callseq 7, 0
	.param .b64 param0;
	st.param.f64 	[param0], %fd40;
	.param .b64 param1;
	st.param.f64 	[param1], 0d4000000000000000;
	.param .b64 retval0;
	call.uni (retval0), 
	__internal_accurate_pow, 
	(
	param0, 
	param1
	);
	ld.param.f64 	%fd864, [retval0];
	} // callseq 7
	setp.lt.s32 	%p43, %r11, 0;
	neg.f64 	%fd866, %fd864;
	selp.f64 	%fd867, %fd866, %fd864, %p29;
	selp.f64 	%fd1706, %fd867, %fd864, %p43;
	setp.neu.f64 	%p44, %fd39, 0d0000000000000000;
	@%p44 bra 	$L__BB1_11;
	selp.b32 	%r172, %r11, 0, %p29;
	setp.lt.s32 	%p46, %r156, 0;
	or.b32  	%r173, %r172, 2146435072;
	selp.b32 	%r174, %r173, %r172, %p46;
	mov.b32 	%r175, 0;
	mov.b64 	%fd1706, {%r175, %r174};
$L__BB1_11:
	add.f64 	%fd868, %fd39, 0d4000000000000000;
	{
	.reg .b32 %temp; 
	mov.b64 	{%temp, %r176}, %fd868;
	}
	and.b32  	%r177, %r176, 2146435072;
	setp.ne.s32 	%p47, %r177, 2146435072;
	@%p47 bra 	$L__BB1_16;
	setp.num.f64 	%p48, %fd39, %fd39;
	@%p48 bra 	$L__BB1_14;
	mov.f64 	%fd869, 0d4000000000000000;
	add.rn.f64 	%fd1706, %fd39, %fd869;
	bra.uni 	$L__BB1_16;
$L__BB1_14:
	setp.neu.f64 	%p49, %fd40, 0d7FF0000000000000;
	@%p49 bra 	$L__BB1_16;
	setp.lt.s32 	%p52, %r156, 0;
	selp.b32 	%r179, 0, 2146435072, %p52;
	and.b32  	%r180, %r156, 2147483647;
	setp.ne.s32 	%p53, %r180, 1071644672;
	or.b32  	%r181, %r179, -2147483648;
	selp.b32 	%r182, %r181, %r179, %p53;
	selp.b32 	%r183, %r182, %r179, %p29;
	selp.b32 	%r184, %r183, %r179, %p43;
	mov.b32 	%r185, 0;
	mov.b64 	%fd1706, {%r185, %r184};
$L__BB1_16:
	setp.eq.f64 	%p55, %fd39, 0d3FF0000000000000;
	mul.f64 	%fd870, %fd1706, 0d3FD0000000000000;
	selp.f64 	%fd871, 0d3FD0000000000000, %fd870, %p55;
	add.f64 	%fd47, %fd37, %fd871;
	add.f64 	%fd48, %fd18, %fd18;
	sub.f64 	%fd872, %fd17, %fd48;
	add.f64 	%fd49, %fd19, %fd872;
	{
	.reg .b32 %temp; 
	mov.b64 	{%temp, %r12}, %fd49;
	}
	abs.f64 	%fd50, %fd49;
	{ // callseq 8, 0
	.param .b64 param0;
	st.param.f64 	[param0], %fd50;
	.param .b64 param1;
	st.param.f64 	[param1], 0d4000000000000000;
	.param .b64 retval0;
	call.uni (retval0), 
	__internal_accurate_pow, 
	(
	param0, 
	param1
	);
	ld.param.f64 	%fd873, [retval0];
	} // callseq 8
	setp.lt.s32 	%p56, %r12, 0;
	neg.f64 	%fd875, %fd873;
	selp.f64 	%fd876, %fd875, %fd873, %p29;
	selp.f64 	%fd1708, %fd876, %fd873, %p56;
	setp.neu.f64 	%p57, %fd49, 0d0000000000000000;
	@%p57 bra 	$L__BB1_18;
	selp.b32 	%r187, %r12, 0, %p29;
	setp.lt.s32 	%p59, %r156, 0;
	or.b32  	%r188, %r187, 2146435072;
	selp.b32 	%r189, %r188, %r187, %p59;
	mov.b32 	%r190, 0;
	mov.b64 	%fd1708, {%r190, %r189};
$L__BB1_18:
	add.f64 	%fd877, %fd49, 0d4000000000000000;
	{
	.reg .b32 %temp; 
	mov.b64 	{%temp, %r191}, %fd877;
	}
	and.b32  	%r192, %r191, 2146435072;
	setp.ne.s32 	%p60, %r192, 2146435072;
	@%p60 bra 	$L__BB1_23;
	setp.num.f64 	%p61, %fd49, %fd49;
	@%p61 bra 	$L__BB1_21;
	mov.f64 	%fd878, 0d4000000000000000;
	add.rn.f64 	%fd1708, %fd49, %fd878;
	bra.uni 	$L__BB1_23;
$L__BB1_21:
	setp.neu.f64 	%p62, %fd50, 0d7FF0000000000000;
	@%p62 bra 	$L__BB1_23;
	setp.lt.s32 	%p65, %r156, 0;
	selp.b32 	%r194, 0, 2146435072, %p65;
	and.b32  	%r195, %r156, 2147483647;
	setp.ne.s32 	%p66, %r195, 1071644672;
	or.b32  	%r196, %r194, -2147483648;
	selp.b32 	%r197, %r196, %r194, %p66;
	selp.b32 	%r198, %r197, %r194, %p29;
	selp.b32 	%r199, %r198, %r194, %p56;
	mov.b32 	%r200, 0;
	mov.b64 	%fd1708, {%r200, %r199};
$L__BB1_23:
	setp.eq.f64 	%p68, %fd49, 0d3FF0000000000000;
	mul.f64 	%fd879, %fd1708, 0d3FF1555555555555;
	selp.f64 	%fd57, 0d3FF1555555555555, %fd879, %p68;
	sub.f64 	%fd58, %fd17, %fd19;
	{
	.reg .b32 %temp; 
	mov.b64 	{%temp, %r13}, %fd58;
	}
	abs.f64 	%fd59, %fd58;
	{ // callseq 9, 0
	.param .b64 param0;
	st.param.f64 	[param0], %fd59;
	.param .b64 param1;
	st.param.f64 	[param1], 0d4000000000000000;
	.param .b64 retval0;
	call.uni (retval0), 
	__internal_accurate_pow, 
	(
	param0, 
	param1
	);
	ld.param.f64 	%fd880, [retval0];
	} // callseq 9
	setp.lt.s32 	%p69, %r13, 0;
	neg.f64 	%fd882, %fd880;
	selp.f64 	%fd883, %fd882, %fd880, %p29;
	selp.f64 	%fd1710, %fd883, %fd880, %p69;
	setp.neu.f64 	%p70, %fd58, 0d0000000000000000;
	@%p70 bra 	$L__BB1_25;
	selp.b32 	%r202, %r13, 0, %p29;
	setp.lt.s32 	%p72, %r156, 0;
	or.b32  	%r203, %r202, 2146435072;
	selp.b32 	%r204, %r203, %r202, %p72;
	mov.b32 	%r205, 0;
	mov.b64 	%fd1710, {%r205, %r204};
$L__BB1_25:
	add.f64 	%fd884, %fd58, 0d4000000000000000;
	{
	.reg .b32 %temp; 
	mov.b64 	{%temp, %r206}, %fd884;
	}
	and.b32  	%r207, %r206, 2146435072;
	setp.ne.s32 	%p73, %r207, 2146435072;
	@%p73 bra 	$L__BB1_30;
	setp.num.f64 	%p74, %fd58, %fd58;
	@%p74 bra 	$L__BB1_28;
	mov.f64 	%fd885, 0d4000000000000000;
	add.rn.f64 	%fd1710, %fd58, %fd885;
	bra.uni 	$L__BB1_30;
$L__BB1_28:
	setp.neu.f64 	%p75, %fd59, 0d7FF0000000000000;
	@%p75 bra 	$L__BB1_30;
	setp.lt.s32 	%p78, %r156, 0;
	selp.b32 	%r209, 0, 2146435072, %p78;
	and.b32  	%r210, %r156, 2147483647;
	setp.ne.s32 	%p79, %r210, 1071644672;
	or.b32  	%r211, %r209, -2147483648;
	selp.b32 	%r212, %r211, %r209, %p79;
	selp.b32 	%r213, %r212, %r209, %p29;
	selp.b32 	%r214, %r213, %r209, %p69;
	mov.b32 	%r215, 0;
	mov.b64 	%fd1710, {%r215, %r214};
$L__BB1_30:
	setp.eq.f64 	%p81, %fd58, 0d3FF0000000000000;
	mul.f64 	%fd886, %fd1710, 0d3FD0000000000000;
	selp.f64 	%fd887, 0d3FD0000000000000, %fd886, %p81;
	add.f64 	%fd66, %fd57, %fd887;
	add.f64 	%fd67, %fd19, %fd19;
	sub.f64 	%fd888, %fd18, %fd67;
	add.f64 	%fd68, %fd20, %fd888;
	{
	.reg .b32 %temp; 
	mov.b64 	{%temp, %r14}, %fd68;
	}
	abs.f64 	%fd69, %fd68;
	{ // callseq 10, 0
	.param .b64 param0;
	st.param.f64 	[param0], %fd69;
	.param .b64 param1;
	st.param.f64 	[param1], 0d4000000000000000;
	.param .b64 retval0;
	call.uni (retval0), 
	__internal_accurate_pow, 
	(
	param0, 
	param1
	);
	ld.param.f64 	%fd889, [retval0];
	} // callseq 10
	setp.lt.s32 	%p82, %r14, 0;
	neg.f64 	%fd891, %fd889;
	selp.f64 	%fd892, %fd891, %fd889, %p29;
	selp.f64 	%fd1712, %fd892, %fd889, %p82;
	setp.neu.f64 	%p83, %fd68, 0d0000000000000000;
	@%p83 bra 	$L__BB1_32;
	selp.b32 	%r217, %r14, 0, %p29;
	setp.lt.s32 	%p85, %r156, 0;
	or.b32  	%r218, %r217, 2146435072;
	selp.b32 	%r219, %r218, %r217, %p85;
	mov.b32 	%r220, 0;
	mov.b64 	%fd1712, {%r220, %r219};
$L__BB1_32:
	add.f64 	%fd893, %fd68, 0d4000000000000000;
	{
	.reg .b32 %temp; 
	mov.b64 	{%temp, %r221}, %fd893;
	}
	and.b32  	%r222, %r221, 2146435072;
	setp.ne.s32 	%p86, %r222, 2146435072;
	@%p86 bra 	$L__BB1_37;
	setp.num.f64 	%p87, %fd68, %fd68;
	@%p87 bra 	$L__BB1_35;
	mov.f64 	%fd894, 0d4000000000000000;
	add.rn.f64 	%fd1712, %fd68, %fd894;
	bra.uni 	$L__BB1_37;
$L__BB1_35:
	setp.neu.f64 	%p88, %fd69, 0d7FF0000000000000;
	@%p88 bra 	$L__BB1_37;
	setp.lt.s32 	%p91, %r156, 0;
	selp.b32 	%r224, 0, 2146435072, %p91;
	and.b32  	%r225, %r156, 2147483647;
	setp.ne.s32 	%p92, %r225, 1071644672;
	or.b32  	%r226, %r224, -2147483648;
	selp.b32 	%r227, %r226, %r224, %p92;
	selp.b32 	%r228, %r227, %r224, %p29;
	selp.b32 	%r229, %r228, %r224, %p82;
	mov.b32 	%r230, 0;
	mov.b64 	%fd1712, {%r230, %r229};
$L__BB1_37:
	setp.eq.f64 	%p94, %fd68, 0d3FF0000000000000;
	mul.f64 	%fd895, %fd1712, 0d3FF1555555555555;
	selp.f64 	%fd76, 0d3FF1555555555555, %fd895, %p94;
	fma.rn.f64 	%fd896, %fd19, 0dC010000000000000, %fd38;
	add.f64 	%fd77, %fd20, %fd896;
	{
	.reg .b32 %temp; 
	mov.b64 	{%temp, %r15}, %fd77;
	}
	abs.f64 	%fd78, %fd77;
	{ // callseq 11, 0
	.param .b64 param0;
	st.param.f64 	[param0], %fd78;
	.param .b64 param1;
	st.param.f64 	[param1], 0d4000000000000000;
	.param .b64 retval0;
	call.uni (retval0), 
	__internal_accurate_pow, 
	(
	param0, 
	param1
	);
	ld.param.f64 	%fd897, [retval0];
	} // callseq 11
	setp.lt.s32 	%p95, %r15, 0;
	neg.f64 	%fd899, %fd897;
	selp.f64 	%fd900, %fd899, %fd897, %p29;
	selp.f64 	%fd1714, %fd900, %fd897, %p95;
	setp.neu.f64 	%p96, %fd77, 0d0000000000000000;
	@%p96 bra 	$L__BB1_39;
	selp.b32 	%r232, %r15, 0, %p29;
	setp.lt.s32 	%p98, %r156, 0;
	or.b32  	%r233, %r232, 2146435072;
	selp.b32 	%r234, %r233, %r232, %p98;
	mov.b32 	%r235, 0;
	mov.b64 	%fd1714, {%r235, %r234};
$L__BB1_39:
	add.f64 	%fd901, %fd77, 0d4000000000000000;
	{
	.reg .b32 %temp; 
	mov.b64 	{%temp, %r236}, %fd901;
	}
	and.b32  	%r237, %r236, 2146435072;
	setp.ne.s32 	%p99, %r237, 2146435072;
	@%p99 bra 	$L__BB1_44;
	setp.num.f64 	%p100, %fd77, %fd77;
	@%p100 bra 	$L__BB1_42;
	mov.f64 	%fd902, 0d4000000000000000;
	add.rn.f64 	%fd1714, %fd77, %fd902;
	bra.uni 	$L__BB1_44;
$L__BB1_42:
	setp.neu.f64 	%p101, %fd78, 0d7FF0000000000000;
	@%p101 bra 	$L__BB1_44;
	setp.lt.s32 	%p104, %r156, 0;
	selp.b32 	%r239, 0, 2146435072, %p104;
	and.b32  	%r240, %r156, 2147483647;
	setp.ne.s32 	%p105, %r240, 1071644672;
	or.b32  	%r241, %r239, -2147483648;
	selp.b32 	%r242, %r241, %r239, %p105;
	selp.b32 	%r243, %r242, %r239, %p29;
	selp.b32 	%r244, %r243, %r239, %p95;
	mov.b32 	%r245, 0;
	mov.b64 	%fd1714, {%r245, %r244};
$L__BB1_44:
	setp.eq.f64 	%p107, %fd77, 0d3FF0000000000000;
	mul.f64 	%fd903, %fd1714, 0d3FD0000000000000;
	selp.f64 	%fd904, 0d3FD0000000000000, %fd903, %p107;
	add.f64 	%fd85, %fd76, %fd904;
	add.f64 	%fd86, %fd47, 0d3EB0C6F7A0B5ED8D;
	{
	.reg .b32 %temp; 
	mov.b64 	{%temp, %r16}, %fd86;
	}
	abs.f64 	%fd87, %fd86;
	{ // callseq 12, 0
	.param .b64 param0;
	st.param.f64 	[param0], %fd87;
	.param .b64 param1;
	st.param.f64 	[param1], 0d4000000000000000;
	.param .b64 retval0;
	call.uni (retval0), 
	__internal_accurate_pow, 
	(
	param0, 
	param1
	);
	ld.param.f64 	%fd905, [retval0];
	} // callseq 12
	setp.lt.s32 	%p108, %r16, 0;
	neg.f64 	%fd907, %fd905;
	selp.f64 	%fd908, %fd907, %fd905, %p29;
	selp.f64 	%fd1716, %fd908, %fd905, %p108;
	setp.neu.f64 	%p109, %fd86, 0d0000000000000000;
	@%p109 bra 	$L__BB1_46;
	selp.b32 	%r247, %r16, 0, %p29;
	setp.lt.s32 	%p111, %r156, 0;
	or.b32  	%r248, %r247, 2146435072;
	selp.b32 	%r249, %r248, %r247, %p111;
	mov.b32 	%r250, 0;
	mov.b64 	%fd1716, {%r250, %r249};
$L__BB1_46:
	add.f64 	%fd909, %fd86, 0d4000000000000000;
	{
	.reg .b32 %temp; 
	mov.b64 	{%temp, %r251}, %fd909;
	}
	and.b32  	%r252, %r251, 2146435072;
	setp.ne.s32 	%p112, %r252, 2146435072;
	@%p112 bra 	$L__BB1_51;
	setp.num.f64 	%p113, %fd86, %fd86;
	@%p113 bra 	$L__BB1_49;
	mov.f64 	%fd910, 0d4000000000000000;
	add.rn.f64 	%fd1716, %fd86, %fd910;
	bra.uni 	$L__BB1_51;
$L__BB1_49:
	setp.neu.f64 	%p114, %fd87, 0d7FF0000000000000;
	@%p114 bra 	$L__BB1_51;
	setp.lt.s32 	%p117, %r156, 0;
	selp.b32 	%r254, 0, 2146435072, %p117;
	and.b32  	%r255, %r156, 2147483647;
	setp.ne.s32 	%p118, %r255, 1071644672;
	or.b32  	%r256, %r254, -2147483648;
	selp.b32 	%r257, %r256, %r254, %p118;
	selp.b32 	%r258, %r257, %r254, %p29;
	selp.b32 	%r259, %r258, %r254, %p108;
	mov.b32 	%r260, 0;
	mov.b64 	%fd1716, {%r260, %r259};
$L__BB1_51:
	setp.eq.f64 	%p120, %fd86, 0d3FF0000000000000;
	mov.f64 	%fd911, 0d3FB999999999999A;
	div.rn.f64 	%fd912, %fd911, %fd1716;
	selp.f64 	%fd94, 0d3FB999999999999A, %fd912, %p120;
	add.f64 	%fd95, %fd66, 0d3EB0C6F7A0B5ED8D;
	{
	.reg .b32 %temp; 
	mov.b64 	{%temp, %r17}, %fd95;
	}
	abs.f64 	%fd96, %fd95;
	{ // callseq 13, 0
	.param .b64 param0;
	st.param.f64 	[param0], %fd96;
	.param .b64 param1;
	st.param.f64 	[param1], 0d4000000000000000;
	.param .b64 retval0;
	call.uni (retval0), 
	__internal_accurate_pow, 
	(
	param0, 
	param1
	);
	ld.param.f64 	%fd913, [retval0];
	} // callseq 13
	setp.lt.s32 	%p121, %r17, 0;
	neg.f64 	%fd915, %fd913;
	selp.f64 	%fd916, %fd915, %fd913, %p29;
	selp.f64 	%fd1718, %fd916, %fd913, %p121;
	setp.neu.f64 	%p122, %fd95, 0d0000000000000000;
	@%p122 bra 	$L__BB1_53;
	selp.b32 	%r262, %r17, 0, %p29;
	setp.lt.s32 	%p124, %r156, 0;
	or.b32  	%r263, %r262, 2146435072;
	selp.b32 	%r264, %r263, %r262, %p124;
	mov.b32 	%r265, 0;
	mov.b64 	%fd1718, {%r265, %r264};
$L__BB1_53:
	add.f64 	%fd917, %fd95, 0d4000000000000000;
	{
	.reg .b32 %temp; 
	mov.b64 	{%temp, %r266}, %fd917;
	}
	and.b32  	%r267, %r266, 2146435072;
	setp.ne.s32 	%p125, %r267, 2146435072;
	@%p125 bra 	$L__BB1_58;
	setp.num.f64 	%p126, %fd95, %fd95;
	@%p126 bra 	$L__BB1_56;
	mov.f64 	%fd918, 0d4000000000000000;
	add.rn.f64 	%fd1718, %fd95, %fd918;
	bra.uni 	$L__BB1_58;
$L__BB1_56:
	setp.neu.f64 	%p127, %fd96, 0d7FF0000000000000;
	@%p127 bra 	$L__BB1_58;
	setp.lt.s32 	%p130, %r156, 0;
	selp.b32 	%r269, 0, 2146435072, %p130;
	and.b32  	%r270, %r156, 2147483647;
	setp.ne.s32 	%p131, %r270, 1071644672;
	or.b32  	%r271, %r269, -2147483648;
	selp.b32 	%r272, %r271, %r269, %p131;
	selp.b32 	%r273, %r272, %r269, %p29;
	selp.b32 	%r274, %r273, %r269, %p121;
	mov.b32 	%r275, 0;
	mov.b64 	%fd1718, {%r275, %r274};
$L__BB1_58:
	setp.eq.f64 	%p133, %fd95, 0d3FF0000000000000;
	mov.f64 	%fd919, 0d3FE3333333333333;
	div.rn.f64 	%fd920, %fd919, %fd1718;
	selp.f64 	%fd103, 0d3FE3333333333333, %fd920, %p133;
	add.f64 	%fd104, %fd85, 0d3EB0C6F7A0B5ED8D;
	{
	.reg .b32 %temp; 
	mov.b64 	{%temp, %r18}, %fd104;
	}
	abs.f64 	%fd105, %fd104;
	{ // callseq 14, 0
	.param .b64 param0;
	st.param.f64 	[param0], %fd105;
	.param .b64 param1;
	st.param.f64 	[param1], 0d4000000000000000;
	.param .b64 retval0;
	call.uni (retval0), 
	__internal_accurate_pow, 
	(
	param0, 
	param1
	);
	ld.param.f64 	%fd921, [retval0];
	} // callseq 14
	setp.lt.s32 	%p134, %r18, 0;
	neg.f64 	%fd923, %fd921;
	selp.f64 	%fd924, %fd923, %fd921, %p29;
	selp.f64 	%fd1720, %fd924, %fd921, %p134;
	setp.neu.f64 	%p135, %fd104, 0d0000000000000000;
	@%p135 bra 	$L__BB1_60;
	selp.b32 	%r277, %r18, 0, %p29;
	setp.lt.s32 	%p137, %r156, 0;
	or.b32  	%r278, %r277, 2146435072;
	selp.b32 	%r279, %r278, %r277, %p137;
	mov.b32 	%r280, 0;
	mov.b64 	%fd1720, {%r280, %r279};
$L__BB1_60:
	add.f64 	%fd925, %fd104, 0d4000000000000000;
	{
	.reg .b32 %temp; 
	mov.b64 	{%temp, %r281}, %fd925;
	}
	and.b32  	%r282, %r281, 2146435072;
	setp.ne.s32 	%p138, %r282, 2146435072;
	@%p138 bra 	$L__BB1_65;
	setp.num.f64 	%p139, %fd104, %fd104;
	@%p139 bra 	$L__BB1_63;
	mov.f64 	%fd926, 0d4000000000000000;
	add.rn.f64 	%fd1720, %fd104, %fd926;
	bra.uni 	$L__BB1_65;
$L__BB1_63:
	setp.neu.f64 	%p140, %fd105, 0d7FF0000000000000;
	@%p140 bra 	$L__BB1_65;
	setp.lt.s32 	%p143, %r156, 0;
	selp.b32 	%r284, 0, 2146435072, %p143;
	and.b32  	%r285, %r156, 2147483647;
	setp.ne.s32 	%p144, %r285, 1071644672;
	or.b32  	%r286, %r284, -2147483648;
	selp.b32 	%r287, %r286, %r284, %p144;
	selp.b32 	%r288, %r287, %r284, %p29;
	selp.b32 	%r289, %r288, %r284, %p134;
	mov.b32 	%r290, 0;
	mov.b64 	%fd1720, {%r290, %r289};
$L__BB1_65:
	mul.f64 	%fd927, %fd20, 0d3FC5555555555555;
	setp.eq.f64 	%p146, %fd104, 0d3FF0000000000000;
	mov.f64 	%fd928, 0d3FD3333333333333;
	div.rn.f64 	%fd929, %fd928, %fd1720;
	selp.f64 	%fd930, 0d3FD3333333333333, %fd929, %p146;
	add.f64 	%fd931, %fd94, %fd103;
	add.f64 	%fd932, %fd931, %fd930;
	div.rn.f64 	%fd933, %fd94, %fd932;
	div.rn.f64 	%fd934, %fd103, %fd932;
	div.rn.f64 	%fd935, %fd930, %fd932;
	mul.f64 	%fd936, %fd26, %fd934;
	fma.rn.f64 	%fd937, %fd22, %fd933, %fd936;
	add.f64 	%fd938, %fd27, %fd28;
	sub.f64 	%fd939, %fd938, %fd927;
	fma.rn.f64 	%fd1744, %fd939, %fd935, %fd937;
	mul.f64 	%fd940, %fd20, 0dBFF2AAAAAAAAAAAB;
	fma.rn.f64 	%fd941, %fd21, 0d3FD5555555555555, %fd940;
	fma.rn.f64 	%fd113, %fd19, 0d3FFD555555555555, %fd941;
	sub.f64 	%fd942, %fd28, %fd927;
	add.f64 	%fd114, %fd27, %fd942;
	add.f64 	%fd943, %fd24, %fd25;
	sub.f64 	%fd115, %fd943, %fd23;
	add.f64 	%fd944, %fd20, %fd20;
	sub.f64 	%fd945, %fd21, %fd944;
	add.f64 	%fd116, %fd19, %fd945;
	{
	.reg .b32 %temp; 
	mov.b64 	{%temp, %r19}, %fd116;
	}
	abs.f64 	%fd117, %fd116;
	{ // callseq 15, 0
	.param .b64 param0;
	st.param.f64 	[param0], %fd117;
	.param .b64 param1;
	st.param.f64 	[param1], 0d4000000000000000;
	.param .b64 retval0;
	call.uni (retval0), 
	__internal_accurate_pow, 
	(
	param0, 
	param1
	);
	ld.param.f64 	%fd946, [retval0];
	} // callseq 15
	setp.lt.s32 	%p147, %r19, 0;
	neg.f64 	%fd948, %fd946;
	selp.f64 	%fd949, %fd948, %fd946, %p29;
	selp.f64 	%fd1722, %fd949, %fd946, %p147;
	setp.neu.f64 	%p148, %fd116, 0d0000000000000000;
	@%p148 bra 	$L__BB1_67;
	selp.b32 	%r292, %r19, 0, %p29;
	setp.lt.s32 	%p150, %r156, 0;
	or.b32  	%r293, %r292, 2146435072;
	selp.b32 	%r294, %r293, %r292, %p150;
	mov.b32 	%r295, 0;
	mov.b64 	%fd1722, {%r295, %r294};
$L__BB1_67:
	add.f64 	%fd950, %fd116, 0d4000000000000000;
	{
	.reg .b32 %temp; 
	mov.b64 	{%temp, %r296}, %fd950;
	}
	and.b32  	%r297, %r296, 2146435072;
	setp.ne.s32 	%p151, %r297, 2146435072;
	@%p151 bra 	$L__BB1_72;
	setp.num.f64 	%p152, %fd116, %fd116;
	@%p152 bra 	$L__BB1_70;
	mov.f64 	%fd951, 0d4000000000000000;
	add.rn.f64 	%fd1722, %fd116, %fd951;
	bra.uni 	$L__BB1_72;
$L__BB1_70:
	setp.neu.f64 	%p153, %fd117, 0d7FF0000000000000;
	@%p153 bra 	$L__BB1_72;
	setp.lt.s32 	%p156, %r156, 0;
	selp.b32 	%r299, 0, 2146435072, %p156;
	and.b32  	%r300, %r156, 2147483647;
	setp.ne.s32 	%p157, %r300, 1071644672;
	or.b32  	%r301, %r299, -2147483648;
	selp.b32 	%r302, %r301, %r299, %p157;
	selp.b32 	%r303, %r302, %r299, %p29;
	selp.b32 	%r304, %r303, %r299, %p147;
	mov.b32 	%r305, 0;
	mov.b64 	%fd1722, {%r305, %r304};
$L__BB1_72:
	setp.eq.f64 	%p159, %fd116, 0d3FF0000000000000;
	mul.f64 	%fd952, %fd1722, 0d3FF1555555555555;
	selp.f64 	%fd124, 0d3FF1555555555555, %fd952, %p159;
	fma.rn.f64 	%fd953, %fd20, 0dC010000000000000, %fd21;
	mul.f64 	%fd125, %fd19, 0d4008000000000000;
	add.f64 	%fd126, %fd125, %fd953;
	{
	.reg .b32 %temp; 
	mov.b64 	{%temp, %r20}, %fd126;
	}
	abs.f64 	%fd127, %fd126;
	{ // callseq 16, 0
	.param .b64 param0;
	st.param.f64 	[param0], %fd127;
	.param .b64 param1;
	st.param.f64 	[param1], 0d4000000000000000;
	.param .b64 retval0;
	call.uni (retval0), 
	__internal_accurate_pow, 
	(
	param0, 
	param1
	);
	ld.param.f64 	%fd954, [retval0];
	} // callseq 16
	setp.lt.s32 	%p160, %r20, 0;
	neg.f64 	%fd956, %fd954;
	selp.f64 	%fd957, %fd956, %fd954, %p29;
	selp.f64 	%fd1724, %fd957, %fd954, %p160;
	setp.neu.f64 	%p161, %fd126, 0d0000000000000000;
	@%p161 bra 	$L__BB1_74;
	selp.b32 	%r307, %r20, 0, %p29;
	setp.lt.s32 	%p163, %r156, 0;
	or.b32  	%r308, %r307, 2146435072;
	selp.b32 	%r309, %r308, %r307, %p163;
	mov.b32 	%r310, 0;
	mov.b64 	%fd1724, {%r310, %r309};
$L__BB1_74:
	add.f64 	%fd958, %fd126, 0d4000000000000000;
	{
	.reg .b32 %temp; 
	mov.b64 	{%temp, %r311}, %fd958;
	}
	and.b32  	%r312, %r311, 2146435072;
	setp.ne.s32 	%p164, %r312, 2146435072;
	@%p164 bra 	$L__BB1_79;
	setp.num.f64 	%p165, %fd126, %fd126;
	@%p165 bra 	$L__BB1_77;
	mov.f64 	%fd959, 0d4000000000000000;
	add.rn.f64 	%fd1724, %fd126, %fd959;
	bra.uni 	$L__BB1_79;
$L__BB1_77:
	setp.neu.f64 	%p166, %fd127, 0d7FF0000000000000;
	@%p166 bra 	$L__BB1_79;
	setp.lt.s32 	%p169, %r156, 0;
	selp.b32 	%r314, 0, 2146435072, %p169;
	and.b32  	%r315, %r156, 2147483647;
	setp.ne.s32 	%p170, %r315, 1071644672;
	or.b32  	%r316, %r314, -2147483648;
	selp.b32 	%r317, %r316, %r314, %p170;
	selp.b32 	%r318, %r317, %r314, %p29;
	selp.b32 	%r319, %r318, %r314, %p160;
	mov.b32 	%r320, 0;
	mov.b64 	%fd1724, {%r320, %r319};
$L__BB1_79:
	setp.eq.f64 	%p172, %fd126, 0d3FF0000000000000;
	mul.f64 	%fd960, %fd1724, 0d3FD0000000000000;
	selp.f64 	%fd961, 0d3FD0000000000000, %fd960, %p172;
	add.f64 	%fd134, %fd124, %fd961;
	sub.f64 	%fd962, %fd20, %fd67;
	add.f64 	%fd135, %fd18, %fd962;
	{
	.reg .b32 %temp; 
	mov.b64 	{%temp, %r21}, %fd135;
	}
	abs.f64 	%fd136, %fd135;
	{ // callseq 17, 0
	.param .b64 param0;
	st.param.f64 	[param0], %fd136;
	.param .b64 param1;
	st.param.f64 	[param1], 0d4000000000000000;
	.param .b64 retval0;
	call.uni (retval0), 
	__internal_accurate_pow, 
	(
	param0, 
	param1
	);
	ld.param.f64 	%fd963, [retval0];
	} // callseq 17
	setp.lt.s32 	%p173, %r21, 0;
	neg.f64 	%fd965, %fd963;
	selp.f64 	%fd966, %fd965, %fd963, %p29;
	selp.f64 	%fd1726, %fd966, %fd963, %p173;
	setp.neu.f64 	%p174, %fd135, 0d0000000000000000;
	@%p174 bra 	$L__BB1_81;
	selp.b32 	%r322, %r21, 0, %p29;
	setp.lt.s32 	%p176, %r156, 0;
	or.b32  	%r323, %r322, 2146435072;
	selp.b32 	%r324, %r323, %r322, %p176;
	mov.b32 	%r325, 0;
	mov.b64 	%fd1726, {%r325, %r324};
$L__BB1_81:
	add.f64 	%fd967, %fd135, 0d4000000000000000;
	{
	.reg .b32 %temp; 
	mov.b64 	{%temp, %r326}, %fd967;
	}
	and.b32  	%r327, %r326, 2146435072;
	setp.ne.s32 	%p177, %r327, 2146435072;
	@%p177 bra 	$L__BB1_86;
	setp.num.f64 	%p178, %fd135, %fd135;
	@%p178 bra 	$L__BB1_84;
	mov.f64 	%fd968, 0d4000000000000000;
	add.rn.f64 	%fd1726, %fd135, %fd968;
	bra.uni 	$L__BB1_86;
$L__BB1_84:
	setp.neu.f64 	%p179, %fd136, 0d7FF0000000000000;
	@%p179 bra 	$L__BB1_86;
	setp.lt.s32 	%p182, %r156, 0;
	selp.b32 	%r329, 0, 2146435072, %p182;
	and.b32  	%r330, %r156, 2147483647;
	setp.ne.s32 	%p183, %r330, 1071644672;
	or.b32  	%r331, %r329, -2147483648;
	selp.b32 	%r332, %r331, %r329, %p183;
	selp.b32 	%r333, %r332, %r329, %p29;
	selp.b32 	%r334, %r333, %r329, %p173;
	mov.b32 	%r335, 0;
	mov.b64 	%fd1726, {%r335, %r334};
$L__BB1_86:
	setp.eq.f64 	%p185, %fd135, 0d3FF0000000000000;
	mul.f64 	%fd969, %fd1726, 0d3FF1555555555555;
	selp.f64 	%fd143, 0d3FF1555555555555, %fd969, %p185;
	sub.f64 	%fd144, %fd20, %fd18;
	{
	.reg .b32 %temp; 
	mov.b64 	{%temp, %r22}, %fd144;
	}
	abs.f64 	%fd145, %fd144;
	{ // callseq 18, 0
	.param .b64 param0;
	st.param.f64 	[param0], %fd145;
	.param .b64 param1;
	st.param.f64 	[param1], 0d4000000000000000;
	.param .b64 retval0;
	call.uni (retval0), 
	__internal_accurate_pow, 
	(
	param0, 
	param1
	);
	ld.param.f64 	%fd970, [retval0];
	} // callseq 18
	setp.lt.s32 	%p186, %r22, 0;
	neg.f64 	%fd972, %fd970;
	selp.f64 	%fd973, %fd972, %fd970, %p29;
	selp.f64 	%fd1728, %fd973, %fd970, %p186;
	setp.neu.f64 	%p187, %fd144, 0d0000000000000000;
	@%p187 bra 	$L__BB1_88;
	selp.b32 	%r337, %r22, 0, %p29;
	setp.lt.s32 	%p189, %r156, 0;
	or.b32  	%r338, %r337, 2146435072;
	selp.b32 	%r339, %r338, %r337, %p189;
	mov.b32 	%r340, 0;
	mov.b64 	%fd1728, {%r340, %r339};
$L__BB1_88:
	add.f64 	%fd974, %fd144, 0d4000000000000000;
	{
	.reg .b32 %temp; 
	mov.b64 	{%temp, %r341}, %fd974;
	}
	and.b32  	%r342, %r341, 2146435072;
	setp.ne.s32 	%p190, %r342, 2146435072;
	@%p190 bra 	$L__BB1_93;
	setp.num.f64 	%p191, %fd144, %fd144;
	@%p191 bra 	$L__BB1_91;
	mov.f64 	%fd975, 0d4000000000000000;
	add.rn.f64 	%fd1728, %fd144, %fd975;
	bra.uni 	$L__BB1_93;
$L__BB1_91:
	setp.neu.f64 	%p192, %fd145, 0d7FF0000000000000;
	@%p192 bra 	$L__BB1_93;
	setp.lt.s32 	%p195, %r156, 0;
	selp.b32 	%r344, 0, 2146435072, %p195;
	and.b32  	%r345, %r156, 2147483647;
	setp.ne.s32 	%p196, %r345, 1071644672;
	or.b32  	%r346, %r344, -2147483648;
	selp.b32 	%r347, %r346, %r344, %p196;
	selp.b32 	%r348, %r347, %r344, %p29;
	selp.b32 	%r349, %r348, %r344, %p186;
	mov.b32 	%r350, 0;
	mov.b64 	%fd1728, {%r350, %r349};
$L__BB1_93:
	setp.eq.f64 	%p198, %fd144, 0d3FF0000000000000;
	mul.f64 	%fd976, %fd1728, 0d3FD0000000000000;
	selp.f64 	%fd977, 0d3FD0000000000000, %fd976, %p198;
	add.f64 	%fd152, %fd143, %fd977;
	sub.f64 	%fd978, %fd19, %fd48;
	add.f64 	%fd153, %fd17, %fd978;
	{
	.reg .b32 %temp; 
	mov.b64 	{%temp, %r23}, %fd153;
	}
	abs.f64 	%fd154, %fd153;
	{ // callseq 19, 0
	.param .b64 param0;
	st.param.f64 	[param0], %fd154;
	.param .b64 param1;
	st.param.f64 	[param1], 0d4000000000000000;
	.param .b64 retval0;
	call.uni (retval0), 
	__internal_accurate_pow, 
	(
	param0, 
	param1
	);
	ld.param.f64 	%fd979, [retval0];
	} // callseq 19
	setp.lt.s32 	%p199, %r23, 0;
	neg.f64 	%fd981, %fd979;
	selp.f64 	%fd982, %fd981, %fd979, %p29;
	selp.f64 	%fd1730, %fd982, %fd979, %p199;
	setp.neu.f64 	%p200, %fd153, 0d0000000000000000;
	@%p200 bra 	$L__BB1_95;
	selp.b32 	%r352, %r23, 0, %p29;
	setp.lt.s32 	%p202, %r156, 0;
	or.b32  	%r353, %r352, 2146435072;
	selp.b32 	%r354, %r353, %r352, %p202;
	mov.b32 	%r355, 0;
	mov.b64 	%fd1730, {%r355, %r354};
$L__BB1_95:
	add.f64 	%fd983, %fd153, 0d4000000000000000;
	{
	.reg .b32 %temp; 
	mov.b64 	{%temp, %r356}, %fd983;
	}
	and.b32  	%r357, %r356, 2146435072;
	setp.ne.s32 	%p203, %r357, 2146435072;
	@%p203 bra 	$L__BB1_100;
	setp.num.f64 	%p204, %fd153, %fd153;
	@%p204 bra 	$L__BB1_98;
	mov.f64 	%fd984, 0d4000000000000000;
	add.rn.f64 	%fd1730, %fd153, %fd984;
	bra.uni 	$L__BB1_100;
$L__BB1_98:
	setp.neu.f64 	%p205, %fd154, 0d7FF0000000000000;
	@%p205 bra 	$L__BB1_100;
	setp.lt.s32 	%p208, %r156, 0;
	selp.b32 	%r359, 0, 2146435072, %p208;
	and.b32  	%r360, %r156, 2147483647;
	setp.ne.s32 	%p209, %r360, 1071644672;
	or.b32  	%r361, %r359, -2147483648;
	selp.b32 	%r362, %r361, %r359, %p209;
	selp.b32 	%r363, %r362, %r359, %p29;
	selp.b32 	%r364, %r363, %r359, %p199;
	mov.b32 	%r365, 0;
	mov.b64 	%fd1730, {%r365, %r364};
$L__BB1_100:
	setp.eq.f64 	%p211, %fd153, 0d3FF0000000000000;
	mul.f64 	%fd985, %fd1730, 0d3FF1555555555555;
	selp.f64 	%fd161, 0d3FF1555555555555, %fd985, %p211;
	fma.rn.f64 	%fd986, %fd18, 0dC010000000000000, %fd125;
	add.f64 	%fd162, %fd17, %fd986;
	{
	.reg .b32 %temp; 
	mov.b64 	{%temp, %r24}, %fd162;
	}
	abs.f64 	%fd163, %fd162;
	{ // callseq 20, 0
	.param .b64 param0;
	st.param.f64 	[param0], %fd163;
	.param .b64 param1;
	st.param.f64 	[param1], 0d4000000000000000;
	.param .b64 retval0;
	call.uni (retval0), 
	__internal_accurate_pow, 
	(
	param0, 
	param1
	);
	ld.param.f64 	%fd987, [retval0];
	} // callseq 20
	setp.lt.s32 	%p212, %r24, 0;
	neg.f64 	%fd989, %fd987;
	selp.f64 	%fd990, %fd989, %fd987, %p29;
	selp.f64 	%fd1732, %fd990, %fd987, %p212;
	setp.neu.f64 	%p213, %fd162, 0d0000000000000000;
	@%p213 bra 	$L__BB1_102;
	selp.b32 	%r367, %r24, 0, %p29;
	setp.lt.s32 	%p215, %r156, 0;
	or.b32  	%r368, %r367, 2146435072;
	selp.b32 	%r369, %r368, %r367, %p215;
	mov.b32 	%r370, 0;
	mov.b64 	%fd1732, {%r370, %r369};
$L__BB1_102:
	add.f64 	%fd991, %fd162, 0d4000000000000000;
	{
	.reg .b32 %temp; 
	mov.b64 	{%temp, %r371}, %fd991;
	}
	and.b32  	%r372, %r371, 2146435072;
	setp.ne.s32 	%p216, %r372, 2146435072;
	@%p216 bra 	$L__BB1_107;
	setp.num.f64 	%p217, %fd162, %fd162;
	@%p217 bra 	$L__BB1_105;
	mov.f64 	%fd992, 0d4000000000000000;
	add.rn.f64 	%fd1732, %fd162, %fd992;
	bra.uni 	$L__BB1_107;
$L__BB1_105:
	setp.neu.f64 	%p218, %fd163, 0d7FF0000000000000;
	@%p218 bra 	$L__BB1_107;
	setp.lt.s32 	%p221, %r156, 0;
	selp.b32 	%r374, 0, 2146435072, %p221;
	and.b32  	%r375, %r156, 2147483647;
	setp.ne.s32 	%p222, %r375, 1071644672;
	or.b32  	%r376, %r374, -2147483648;
	selp.b32 	%r377, %r376, %r374, %p222;
	selp.b32 	%r378, %r377, %r374, %p29;
	selp.b32 	%r379, %r378, %r374, %p212;
	mov.b32 	%r380, 0;
	mov.b64 	%fd1732, {%r380, %r379};
$L__BB1_107:
	setp.eq.f64 	%p224, %fd162, 0d3FF0000000000000;
	mul.f64 	%fd993, %fd1732, 0d3FD0000000000000;
	selp.f64 	%fd994, 0d3FD0000000000000, %fd993, %p224;
	add.f64 	%fd170, %fd161, %fd994;
	add.f64 	%fd171, %fd134, 0d3EB0C6F7A0B5ED8D;
	{
	.reg .b32 %temp; 
	mov.b64 	{%temp, %r25}, %fd171;
	}
	abs.f64 	%fd172, %fd171;
	{ // callseq 21, 0
	.param .b64 param0;
	st.param.f64 	[param0], %fd172;
	.param .b64 param1;
	st.param.f64 	[param1], 0d4000000000000000;
	.param .b64 retval0;
	call.uni (retval0), 
	__internal_accurate_pow, 
	(
	param0, 
	param1
	);
	ld.param.f64 	%fd995, [retval0];
	} // callseq 21
	setp.lt.s32 	%p225, %r25, 0;
	neg.f64 	%fd997, %fd995;
	selp.f64 	%fd998, %fd997, %fd995, %p29;
	selp.f64 	%fd1734, %fd998, %fd995, %p225;
	setp.neu.f64 	%p226, %fd171, 0d0000000000000000;
	@%p226 bra 	$L__BB1_109;
	selp.b32 	%r382, %r25, 0, %p29;
	setp.lt.s32 	%p228, %r156, 0;
	or.b32  	%r383, %r382, 2146435072;
	selp.b32 	%r384, %r383, %r382, %p228;
	mov.b32 	%r385, 0;
	mov.b64 	%fd1734, {%r385, %r384};
$L__BB1_109:
	add.f64 	%fd999, %fd171, 0d4000000000000000;
	{
	.reg .b32 %temp; 
	mov.b64 	{%temp, %r386}, %fd999;
	}
	and.b32  	%r387, %r386, 2146435072;
	setp.ne.s32 	%p229, %r387, 2146435072;
	@%p229 bra 	$L__BB1_114;
	setp.num.f64 	%p230, %fd171, %fd171;
	@%p230 bra 	$L__BB1_112;
	mov.f64 	%fd1000, 0d4000000000000000;
	add.rn.f64 	%fd1734, %fd171, %fd1000;
	bra.uni 	$L__BB1_114;
$L__BB1_112:
	setp.neu.f64 	%p231, %fd172, 0d7FF0000000000000;
	@%p231 bra 	$L__BB1_114;
	setp.lt.s32 	%p234, %r156, 0;
	selp.b32 	%r389, 0, 2146435072, %p234;
	and.b32  	%r390, %r156, 2147483647;
	setp.ne.s32 	%p235, %r390, 1071644672;
	or.b32  	%r391, %r389, -2147483648;
	selp.b32 	%r392, %r391, %r389, %p235;
	selp.b32 	%r393, %r392, %r389, %p29;
	selp.b32 	%r394, %r393, %r389, %p225;
	mov.b32 	%r395, 0;
	mov.b64 	%fd1734, {%r395, %r394};
$L__BB1_114:
	setp.eq.f64 	%p237, %fd171, 0d3FF0000000000000;
	mov.f64 	%fd1001, 0d3FB999999999999A;
	div.rn.f64 	%fd1002, %fd1001, %fd1734;
	selp.f64 	%fd179, 0d3FB999999999999A, %fd1002, %p237;
	add.f64 	%fd180, %fd152, 0d3EB0C6F7A0B5ED8D;
	{
	.reg .b32 %temp; 
	mov.b64 	{%temp, %r26}, %fd180;
	}
	abs.f64 	%fd181, %fd180;
	{ // callseq 22, 0
	.param .b64 param0;
	st.param.f64 	[param0], %fd181;
	.param .b64 param1;
	st.param.f64 	[param1], 0d4000000000000000;
	.param .b64 retval0;
	call.uni (retval0), 
	__internal_accurate_pow, 
	(
	param0, 
	param1
	);
	ld.param.f64 	%fd1003, [retval0];
	} // callseq 22
	setp.lt.s32 	%p238, %r26, 0;
	neg.f64 	%fd1005, %fd1003;
	selp.f64 	%fd1006, %fd1005, %fd1003, %p29;
	selp.f64 	%fd1736, %fd1006, %fd1003, %p238;
	setp.neu.f64 	%p239, %fd180, 0d0000000000000000;
	@%p239 bra 	$L__BB1_116;
	selp.b32 	%r397, %r26, 0, %p29;
	setp.lt.s32 	%p241, %r156, 0;
	or.b32  	%r398, %r397, 2146435072;
	selp.b32 	%r399, %r398, %r397, %p241;
	mov.b32 	%r400, 0;
	mov.b64 	%fd1736, {%r400, %r399};
$L__BB1_116:
	add.f64 	%fd1007, %fd180, 0d4000000000000000;
	{
	.reg .b32 %temp; 
	mov.b64 	{%temp, %r401}, %fd1007;
	}
	and.b32  	%r402, %r401, 2146435072;
	setp.ne.s32 	%p242, %r402, 2146435072;
	@%p242 bra 	$L__BB1_121;
	setp.num.f64 	%p243, %fd180, %fd180;
	@%p243 bra 	$L__BB1_119;
	mov.f64 	%fd1008, 0d4000000000000000;
	add.rn.f64 	%fd1736, %fd180, %fd1008;
	bra.uni 	$L__BB1_121;
$L__BB1_119:
	setp.neu.f64 	%p244, %fd181, 0d7FF0000000000000;
	@%p244 bra 	$L__BB1_121;
	setp.lt.s32 	%p247, %r156, 0;
	selp.b32 	%r404, 0, 2146435072, %p247;
	and.b32  	%r405, %r156, 2147483647;
	setp.ne.s32 	%p248, %r405, 1071644672;
	or.b32  	%r406, %r404, -2147483648;
	selp.b32 	%r407, %r406, %r404, %p248;
	selp.b32 	%r408, %r407, %r404, %p29;
	selp.b32 	%r409, %r408, %r404, %p238;
	mov.b32 	%r410, 0;
	mov.b64 	%fd1736, {%r410, %r409};
$L__BB1_121:
	setp.eq.f64 	%p250, %fd180, 0d3FF0000000000000;
	mov.f64 	%fd1009, 0d3FE3333333333333;
	div.rn.f64 	%fd1010, %fd1009, %fd1736;
	selp.f64 	%fd188, 0d3FE3333333333333, %fd1010, %p250;
	add.f64 	%fd189, %fd170, 0d3EB0C6F7A0B5ED8D;
	{
	.reg .b32 %temp; 
	mov.b64 	{%temp, %r27}, %fd189;
	}
	abs.f64 	%fd190, %fd189;
	{ // callseq 23, 0
	.param .b64 param0;
	st.param.f64 	[param0], %fd190;
	.param .b64 param1;
	st.param.f64 	[param1], 0d4000000000000000;
	.param .b64 retval0;
	call.uni (retval0), 
	__internal_accurate_pow, 
	(
	param0, 
	param1
	);
	ld.param.f64 	%fd1011, [retval0];
	} // callseq 23
	setp.lt.s32 	%p251, %r27, 0;
	neg.f64 	%fd1013, %fd1011;
	selp.f64 	%fd1014, %fd1013, %fd1011, %p29;
	selp.f64 	%fd1738, %fd1014, %fd1011, %p251;
	setp.neu.f64 	%p252, %fd189, 0d0000000000000000;
	@%p252 bra 	$L__BB1_123;
	selp.b32 	%r412, %r27, 0, %p29;
	setp.lt.s32 	%p254, %r156, 0;
	or.b32  	%r413, %r412, 2146435072;
	selp.b32 	%r414, %r413, %r412, %p254;
	mov.b32 	%r415, 0;
	mov.b64 	%fd1738, {%r415, %r414};
$L__BB1_123:
	add.f64 	%fd1015, %fd189, 0d4000000000000000;
	{
	.reg .b32 %temp; 
	mov.b64 	{%temp, %r416}, %fd1015;
	}
	and.b32  	%r417, %r416, 2146435072;
	setp.ne.s32 	%p255, %r417, 2146435072;
	@%p255 bra 	$L__BB1_128;
	setp.num.f64 	%p256, %fd189, %fd189;
	@%p256 bra 	$L__BB1_126;
	mov.f64 	%fd1016, 0d4000000000000000;
	add.rn.f64 	%fd1738, %fd189, %fd1016;
	bra.uni 	$L__BB1_128;
$L__BB1_126:
	setp.neu.f64 	%p257, %fd190, 0d7FF0000000000000;
	@%p257 bra 	$L__BB1_128;
	setp.lt.s32 	%p258, %r27, 0;
	setp.eq.s32 	%p259, %r10, 1062207488;
	setp.lt.s32 	%p260, %r156, 0;
	selp.b32 	%r419, 0, 2146435072, %p260;
	and.b32  	%r420, %r156, 2147483647;
	setp.ne.s32 	%p261, %r420, 1071644672;
	or.b32  	%r421, %r419, -2147483648;
	selp.b32 	%r422, %r421, %r419, %p261;
	selp.b32 	%r423, %r422, %r419, %p259;
	selp.b32 	%r424, %r423, %r419, %p258;
	mov.b32 	%r425, 0;
	mov.b64 	%fd1738, {%r425, %r424};
$L__BB1_128:
	setp.eq.f64 	%p262, %fd189, 0d3FF0000000000000;
	mov.f64 	%fd1017, 0d3FD3333333333333;
	div.rn.f64 	%fd1018, %fd1017, %fd1738;
	selp.f64 	%fd1019, 0d3FD3333333333333, %fd1018, %p262;
	add.f64 	%fd1020, %fd179, %fd188;
	add.f64 	%fd1021, %fd1020, %fd1019;
	div.rn.f64 	%fd1022, %fd179, %fd1021;
	div.rn.f64 	%fd1023, %fd188, %fd1021;
	div.rn.f64 	%fd1024, %fd1019, %fd1021;
	mul.f64 	%fd1025, %fd114, %fd1023;
	fma.rn.f64 	%fd1026, %fd113, %fd1022, %fd1025;
	fma.rn.f64 	%fd1743, %fd115, %fd1024, %fd1026;
	bra.uni 	$L__BB1_148;
$L__BB1_129:
	mov.b64 	%rd44, 0;
	st.local.u64 	[%rd4+8], %rd44;
	mov.f64 	%fd753, 0d0000000000000000;
	st.local.v2.f64 	[%rd4+16], {%fd753, %fd753};
	st.local.v2.f64 	[%rd4+32], {%fd753, %fd753};
	st.local.u64 	[%rd5+8], %rd44;
	st.local.v2.f64 	[%rd5+16], {%fd753, %fd753};
	st.local.v2.f64 	[%rd5+32], {%fd753, %fd753};
	setp.geu.f64 	%p16, %fd1740, %fd718;
	@%p16 bra 	$L__BB1_131;
	st.local.v2.f64 	[%rd5], {%fd1740, %fd718};
	mov.f64 	%fd1739, 0d0000000000000000;
	st.local.v2.f64 	[%rd4], {%fd1739, %fd7};
	mov.b32 	%r1196, 2;
	bra.uni 	$L__BB1_132;
$L__BB1_131:
	st.local.f64 	[%rd5], %fd718;
	st.local.f64 	[%rd4], %fd7;
	mov.b32 	%r1196, 1;
	mov.f64 	%fd1739, %fd7;
	mov.f64 	%fd1740, %fd718;
$L__BB1_132:
	setp.geu.f64 	%p17, %fd11, %fd718;
	@%p17 bra 	$L__BB1_134;
	add.f64 	%fd756, %fd718, %fd11;
	mul.wide.u32 	%rd48, %r1196, 8;
	add.s64 	%rd49, %rd5, %rd48;
	st.local.f64 	[%rd49], %fd756;
	add.s64 	%rd50, %rd4, %rd48;
	mov.b64 	%rd51, 0;
	st.local.u64 	[%rd50], %rd51;
	add.f64 	%fd757, %fd718, %fd718;
	st.local.f64 	[%rd49+8], %fd757;
	st.local.f64 	[%rd50+8], %fd8;
	add.s32 	%r1197, %r1196, 2;
	bra.uni 	$L__BB1_135;
$L__BB1_134:
	add.f64 	%fd755, %fd718, %fd718;
	mul.wide.u32 	%rd45, %r1196, 8;
	add.s64 	%rd46, %rd5, %rd45;
	st.local.f64 	[%rd46], %fd755;
	add.s64 	%rd47, %rd4, %rd45;
	st.local.f64 	[%rd47], %fd8;
	add.s32 	%r1197, %r1196, 1;
$L__BB1_135:
	setp.geu.f64 	%p18, %fd12, %fd718;
	@%p18 bra 	$L__BB1_137;
	fma.rn.f64 	%fd759, %fd718, 0d4000000000000000, %fd12;
	mul.wide.u32 	%rd55, %r1197, 8;
	add.s64 	%rd56, %rd5, %rd55;
	st.local.f64 	[%rd56], %fd759;
	add.s64 	%rd57, %rd4, %rd55;
	mov.b64 	%rd58, 0;
	st.local.u64 	[%rd57], %rd58;
	mul.f64 	%fd760, %fd718, 0d4008000000000000;
	st.local.f64 	[%rd56+8], %fd760;
	st.local.f64 	[%rd57+8], %fd9;
	bra.uni 	$L__BB1_138;
$L__BB1_137:
	mul.f64 	%fd758, %fd718, 0d4008000000000000;
	mul.wide.u32 	%rd52, %r1197, 8;
	add.s64 	%rd53, %rd5, %rd52;
	st.local.f64 	[%rd53], %fd758;
	add.s64 	%rd54, %rd4, %rd52;
	st.local.f64 	[%rd54], %fd9;
$L__BB1_138:
	ld.local.f64 	%fd200, [%rd5+8];
	ld.local.f64 	%fd201, [%rd5+16];
	ld.local.f64 	%fd202, [%rd4+8];
	ld.local.f64 	%fd203, [%rd4+16];
	mov.b64 	%rd59, 0;
	st.local.u64 	[%rd6+8], %rd59;
	mov.f64 	%fd761, 0d0000000000000000;
	st.local.v2.f64 	[%rd6+16], {%fd761, %fd761};
	st.local.v2.f64 	[%rd6+32], {%fd761, %fd761};
	st.local.u64 	[%rd7+8], %rd59;
	st.local.v2.f64 	[%rd7+16], {%fd761, %fd761};
	st.local.v2.f64 	[%rd7+32], {%fd761, %fd761};
	setp.geu.f64 	%p19, %fd1741, %fd718;
	@%p19 bra 	$L__BB1_140;
	st.local.v2.f64 	[%rd7], {%fd1741, %fd718};
	mov.f64 	%fd1742, 0d0000000000000000;
	st.local.v2.f64 	[%rd6], {%fd1742, %fd6};
	mov.b32 	%r1198, 2;
	bra.uni 	$L__BB1_141;
$L__BB1_140:
	st.local.f64 	[%rd7], %fd718;
	st.local.f64 	[%rd6], %fd6;
	mov.b32 	%r1198, 1;
	mov.f64 	%fd1741, %fd718;
	mov.f64 	%fd1742, %fd6;
$L__BB1_141:
	setp.geu.f64 	%p20, %fd14, %fd718;
	@%p20 bra 	$L__BB1_143;
	add.f64 	%fd764, %fd718, %fd14;
	mul.wide.u32 	%rd63, %r1198, 8;
	add.s64 	%rd64, %rd7, %rd63;
	st.local.f64 	[%rd64], %fd764;
	add.s64 	%rd65, %rd6, %rd63;
	mov.b64 	%rd66, 0;
	st.local.u64 	[%rd65], %rd66;
	add.f64 	%fd765, %fd718, %fd718;
	st.local.f64 	[%rd64+8], %fd765;
	st.local.f64 	[%rd65+8], %fd5;
	add.s32 	%r1199, %r1198, 2;
	bra.uni 	$L__BB1_144;
$L__BB1_143:
	add.f64 	%fd763, %fd718, %fd718;
	mul.wide.u32 	%rd60, %r1198, 8;
	add.s64 	%rd61, %rd7, %rd60;
	st.local.f64 	[%rd61], %fd763;
	add.s64 	%rd62, %rd6, %rd60;
	st.local.f64 	[%rd62], %fd5;
	add.s32 	%r1199, %r1198, 1;
$L__BB1_144:
	setp.geu.f64 	%p21, %fd15, %fd718;
	@%p21 bra 	$L__BB1_146;
	fma.rn.f64 	%fd767, %fd718, 0d4000000000000000, %fd15;
	mul.wide.u32 	%rd70, %r1199, 8;
	add.s64 	%rd71, %rd7, %rd70;
	st.local.f64 	[%rd71], %fd767;
	add.s64 	%rd72, %rd6, %rd70;
	mov.b64 	%rd73, 0;
	st.local.u64 	[%rd72], %rd73;
	mul.f64 	%fd768, %fd718, 0d4008000000000000;
	st.local.f64 	[%rd71+8], %fd768;
	st.local.f64 	[%rd72+8], %fd4;
	bra.uni 	$L__BB1_147;
$L__BB1_146:
	mul.f64 	%fd766, %fd718, 0d4008000000000000;
	mul.wide.u32 	%rd67, %r1199, 8;
	add.s64 	%rd68, %rd7, %rd67;
	st.local.f64 	[%rd68], %fd766;
	add.s64 	%rd69, %rd6, %rd67;
	st.local.f64 	[%rd69], %fd4;
$L__BB1_147:
	ld.local.f64 	%fd769, [%rd6+8];
	ld.local.f64 	%fd770, [%rd6+16];
	ld.local.f64 	%fd771, [%rd7+8];
	ld.local.f64 	%fd772, [%rd7+16];
	sub.f64 	%fd773, %fd203, %fd202;
	sub.f64 	%fd774, %fd201, %fd200;
	div.rn.f64 	%fd775, %fd773, %fd774;
	sub.f64 	%fd776, %fd202, %fd1739;
	sub.f64 	%fd777, %fd200, %fd1740;
	div.rn.f64 	%fd778, %fd776, %fd777;
	sub.f64 	%fd779, %fd1739, %fd3;
	div.rn.f64 	%fd780, %fd779, %fd1740;
	sub.f64 	%fd781, %fd3, %fd1742;
	add.f64 	%fd782, %fd1741, 0d0000000000000000;
	div.rn.f64 	%fd783, %fd781, %fd782;
	sub.f64 	%fd784, %fd1742, %fd769;
	sub.f64 	%fd785, %fd771, %fd1741;
	div.rn.f64 	%fd786, %fd784, %fd785;
	sub.f64 	%fd787, %fd769, %fd770;
	sub.f64 	%fd788, %fd772, %fd771;
	div.rn.f64 	%fd789, %fd787, %fd788;
	sub.f64 	%fd790, %fd775, %fd778;
	sub.f64 	%fd791, %fd201, %fd1740;
	div.rn.f64 	%fd792, %fd790, %fd791;
	sub.f64 	%fd793, %fd778, %fd780;
	div.rn.f64 	%fd794, %fd793, %fd200;
	sub.f64 	%fd795, %fd780, %fd783;
	add.f64 	%fd796, %fd1740, %fd1741;
	div.rn.f64 	%fd797, %fd795, %fd796;
	sub.f64 	%fd798, %fd783, %fd786;
	add.f64 	%fd799, %fd771, 0d0000000000000000;
	div.rn.f64 	%fd800, %fd798, %fd799;
	sub.f64 	%fd801, %fd786, %fd789;
	sub.f64 	%fd802, %fd772, %fd1741;
	div.rn.f64 	%fd803, %fd801, %fd802;
	sub.f64 	%fd804, %fd792, %fd794;
	div.rn.f64 	%fd805, %fd804, %fd201;
	sub.f64 	%fd806, %fd794, %fd797;
	add.f64 	%fd807, %fd200, %fd1741;
	div.rn.f64 	%fd808, %fd806, %fd807;
	sub.f64 	%fd809, %fd797, %fd800;
	add.f64 	%fd810, %fd1740, %fd771;
	div.rn.f64 	%fd811, %fd809, %fd810;
	sub.f64 	%fd812, %fd800, %fd803;
	add.f64 	%fd813, %fd772, 0d0000000000000000;
	div.rn.f64 	%fd814, %fd812, %fd813;
	mul.f64 	%fd815, %fd782, %fd799;
	abs.f64 	%fd816, %fd811;
	abs.f64 	%fd817, %fd814;
	setp.lt.f64 	%p22, %fd816, %fd817;
	selp.f64 	%fd818, %fd811, %fd814, %p22;
	mul.f64 	%fd819, %fd815, %fd818;
	mov.f64 	%fd820, 0d0000000000000000;
	sub.f64 	%fd821, %fd820, %fd1740;
	mul.f64 	%fd822, %fd821, %fd782;
	abs.f64 	%fd823, %fd808;
	setp.lt.f64 	%p23, %fd816, %fd823;
	selp.f64 	%fd824, %fd811, %fd808, %p23;
	mul.f64 	%fd825, %fd822, %fd824;
	abs.f64 	%fd826, %fd800;
	abs.f64 	%fd827, %fd797;
	setp.lt.f64 	%p24, %fd826, %fd827;
	selp.f64 	%fd828, %fd819, %fd825, %p24;
	sub.f64 	%fd829, %fd820, %fd200;
	mul.f64 	%fd830, %fd821, %fd829;
	abs.f64 	%fd831, %fd805;
	setp.lt.f64 	%p25, %fd823, %fd831;
	selp.f64 	%fd832, %fd808, %fd805, %p25;
	mul.f64 	%fd833, %fd830, %fd832;
	abs.f64 	%fd834, %fd794;
	setp.lt.f64 	%p26, %fd827, %fd834;
	selp.f64 	%fd835, %fd825, %fd833, %p26;
	mul.f64 	%fd836, %fd797, %fd800;
	setp.lt.f64 	%p27, %fd836, 0d0000000000000000;
	selp.f64 	%fd837, %fd800, %fd797, %p24;
	selp.f64 	%fd838, 0d0000000000000000, %fd837, %p27;
	fma.rn.f64 	%fd839, %fd782, %fd838, %fd783;
	add.f64 	%fd1744, %fd839, %fd828;
	mul.f64 	%fd840, %fd794, %fd797;
	setp.lt.f64 	%p28, %fd840, 0d0000000000000000;
	selp.f64 	%fd841, %fd797, %fd794, %p26;
	selp.f64 	%fd842, 0d0000000000000000, %fd841, %p28;
	fma.rn.f64 	%fd843, %fd821, %fd842, %fd780;
	add.f64 	%fd1743, %fd843, %fd835;
$L__BB1_148:
	ld.param.u64 	%rd187, [_Z7re_stepPdPKdPKbS1_S1_S1_S1_S1_S1_S1_iiidddi_param_7];
	ld.param.u64 	%rd186, [_Z7re_stepPdPKdPKbS1_S1_S1_S1_S1_S1_S1_iiidddi_param_6];
	cvta.to.global.u64 	%rd74, %rd187;
	cvta.to.global.u64 	%rd75, %rd186;
	add.s32 	%r426, %r1, 1;
	cvt.rn.f64.s32 	%fd1027, %r426;
	max.f64 	%fd1028, %fd1027, 0d0000000000000000;
	setp.gt.f64 	%p263, %fd1028, %fd1;
	selp.f64 	%fd1029, %fd1, %fd1028, %p263;
	cvt.rzi.s32.f64 	%r427, %fd1029;
	add.s32 	%r428, %r6, %r427;
	add.s32 	%r429, %r1, 2;
	cvt.rn.f64.s32 	%fd1030, %r429;
	max.f64 	%fd1031, %fd1030, 0d0000000000000000;
	setp.gt.f64 	%p264, %fd1031, %fd1;
	selp.f64 	%fd1032, %fd1, %fd1031, %p264;
	cvt.rzi.s32.f64 	%r430, %fd1032;
	add.s32 	%r431, %r6, %r430;
	add.s32 	%r432, %r1, 3;
	cvt.rn.f64.s32 	%fd1033, %r432;
	max.f64 	%fd1034, %fd1033, 0d0000000000000000;
	setp.gt.f64 	%p265, %fd1034, %fd1;
	selp.f64 	%fd1035, %fd1, %fd1034, %p265;
	cvt.rzi.s32.f64 	%r433, %fd1035;
	add.s32 	%r434, %r6, %r433;
	add.s32 	%r435, %r1, -1;
	cvt.rn.f64.s32 	%fd1036, %r435;
	max.f64 	%fd1037, %fd1036, 0d0000000000000000;
	setp.gt.f64 	%p266, %fd1037, %fd1;
	selp.f64 	%fd1038, %fd1, %fd1037, %p266;
	cvt.rzi.s32.f64 	%r436, %fd1038;
	add.s32 	%r437, %r6, %r436;
	add.s32 	%r438, %r1, -2;
	cvt.rn.f64.s32 	%fd1039, %r438;
	max.f64 	%fd1040, %fd1039, 0d0000000000000000;
	setp.gt.f64 	%p267, %fd1040, %fd1;
	selp.f64 	%fd1041, %fd1, %fd1040, %p267;
	cvt.rzi.s32.f64 	%r439, %fd1041;
	add.s32 	%r440, %r6, %r439;
	add.s32 	%r441, %r1, -3;
	cvt.rn.f64.s32 	%fd1042, %r441;
	max.f64 	%fd1043, %fd1042, 0d0000000000000000;
	setp.gt.f64 	%p268, %fd1043, %fd1;
	selp.f64 	%fd1044, %fd1, %fd1043, %p268;
	cvt.rzi.s32.f64 	%r442, %fd1044;
	add.s32 	%r443, %r6, %r442;
	mul.wide.s32 	%rd76, %r443, 8;
	add.s64 	%rd77, %rd3, %rd76;
	ld.global.f64 	%fd210, [%rd77];
	mul.wide.s32 	%rd78, %r440, 8;
	add.s64 	%rd79, %rd3, %rd78;
	ld.global.f64 	%fd211, [%rd79];
	mul.wide.s32 	%rd80, %r437, 8;
	add.s64 	%rd81, %rd3, %rd80;
	ld.global.f64 	%fd1784, [%rd81];
	mul.wide.s32 	%rd82, %r428, 8;
	add.s64 	%rd83, %rd3, %rd82;
	ld.global.f64 	%fd213, [%rd83];
	mul.wide.s32 	%rd84, %r431, 8;
	add.s64 	%rd85, %rd3, %rd84;
	ld.global.f64 	%fd214, [%rd85];
	mul.wide.s32 	%rd86, %r434, 8;
	add.s64 	%rd87, %rd3, %rd86;
	ld.global.f64 	%fd215, [%rd87];
	mul.wide.s32 	%rd88, %r7, 8;
	add.s64 	%rd89, %rd75, %rd88;
	ld.global.f64 	%fd1782, [%rd89];
	add.s64 	%rd90, %rd75, %rd82;
	ld.global.f64 	%fd217, [%rd90];
	add.s64 	%rd91, %rd75, %rd84;
	ld.global.f64 	%fd218, [%rd91];
	add.s64 	%rd92, %rd74, %rd88;
	ld.global.f64 	%fd219, [%rd92];
	add.s64 	%rd93, %rd74, %rd80;
	ld.global.f64 	%fd220, [%rd93];
	add.s64 	%rd94, %rd74, %rd78;
	ld.global.f64 	%fd221, [%rd94];
	mul.f64 	%fd1045, %fd3, %fd1784;
	mul.f64 	%fd1046, %fd3, %fd213;
	min.f64 	%fd1048, %fd1045, %fd1046;
	setp.lt.f64 	%p269, %fd1048, 0d0000000000000000;
	@%p269 bra 	$L__BB1_276;
	sub.f64 	%fd1139, %fd211, %fd210;
	div.rn.f64 	%fd222, %fd1139, %fd719;
	sub.f64 	%fd1140, %fd1784, %fd211;
	div.rn.f64 	%fd223, %fd1140, %fd719;
	sub.f64 	%fd1141, %fd3, %fd1784;
	div.rn.f64 	%fd224, %fd1141, %fd719;
	sub.f64 	%fd1142, %fd213, %fd3;
	div.rn.f64 	%fd225, %fd1142, %fd719;
	sub.f64 	%fd1143, %fd214, %fd213;
	div.rn.f64 	%fd226, %fd1143, %fd719;
	sub.f64 	%fd1144, %fd215, %fd214;
	div.rn.f64 	%fd227, %fd1144, %fd719;
	mul.f64 	%fd1145, %fd223, 0dBFF2AAAAAAAAAAAB;
	fma.rn.f64 	%fd1146, %fd222, 0d3FD5555555555555, %fd1145;
	fma.rn.f64 	%fd228, %fd224, 0d3FFD555555555555, %fd1146;
	mul.f64 	%fd229, %fd223, 0d3FC5555555555555;
	mul.f64 	%fd230, %fd224, 0d3FEAAAAAAAAAAAAB;
	sub.f64 	%fd1147, %fd230, %fd229;
	mul.f64 	%fd231, %fd225, 0d3FD5555555555555;
	add.f64 	%fd232, %fd1147, %fd231;
	mul.f64 	%fd233, %fd224, 0d3FD5555555555555;
	mul.f64 	%fd234, %fd225, 0d3FEAAAAAAAAAAAAB;
	add.f64 	%fd235, %fd233, %fd234;
	add.f64 	%fd1148, %fd223, %fd223;
	sub.f64 	%fd1149, %fd222, %fd1148;
	add.f64 	%fd236, %fd224, %fd1149;
	{
	.reg .b32 %temp; 
	mov.b64 	{%temp, %r36}, %fd236;
	}
	mov.f64 	%fd1150, 0d4000000000000000;
	{
	.reg .b32 %temp; 
	mov.b64 	{%temp, %r448}, %fd1150;
	}
	and.b32  	%r38, %r448, 2146435072;
	setp.eq.s32 	%p283, %r38, 1062207488;
	abs.f64 	%fd237, %fd236;
	{ // callseq 24, 0
	.param .b64 param0;
	st.param.f64 	[param0], %fd237;
	.param .b64 param1;
	st.param.f64 	[param1], 0d4000000000000000;
	.param .b64 retval0;
	call.uni (retval0), 
	__internal_accurate_pow, 
	(
	param0, 
	param1
	);
	ld.param.f64 	%fd1151, [retval0];
	} // callseq 24
	setp.lt.s32 	%p284, %r36, 0;
	neg.f64 	%fd1153, %fd1151;
	selp.f64 	%fd1154, %fd1153, %fd1151, %p283;
	selp.f64 	%fd1746, %fd1154, %fd1151, %p284;
	setp.neu.f64 	%p285, %fd236, 0d0000000000000000;
	@%p285 bra 	$L__BB1_151;
	selp.b32 	%r449, %r36, 0, %p283;
	setp.lt.s32 	%p287, %r448, 0;
	or.b32  	%r450, %r449, 2146435072;
	selp.b32 	%r451, %r450, %r449, %p287;
	mov.b32 	%r452, 0;
	mov.b64 	%fd1746, {%r452, %r451};
$L__BB1_151:
	add.f64 	%fd1155, %fd236, 0d4000000000000000;
	{
	.reg .b32 %temp; 
	mov.b64 	{%temp, %r453}, %fd1155;
	}
	and.b32  	%r454, %r453, 2146435072;
	setp.ne.s32 	%p288, %r454, 2146435072;
	@%p288 bra 	$L__BB1_156;
	setp.num.f64 	%p289, %fd236, %fd236;
	@%p289 bra 	$L__BB1_154;
	mov.f64 	%fd1156, 0d4000000000000000;
	add.rn.f64 	%fd1746, %fd236, %fd1156;
	bra.uni 	$L__BB1_156;
$L__BB1_154:
	setp.neu.f64 	%p290, %fd237, 0d7FF0000000000000;
	@%p290 bra 	$L__BB1_156;
	setp.lt.s32 	%p293, %r448, 0;
	selp.b32 	%r456, 0, 2146435072, %p293;
	and.b32  	%r457, %r448, 2147483647;
	setp.ne.s32 	%p294, %r457, 1071644672;
	or.b32  	%r458, %r456, -2147483648;
	selp.b32 	%r459, %r458, %r456, %p294;
	selp.b32 	%r460, %r459, %r456, %p283;
	selp.b32 	%r461, %r460, %r456, %p284;
	mov.b32 	%r462, 0;
	mov.b64 	%fd1746, {%r462, %r461};
$L__BB1_156:
	setp.eq.f64 	%p296, %fd236, 0d3FF0000000000000;
	mul.f64 	%fd1157, %fd1746, 0d3FF1555555555555;
	selp.f64 	%fd244, 0d3FF1555555555555, %fd1157, %p296;
	fma.rn.f64 	%fd1158, %fd223, 0dC010000000000000, %fd222;
	mul.f64 	%fd245, %fd224, 0d4008000000000000;
	add.f64 	%fd246, %fd245, %fd1158;
	{
	.reg .b32 %temp; 
	mov.b64 	{%temp, %r39}, %fd246;
	}
	abs.f64 	%fd247, %fd246;
	{ // callseq 25, 0
	.param .b64 param0;
	st.param.f64 	[param0], %fd247;
	.param .b64 param1;
	st.param.f64 	[param1], 0d4000000000000000;
	.param .b64 retval0;
	call.uni (retval0), 
	__internal_accurate_pow, 
	(
	param0, 
	param1
	);
	ld.param.f64 	%fd1159, [retval0];
	} // callseq 25
	setp.lt.s32 	%p297, %r39, 0;
	neg.f64 	%fd1161, %fd1159;
	selp.f64 	%fd1162, %fd1161, %fd1159, %p283;
	selp.f64 	%fd1748, %fd1162, %fd1159, %p297;
	setp.neu.f64 	%p298, %fd246, 0d0000000000000000;
	@%p298 bra 	$L__BB1_158;
	selp.b32 	%r464, %r39, 0, %p283;
	setp.lt.s32 	%p300, %r448, 0;
	or.b32  	%r465, %r464, 2146435072;
	selp.b32 	%r466, %r465, %r464, %p300;
	mov.b32 	%r467, 0;
	mov.b64 	%fd1748, {%r467, %r466};
$L__BB1_158:
	add.f64 	%fd1163, %fd246, 0d4000000000000000;
	{
	.reg .b32 %temp; 
	mov.b64 	{%temp, %r468}, %fd1163;
	}
	and.b32  	%r469, %r468, 2146435072;
	setp.ne.s32 	%p301, %r469, 2146435072;
	@%p301 bra 	$L__BB1_163;
	setp.num.f64 	%p302, %fd246, %fd246;
	@%p302 bra 	$L__BB1_161;
	mov.f64 	%fd1164, 0d4000000000000000;
	add.rn.f64 	%fd1748, %fd246, %fd1164;
	bra.uni 	$L__BB1_163;
$L__BB1_161:
	setp.neu.f64 	%p303, %fd247, 0d7FF0000000000000;
	@%p303 bra 	$L__BB1_163;
	setp.lt.s32 	%p306, %r448, 0;
	selp.b32 	%r471, 0, 2146435072, %p306;
	and.b32  	%r472, %r448, 2147483647;
	setp.ne.s32 	%p307, %r472, 1071644672;
	or.b32  	%r473, %r471, -2147483648;
	selp.b32 	%r474, %r473, %r471, %p307;
	selp.b32 	%r475, %r474, %r471, %p283;
	selp.b32 	%r476, %r475, %r471, %p297;
	mov.b32 	%r477, 0;
	mov.b64 	%fd1748, {%r477, %r476};
$L__BB1_163:
	setp.eq.f64 	%p309, %fd246, 0d3FF0000000000000;
	mul.f64 	%fd1165, %fd1748, 0d3FD0000000000000;
	selp.f64 	%fd1166, 0d3FD0000000000000, %fd1165, %p309;
	add.f64 	%fd254, %fd244, %fd1166;
	add.f64 	%fd255, %fd224, %fd224;
	sub.f64 	%fd1167, %fd223, %fd255;
	add.f64 	%fd256, %fd225, %fd1167;
	{
	.reg .b32 %temp; 
	mov.b64 	{%temp, %r40}, %fd256;
	}
	abs.f64 	%fd257, %fd256;
	{ // callseq 26, 0
	.param .b64 param0;
	st.param.f64 	[param0], %fd257;
	.param .b64 param1;
	st.param.f64 	[param1], 0d4000000000000000;
	.param .b64 retval0;
	call.uni (retval0), 
	__internal_accurate_pow, 
	(
	param0, 
	param1
	);
	ld.param.f64 	%fd1168, [retval0];
	} // callseq 26
	setp.lt.s32 	%p310, %r40, 0;
	neg.f64 	%fd1170, %fd1168;
	selp.f64 	%fd1171, %fd1170, %fd1168, %p283;
	selp.f64 	%fd1750, %fd1171, %fd1168, %p310;
	setp.neu.f64 	%p311, %fd256, 0d0000000000000000;
	@%p311 bra 	$L__BB1_165;
	selp.b32 	%r479, %r40, 0, %p283;
	setp.lt.s32 	%p313, %r448, 0;
	or.b32  	%r480, %r479, 2146435072;
	selp.b32 	%r481, %r480, %r479, %p313;
	mov.b32 	%r482, 0;
	mov.b64 	%fd1750, {%r482, %r481};
$L__BB1_165:
	add.f64 	%fd1172, %fd256, 0d4000000000000000;
	{
	.reg .b32 %temp; 
	mov.b64 	{%temp, %r483}, %fd1172;
	}
	and.b32  	%r484, %r483, 2146435072;
	setp.ne.s32 	%p314, %r484, 2146435072;
	@%p314 bra 	$L__BB1_170;
	setp.num.f64 	%p315, %fd256, %fd256;
	@%p315 bra 	$L__BB1_168;
	mov.f64 	%fd1173, 0d4000000000000000;
	add.rn.f64 	%fd1750, %fd256, %fd1173;
	bra.uni 	$L__BB1_170;
$L__BB1_168:
	setp.neu.f64 	%p316, %fd257, 0d7FF0000000000000;
	@%p316 bra 	$L__BB1_170;
	setp.lt.s32 	%p319, %r448, 0;
	selp.b32 	%r486, 0, 2146435072, %p319;
	and.b32  	%r487, %r448, 2147483647;
	setp.ne.s32 	%p320, %r487, 1071644672;
	or.b32  	%r488, %r486, -2147483648;
	selp.b32 	%r489, %r488, %r486, %p320;
	selp.b32 	%r490, %r489, %r486, %p283;
	selp.b32 	%r491, %r490, %r486, %p310;
	mov.b32 	%r492, 0;
	mov.b64 	%fd1750, {%r492, %r491};
$L__BB1_170:
	setp.eq.f64 	%p322, %fd256, 0d3FF0000000000000;
	mul.f64 	%fd1174, %fd1750, 0d3FF1555555555555;
	selp.f64 	%fd264, 0d3FF1555555555555, %fd1174, %p322;
	sub.f64 	%fd265, %fd223, %fd225;
	{
	.reg .b32 %temp; 
	mov.b64 	{%temp, %r41}, %fd265;
	}
	abs.f64 	%fd266, %fd265;
	{ // callseq 27, 0
	.param .b64 param0;
	st.param.f64 	[param0], %fd266;
	.param .b64 param1;
	st.param.f64 	[param1], 0d4000000000000000;
	.param .b64 retval0;
	call.uni (retval0), 
	__internal_accurate_pow, 
	(
	param0, 
	param1
	);
	ld.param.f64 	%fd1175, [retval0];
	} // callseq 27
	setp.lt.s32 	%p323, %r41, 0;
	neg.f64 	%fd1177, %fd1175;
	selp.f64 	%fd1178, %fd1177, %fd1175, %p283;
	selp.f64 	%fd1752, %fd1178, %fd1175, %p323;
	setp.neu.f64 	%p324, %fd265, 0d0000000000000000;
	@%p324 bra 	$L__BB1_172;
	selp.b32 	%r494, %r41, 0, %p283;
	setp.lt.s32 	%p326, %r448, 0;
	or.b32  	%r495, %r494, 2146435072;
	selp.b32 	%r496, %r495, %r494, %p326;
	mov.b32 	%r497, 0;
	mov.b64 	%fd1752, {%r497, %r496};
$L__BB1_172:
	add.f64 	%fd1179, %fd265, 0d4000000000000000;
	{
	.reg .b32 %temp; 
	mov.b64 	{%temp, %r498}, %fd1179;
	}
	and.b32  	%r499, %r498, 2146435072;
	setp.ne.s32 	%p327, %r499, 2146435072;
	@%p327 bra 	$L__BB1_177;
	setp.num.f64 	%p328, %fd265, %fd265;
	@%p328 bra 	$L__BB1_175;
	mov.f64 	%fd1180, 0d4000000000000000;
	add.rn.f64 	%fd1752, %fd265, %fd1180;
	bra.uni 	$L__BB1_177;
$L__BB1_175:
	setp.neu.f64 	%p329, %fd266, 0d7FF0000000000000;
	@%p329 bra 	$L__BB1_177;
	setp.lt.s32 	%p332, %r448, 0;
	selp.b32 	%r501, 0, 2146435072, %p332;
	and.b32  	%r502, %r448, 2147483647;
	setp.ne.s32 	%p333, %r502, 1071644672;
	or.b32  	%r503, %r501, -2147483648;
	selp.b32 	%r504, %r503, %r501, %p333;
	selp.b32 	%r505, %r504, %r501, %p283;
	selp.b32 	%r506, %r505, %r501, %p323;
	mov.b32 	%r507, 0;
	mov.b64 	%fd1752, {%r507, %r506};
$L__BB1_177:
	setp.eq.f64 	%p335, %fd265, 0d3FF0000000000000;
	mul.f64 	%fd1181, %fd1752, 0d3FD0000000000000;
	selp.f64 	%fd1182, 0d3FD0000000000000, %fd1181, %p335;
	add.f64 	%fd273, %fd264, %fd1182;
	add.f64 	%fd274, %fd225, %fd225;
	sub.f64 	%fd1183, %fd224, %fd274;
	add.f64 	%fd275, %fd226, %fd1183;
	{
	.reg .b32 %temp; 
	mov.b64 	{%temp, %r42}, %fd275;
	}
	abs.f64 	%fd276, %fd275;
	{ // callseq 28, 0
	.param .b64 param0;
	st.param.f64 	[param0], %fd276;
	.param .b64 param1;
	st.param.f64 	[param1], 0d4000000000000000;
	.param .b64 retval0;
	call.uni (retval0), 
	__internal_accurate_pow, 
	(
	param0, 
	param1
	);
	ld.param.f64 	%fd1184, [retval0];
	} // callseq 28
	setp.lt.s32 	%p336, %r42, 0;
	neg.f64 	%fd1186, %fd1184;
	selp.f64 	%fd1187, %fd1186, %fd1184, %p283;
	selp.f64 	%fd1754, %fd1187, %fd1184, %p336;
	setp.neu.f64 	%p337, %fd275, 0d0000000000000000;
	@%p337 bra 	$L__BB1_179;
	selp.b32 	%r509, %r42, 0, %p283;
	setp.lt.s32 	%p339, %r448, 0;
	or.b32  	%r510, %r509, 2146435072;
	selp.b32 	%r511, %r510, %r509, %p339;
	mov.b32 	%r512, 0;
	mov.b64 	%fd1754, {%r512, %r511};
$L__BB1_179:
	add.f64 	%fd1188, %fd275, 0d4000000000000000;
	{
	.reg .b32 %temp; 
	mov.b64 	{%temp, %r513}, %fd1188;
	}
	and.b32  	%r514, %r513, 2146435072;
	setp.ne.s32 	%p340, %r514, 2146435072;
	@%p340 bra 	$L__BB1_184;
	setp.num.f64 	%p341, %fd275, %fd275;
	@%p341 bra 	$L__BB1_182;
	mov.f64 	%fd1189, 0d4000000000000000;
	add.rn.f64 	%fd1754, %fd275, %fd1189;
	bra.uni 	$L__BB1_184;
$L__BB1_182:
	setp.neu.f64 	%p342, %fd276, 0d7FF0000000000000;
	@%p342 bra 	$L__BB1_184;
	setp.lt.s32 	%p345, %r448, 0;
	selp.b32 	%r516, 0, 2146435072, %p345;
	and.b32  	%r517, %r448, 2147483647;
	setp.ne.s32 	%p346, %r517, 1071644672;
	or.b32  	%r518, %r516, -2147483648;
	selp.b32 	%r519, %r518, %r516, %p346;
	selp.b32 	%r520, %r519, %r516, %p283;
	selp.b32 	%r521, %r520, %r516, %p336;
	mov.b32 	%r522, 0;
	mov.b64 	%fd1754, {%r522, %r521};
$L__BB1_184:
	setp.eq.f64 	%p348, %fd275, 0d3FF0000000000000;
	mul.f64 	%fd1190, %fd1754, 0d3FF1555555555555;
	selp.f64 	%fd283, 0d3FF1555555555555, %fd1190, %p348;
	fma.rn.f64 	%fd1191, %fd225, 0dC010000000000000, %fd245;
	add.f64 	%fd284, %fd226, %fd1191;
	{
	.reg .b32 %temp; 
	mov.b64 	{%temp, %r43}, %fd284;
	}
	abs.f64 	%fd285, %fd284;
	{ // callseq 29, 0
	.param .b64 param0;
	st.param.f64 	[param0], %fd285;
	.param .b64 param1;
	st.param.f64 	[param1], 0d4000000000000000;
	.param .b64 retval0;
	call.uni (retval0), 
	__internal_accurate_pow, 
	(
	param0, 
	param1
	);
	ld.param.f64 	%fd1192, [retval0];
	} // callseq 29
	setp.lt.s32 	%p349, %r43, 0;
	neg.f64 	%fd1194, %fd1192;
	selp.f64 	%fd1195, %fd1194, %fd1192, %p283;
	selp.f64 	%fd1756, %fd1195, %fd1192, %p349;
	setp.neu.f64 	%p350, %fd284, 0d0000000000000000;
	@%p350 bra 	$L__BB1_186;
	selp.b32 	%r524, %r43, 0, %p283;
	setp.lt.s32 	%p352, %r448, 0;
	or.b32  	%r525, %r524, 2146435072;
	selp.b32 	%r526, %r525, %r524, %p352;
	mov.b32 	%r527, 0;
	mov.b64 	%fd1756, {%r527, %r526};
$L__BB1_186:
	add.f64 	%fd1196, %fd284, 0d4000000000000000;
	{
	.reg .b32 %temp; 
	mov.b64 	{%temp, %r528}, %fd1196;
	}
	and.b32  	%r529, %r528, 2146435072;
	setp.ne.s32 	%p353, %r529, 2146435072;
	@%p353 bra 	$L__BB1_191;
	setp.num.f64 	%p354, %fd284, %fd284;
	@%p354 bra 	$L__BB1_189;
	mov.f64 	%fd1197, 0d4000000000000000;
	add.rn.f64 	%fd1756, %fd284, %fd1197;
	bra.uni 	$L__BB1_191;
$L__BB1_189:
	setp.neu.f64 	%p355, %fd285, 0d7FF0000000000000;
	@%p355 bra 	$L__BB1_191;
	setp.lt.s32 	%p358, %r448, 0;
	selp.b32 	%r531, 0, 2146435072, %p358;
	and.b32  	%r532, %r448, 2147483647;
	setp.ne.s32 	%p359, %r532, 1071644672;
	or.b32  	%r533, %r531, -2147483648;
	selp.b32 	%r534, %r533, %r531, %p359;
	selp.b32 	%r535, %r534, %r531, %p283;
	selp.b32 	%r536, %r535, %r531, %p349;
	mov.b32 	%r537, 0;
	mov.b64 	%fd1756, {%r537, %r536};
$L__BB1_191:
	setp.eq.f64 	%p361, %fd284, 0d3FF0000000000000;
	mul.f64 	%fd1198, %fd1756, 0d3FD0000000000000;
	selp.f64 	%fd1199, 0d3FD0000000000000, %fd1198, %p361;
	add.f64 	%fd292, %fd283, %fd1199;
	add.f64 	%fd293, %fd254, 0d3EB0C6F7A0B5ED8D;
	{
	.reg .b32 %temp; 
	mov.b64 	{%temp, %r44}, %fd293;
	}
	abs.f64 	%fd294, %fd293;
	{ // callseq 30, 0
	.param .b64 param0;
	st.param.f64 	[param0], %fd294;
	.param .b64 param1;
	st.param.f64 	[param1], 0d4000000000000000;
	.param .b64 retval0;
	call.uni (retval0), 
	__internal_accurate_pow, 
	(
	param0, 
	param1
	);
	ld.param.f64 	%fd1200, [retval0];
	} // callseq 30
	setp.lt.s32 	%p362, %r44, 0;
	neg.f64 	%fd1202, %fd1200;
	selp.f64 	%fd1203, %fd1202, %fd1200, %p283;
	selp.f64 	%fd1758, %fd1203, %fd1200, %p362;
	setp.neu.f64 	%p363, %fd293, 0d0000000000000000;
	@%p363 bra 	$L__BB1_193;
	selp.b32 	%r539, %r44, 0, %p283;
	setp.lt.s32 	%p365, %r448, 0;
	or.b32  	%r540, %r539, 2146435072;
	selp.b32 	%r541, %r540, %r539, %p365;
	mov.b32 	%r542, 0;
	mov.b64 	%fd1758, {%r542, %r541};
$L__BB1_193:
	add.f64 	%fd1204, %fd293, 0d4000000000000000;
	{
	.reg .b32 %temp; 
	mov.b64 	{%temp, %r543}, %fd1204;
	}
	and.b32  	%r544, %r543, 2146435072;
	setp.ne.s32 	%p366, %r544, 2146435072;
	@%p366 bra 	$L__BB1_198;
	setp.num.f64 	%p367, %fd293, %fd293;
	@%p367 bra 	$L__BB1_196;
	mov.f64 	%fd1205, 0d4000000000000000;
	add.rn.f64 	%fd1758, %fd293, %fd1205;
	bra.uni 	$L__BB1_198;
$L__BB1_196:
	setp.neu.f64 	%p368, %fd294, 0d7FF0000000000000;
	@%p368 bra 	$L__BB1_198;
	setp.lt.s32 	%p371, %r448, 0;
	selp.b32 	%r546, 0, 2146435072, %p371;
	and.b32  	%r547, %r448, 2147483647;
	setp.ne.s32 	%p372, %r547, 1071644672;
	or.b32  	%r548, %r546, -2147483648;
	selp.b32 	%r549, %r548, %r546, %p372;
	selp.b32 	%r550, %r549, %r546, %p283;
	selp.b32 	%r551, %r550, %r546, %p362;
	mov.b32 	%r552, 0;
	mov.b64 	%fd1758, {%r552, %r551};
$L__BB1_198:
	setp.eq.f64 	%p374, %fd293, 0d3FF0000000000000;
	mov.f64 	%fd1206, 0d3FB999999999999A;
	div.rn.f64 	%fd1207, %fd1206, %fd1758;
	selp.f64 	%fd301, 0d3FB999999999999A, %fd1207, %p374;
	add.f64 	%fd302, %fd273, 0d3EB0C6F7A0B5ED8D;
	{
	.reg .b32 %temp; 
	mov.b64 	{%temp, %r45}, %fd302;
	}
	abs.f64 	%fd303, %fd302;
	{ // callseq 31, 0
	.param .b64 param0;
	st.param.f64 	[param0], %fd303;
	.param .b64 param1;
	st.param.f64 	[param1], 0d4000000000000000;
	.param .b64 retval0;
	call.uni (retval0), 
	__internal_accurate_pow, 
	(
	param0, 
	param1
	);
	ld.param.f64 	%fd1208, [retval0];
	} // callseq 31
	setp.lt.s32 	%p375, %r45, 0;
	neg.f64 	%fd1210, %fd1208;
	selp.f64 	%fd1211, %fd1210, %fd1208, %p283;
	selp.f64 	%fd1760, %fd1211, %fd1208, %p375;
	setp.neu.f64 	%p376, %fd302, 0d0000000000000000;
	@%p376 bra 	$L__BB1_200;
	selp.b32 	%r554, %r45, 0, %p283;
	setp.lt.s32 	%p378, %r448, 0;
	or.b32  	%r555, %r554, 2146435072;
	selp.b32 	%r556, %r555, %r554, %p378;
	mov.b32 	%r557, 0;
	mov.b64 	%fd1760, {%r557, %r556};
$L__BB1_200:
	add.f64 	%fd1212, %fd302, 0d4000000000000000;
	{
	.reg .b32 %temp; 
	mov.b64 	{%temp, %r558}, %fd1212;
	}
	and.b32  	%r559, %r558, 2146435072;
	setp.ne.s32 	%p379, %r559, 2146435072;
	@%p379 bra 	$L__BB1_205;
	setp.num.f64 	%p380, %fd302, %fd302;
	@%p380 bra 	$L__BB1_203;
	mov.f64 	%fd1213, 0d4000000000000000;
	add.rn.f64 	%fd1760, %fd302, %fd1213;
	bra.uni 	$L__BB1_205;
$L__BB1_203:
	setp.neu.f64 	%p381, %fd303, 0d7FF0000000000000;
	@%p381 bra 	$L__BB1_205;
	setp.lt.s32 	%p384, %r448, 0;
	selp.b32 	%r561, 0, 2146435072, %p384;
	and.b32  	%r562, %r448, 2147483647;
	setp.ne.s32 	%p385, %r562, 1071644672;
	or.b32  	%r563, %r561, -2147483648;
	selp.b32 	%r564, %r563, %r561, %p385;
	selp.b32 	%r565, %r564, %r561, %p283;
	selp.b32 	%r566, %r565, %r561, %p375;
	mov.b32 	%r567, 0;
	mov.b64 	%fd1760, {%r567, %r566};
$L__BB1_205:
	setp.eq.f64 	%p387, %fd302, 0d3FF0000000000000;
	mov.f64 	%fd1214, 0d3FE3333333333333;
	div.rn.f64 	%fd1215, %fd1214, %fd1760;
	selp.f64 	%fd310, 0d3FE3333333333333, %fd1215, %p387;
	add.f64 	%fd311, %fd292, 0d3EB0C6F7A0B5ED8D;
	{
	.reg .b32 %temp; 
	mov.b64 	{%temp, %r46}, %fd311;
	}
	abs.f64 	%fd312, %fd311;
	{ // callseq 32, 0
	.param .b64 param0;
	st.param.f64 	[param0], %fd312;
	.param .b64 param1;
	st.param.f64 	[param1], 0d4000000000000000;
	.param .b64 retval0;
	call.uni (retval0), 
	__internal_accurate_pow, 
	(
	param0, 
	param1
	);
	ld.param.f64 	%fd1216, [retval0];
	} // callseq 32
	setp.lt.s32 	%p388, %r46, 0;
	neg.f64 	%fd1218, %fd1216;
	selp.f64 	%fd1219, %fd1218, %fd1216, %p283;
	selp.f64 	%fd1762, %fd1219, %fd1216, %p388;
	setp.neu.f64 	%p389, %fd311, 0d0000000000000000;
	@%p389 bra 	$L__BB1_207;
	selp.b32 	%r569, %r46, 0, %p283;
	setp.lt.s32 	%p391, %r448, 0;
	or.b32  	%r570, %r569, 2146435072;
	selp.b32 	%r571, %r570, %r569, %p391;
	mov.b32 	%r572, 0;
	mov.b64 	%fd1762, {%r572, %r571};
$L__BB1_207:
	add.f64 	%fd1220, %fd311, 0d4000000000000000;
	{
	.reg .b32 %temp; 
	mov.b64 	{%temp, %r573}, %fd1220;
	}
	and.b32  	%r574, %r573, 2146435072;
	setp.ne.s32 	%p392, %r574, 2146435072;
	@%p392 bra 	$L__BB1_212;
	setp.num.f64 	%p393, %fd311, %fd311;
	@%p393 bra 	$L__BB1_210;
	mov.f64 	%fd1221, 0d4000000000000000;
	add.rn.f64 	%fd1762, %fd311, %fd1221;
	bra.uni 	$L__BB1_212;
$L__BB1_210:
	setp.neu.f64 	%p394, %fd312, 0d7FF0000000000000;
	@%p394 bra 	$L__BB1_212;
	setp.lt.s32 	%p397, %r448, 0;
	selp.b32 	%r576, 0, 2146435072, %p397;
	and.b32  	%r577, %r448, 2147483647;
	setp.ne.s32 	%p398, %r577, 1071644672;
	or.b32  	%r578, %r576, -2147483648;
	selp.b32 	%r579, %r578, %r576, %p398;
	selp.b32 	%r580, %r579, %r576, %p283;
	selp.b32 	%r581, %r580, %r576, %p388;
	mov.b32 	%r582, 0;
	mov.b64 	%fd1762, {%r582, %r581};
$L__BB1_212:
	mul.f64 	%fd1222, %fd226, 0d3FC5555555555555;
	setp.eq.f64 	%p400, %fd311, 0d3FF0000000000000;
	mov.f64 	%fd1223, 0d3FD3333333333333;
	div.rn.f64 	%fd1224, %fd1223, %fd1762;
	selp.f64 	%fd1225, 0d3FD3333333333333, %fd1224, %p400;
	add.f64 	%fd1226, %fd301, %fd310;
	add.f64 	%fd1227, %fd1226, %fd1225;
	div.rn.f64 	%fd1228, %fd301, %fd1227;
	div.rn.f64 	%fd1229, %fd310, %fd1227;
	div.rn.f64 	%fd1230, %fd1225, %fd1227;
	mul.f64 	%fd1231, %fd232, %fd1229;
	fma.rn.f64 	%fd1232, %fd228, %fd1228, %fd1231;
	sub.f64 	%fd1233, %fd235, %fd1222;
	fma.rn.f64 	%fd1786, %fd1233, %fd1230, %fd1232;
	mul.f64 	%fd1234, %fd226, 0dBFF2AAAAAAAAAAAB;
	fma.rn.f64 	%fd1235, %fd227, 0d3FD5555555555555, %fd1234;
	fma.rn.f64 	%fd320, %fd225, 0d3FFD555555555555, %fd1235;
	sub.f64 	%fd1236, %fd234, %fd1222;
	add.f64 	%fd321, %fd233, %fd1236;
	add.f64 	%fd1237, %fd230, %fd231;
	sub.f64 	%fd322, %fd1237, %fd229;
	add.f64 	%fd1238, %fd226, %fd226;
	sub.f64 	%fd1239, %fd227, %fd1238;
	add.f64 	%fd323, %fd225, %fd1239;
	{
	.reg .b32 %temp; 
	mov.b64 	{%temp, %r47}, %fd323;
	}
	abs.f64 	%fd324, %fd323;
	{ // callseq 33, 0
	.param .b64 param0;
	st.param.f64 	[param0], %fd324;
	.param .b64 param1;
	st.param.f64 	[param1], 0d4000000000000000;
	.param .b64 retval0;
	call.uni (retval0), 
	__internal_accurate_pow, 
	(
	param0, 
	param1
	);
	ld.param.f64 	%fd1240, [retval0];
	} // callseq 33
	setp.lt.s32 	%p401, %r47, 0;
	neg.f64 	%fd1242, %fd1240;
	selp.f64 	%fd1243, %fd1242, %fd1240, %p283;
	selp.f64 	%fd1764, %fd1243, %fd1240, %p401;
	setp.neu.f64 	%p402, %fd323, 0d0000000000000000;
	@%p402 bra 	$L__BB1_214;
	selp.b32 	%r584, %r47, 0, %p283;
	setp.lt.s32 	%p404, %r448, 0;
	or.b32  	%r585, %r584, 2146435072;
	selp.b32 	%r586, %r585, %r584, %p404;
	mov.b32 	%r587, 0;
	mov.b64 	%fd1764, {%r587, %r586};
$L__BB1_214:
	add.f64 	%fd1244, %fd323, 0d4000000000000000;
	{
	.reg .b32 %temp; 
	mov.b64 	{%temp, %r588}, %fd1244;
	}
	and.b32  	%r589, %r588, 2146435072;
	setp.ne.s32 	%p405, %r589, 2146435072;
	@%p405 bra 	$L__BB1_219;
	setp.num.f64 	%p406, %fd323, %fd323;
	@%p406 bra 	$L__BB1_217;
	mov.f64 	%fd1245, 0d4000000000000000;
	add.rn.f64 	%fd1764, %fd323, %fd1245;
	bra.uni 	$L__BB1_219;
$L__BB1_217:
	setp.neu.f64 	%p407, %fd324, 0d7FF0000000000000;
	@%p407 bra 	$L__BB1_219;
	setp.lt.s32 	%p410, %r448, 0;
	selp.b32 	%r591, 0, 2146435072, %p410;
	and.b32  	%r592, %r448, 2147483647;
	setp.ne.s32 	%p411, %r592, 1071644672;
	or.b32  	%r593, %r591, -2147483648;
	selp.b32 	%r594, %r593, %r591, %p411;
	selp.b32 	%r595, %r594, %r591, %p283;
	selp.b32 	%r596, %r595, %r591, %p401;
	mov.b32 	%r597, 0;
	mov.b64 	%fd1764, {%r597, %r596};
$L__BB1_219:
	setp.eq.f64 	%p413, %fd323, 0d3FF0000000000000;
	mul.f64 	%fd1246, %fd1764, 0d3FF1555555555555;
	selp.f64 	%fd331, 0d3FF1555555555555, %fd1246, %p413;
	fma.rn.f64 	%fd1247, %fd226, 0dC010000000000000, %fd227;
	mul.f64 	%fd332, %fd225, 0d4008000000000000;
	add.f64 	%fd333, %fd332, %fd1247;
	{
	.reg .b32 %temp; 
	mov.b64 	{%temp, %r48}, %fd333;
	}
	abs.f64 	%fd334, %fd333;
	{ // callseq 34, 0
	.param .b64 param0;
	st.param.f64 	[param0], %fd334;
	.param .b64 param1;
	st.param.f64 	[param1], 0d4000000000000000;
	.param .b64 retval0;
	call.uni (retval0), 
	__internal_accurate_pow, 
	(
	param0, 
	param1
	);
	ld.param.f64 	%fd1248, [retval0];
	} // callseq 34
	setp.lt.s32 	%p414, %r48, 0;
	neg.f64 	%fd1250, %fd1248;
	selp.f64 	%fd1251, %fd1250, %fd1248, %p283;
	selp.f64 	%fd1766, %fd1251, %fd1248, %p414;
	setp.neu.f64 	%p415, %fd333, 0d0000000000000000;
	@%p415 bra 	$L__BB1_221;
	selp.b32 	%r599, %r48, 0, %p283;
	setp.lt.s32 	%p417, %r448, 0;
	or.b32  	%r600, %r599, 2146435072;
	selp.b32 	%r601, %r600, %r599, %p417;
	mov.b32 	%r602, 0;
	mov.b64 	%fd1766, {%r602, %r601};
$L__BB1_221:
	add.f64 	%fd1252, %fd333, 0d4000000000000000;
	{
	.reg .b32 %temp; 
	mov.b64 	{%temp, %r603}, %fd1252;
	}
	and.b32  	%r604, %r603, 2146435072;
	setp.ne.s32 	%p418, %r604, 2146435072;
	@%p418 bra 	$L__BB1_226;
	setp.num.f64 	%p419, %fd333, %fd333;
	@%p419 bra 	$L__BB1_224;
	mov.f64 	%fd1253, 0d4000000000000000;
	add.rn.f64 	%fd1766, %fd333, %fd1253;
	bra.uni 	$L__BB1_226;
$L__BB1_224:
	setp.neu.f64 	%p420, %fd334, 0d7FF0000000000000;
	@%p420 bra 	$L__BB1_226;
	setp.lt.s32 	%p423, %r448, 0;
	selp.b32 	%r606, 0, 2146435072, %p423;
	and.b32  	%r607, %r448, 2147483647;
	setp.ne.s32 	%p424, %r607, 1071644672;
	or.b32  	%r608, %r606, -2147483648;
	selp.b32 	%r609, %r608, %r606, %p424;
	selp.b32 	%r610, %r609, %r606, %p283;
	selp.b32 	%r611, %r610, %r606, %p414;
	mov.b32 	%r612, 0;
	mov.b64 	%fd1766, {%r612, %r611};
$L__BB1_226:
	setp.eq.f64 	%p426, %fd333, 0d3FF0000000000000;
	mul.f64 	%fd1254, %fd1766, 0d3FD0000000000000;
	selp.f64 	%fd1255, 0d3FD0000000000000, %fd1254, %p426;
	add.f64 	%fd341, %fd331, %fd1255;
	sub.f64 	%fd1256, %fd226, %fd274;
	add.f64 	%fd342, %fd224, %fd1256;
	{
	.reg .b32 %temp; 
	mov.b64 	{%temp, %r49}, %fd342;
	}
	abs.f64 	%fd343, %fd342;
	{ // callseq 35, 0
	.param .b64 param0;
	st.param.f64 	[param0], %fd343;
	.param .b64 param1;
	st.param.f64 	[param1], 0d4000000000000000;
	.param .b64 retval0;
	call.uni (retval0), 
	__internal_accurate_pow, 
	(
	param0, 
	param1
	);
	ld.param.f64 	%fd1257, [retval0];
	} // callseq 35
	setp.lt.s32 	%p427, %r49, 0;
	neg.f64 	%fd1259, %fd1257;
	selp.f64 	%fd1260, %fd1259, %fd1257, %p283;
	selp.f64 	%fd1768, %fd1260, %fd1257, %p427;
	setp.neu.f64 	%p428, %fd342, 0d0000000000000000;
	@%p428 bra 	$L__BB1_228;
	selp.b32 	%r614, %r49, 0, %p283;
	setp.lt.s32 	%p430, %r448, 0;
	or.b32  	%r615, %r614, 2146435072;
	selp.b32 	%r616, %r615, %r614, %p430;
	mov.b32 	%r617, 0;
	mov.b64 	%fd1768, {%r617, %r616};
$L__BB1_228:
	add.f64 	%fd1261, %fd342, 0d4000000000000000;
	{
	.reg .b32 %temp; 
	mov.b64 	{%temp, %r618}, %fd1261;
	}
	and.b32  	%r619, %r618, 2146435072;
	setp.ne.s32 	%p431, %r619, 2146435072;
	@%p431 bra 	$L__BB1_233;
	setp.num.f64 	%p432, %fd342, %fd342;
	@%p432 bra 	$L__BB1_231;
	mov.f64 	%fd1262, 0d4000000000000000;
	add.rn.f64 	%fd1768, %fd342, %fd1262;
	bra.uni 	$L__BB1_233;
$L__BB1_231:
	setp.neu.f64 	%p433, %fd343, 0d7FF0000000000000;
	@%p433 bra 	$L__BB1_233;
	setp.lt.s32 	%p436, %r448, 0;
	selp.b32 	%r621, 0, 2146435072, %p436;
	and.b32  	%r622, %r448, 2147483647;
	setp.ne.s32 	%p437, %r622, 1071644672;
	or.b32  	%r623, %r621, -2147483648;
	selp.b32 	%r624, %r623, %r621, %p437;
	selp.b32 	%r625, %r624, %r621, %p283;
	selp.b32 	%r626, %r625, %r621, %p427;
	mov.b32 	%r627, 0;
	mov.b64 	%fd1768, {%r627, %r626};
$L__BB1_233:
	setp.eq.f64 	%p439, %fd342, 0d3FF0000000000000;
	mul.f64 	%fd1263, %fd1768, 0d3FF1555555555555;
	selp.f64 	%fd350, 0d3FF1555555555555, %fd1263, %p439;
	sub.f64 	%fd351, %fd226, %fd224;
	{
	.reg .b32 %temp; 
	mov.b64 	{%temp, %r50}, %fd351;
	}
	abs.f64 	%fd352, %fd351;
	{ // callseq 36, 0
	.param .b64 param0;
	st.param.f64 	[param0], %fd352;
	.param .b64 param1;
	st.param.f64 	[param1], 0d4000000000000000;
	.param .b64 retval0;
	call.uni (retval0), 
	__internal_accurate_pow, 
	(
	param0, 
	param1
	);
	ld.param.f64 	%fd1264, [retval0];
	} // callseq 36
	setp.lt.s32 	%p440, %r50, 0;
	neg.f64 	%fd1266, %fd1264;
	selp.f64 	%fd1267, %fd1266, %fd1264, %p283;
	selp.f64 	%fd1770, %fd1267, %fd1264, %p440;
	setp.neu.f64 	%p441, %fd351, 0d0000000000000000;
	@%p441 bra 	$L__BB1_235;
	selp.b32 	%r629, %r50, 0, %p283;
	setp.lt.s32 	%p443, %r448, 0;
	or.b32  	%r630, %r629, 2146435072;
	selp.b32 	%r631, %r630, %r629, %p443;
	mov.b32 	%r632, 0;
	mov.b64 	%fd1770, {%r632, %r631};
$L__BB1_235:
	add.f64 	%fd1268, %fd351, 0d4000000000000000;
	{
	.reg .b32 %temp; 
	mov.b64 	{%temp, %r633}, %fd1268;
	}
	and.b32  	%r634, %r633, 2146435072;
	setp.ne.s32 	%p444, %r634, 2146435072;
	@%p444 bra 	$L__BB1_240;
	setp.num.f64 	%p445, %fd351, %fd351;
	@%p445 bra 	$L__BB1_238;
	mov.f64 	%fd1269, 0d4000000000000000;
	add.rn.f64 	%fd1770, %fd351, %fd1269;
	bra.uni 	$L__BB1_240;
$L__BB1_238:
	setp.neu.f64 	%p446, %fd352, 0d7FF0000000000000;
	@%p446 bra 	$L__BB1_240;
	setp.lt.s32 	%p449, %r448, 0;
	selp.b32 	%r636, 0, 2146435072, %p449;
	and.b32  	%r637, %r448, 2147483647;
	setp.ne.s32 	%p450, %r637, 1071644672;
	or.b32  	%r638, %r636, -2147483648;
	selp.b32 	%r639, %r638, %r636, %p450;
	selp.b32 	%r640, %r639, %r636, %p283;
	selp.b32 	%r641, %r640, %r636, %p440;
	mov.b32 	%r642, 0;
	mov.b64 	%fd1770, {%r642, %r641};
$L__BB1_240:
	setp.eq.f64 	%p452, %fd351, 0d3FF0000000000000;
	mul.f64 	%fd1270, %fd1770, 0d3FD0000000000000;
	selp.f64 	%fd1271, 0d3FD0000000000000, %fd1270, %p452;
	add.f64 	%fd359, %fd350, %fd1271;
	sub.f64 	%fd1272, %fd225, %fd255;
	add.f64 	%fd360, %fd223, %fd1272;
	{
	.reg .b32 %temp; 
	mov.b64 	{%temp, %r51}, %fd360;
	}
	abs.f64 	%fd361, %fd360;
	{ // callseq 37, 0
	.param .b64 param0;
	st.param.f64 	[param0], %fd361;
	.param .b64 param1;
	st.param.f64 	[param1], 0d4000000000000000;
	.param .b64 retval0;
	call.uni (retval0), 
	__internal_accurate_pow, 
	(
	param0, 
	param1
	);
	ld.param.f64 	%fd1273, [retval0];
	} // callseq 37
	setp.lt.s32 	%p453, %r51, 0;
	neg.f64 	%fd1275, %fd1273;
	selp.f64 	%fd1276, %fd1275, %fd1273, %p283;
	selp.f64 	%fd1772, %fd1276, %fd1273, %p453;
	setp.neu.f64 	%p454, %fd360, 0d0000000000000000;
	@%p454 bra 	$L__BB1_242;
	selp.b32 	%r644, %r51, 0, %p283;
	setp.lt.s32 	%p456, %r448, 0;
	or.b32  	%r645, %r644, 2146435072;
	selp.b32 	%r646, %r645, %r644, %p456;
	mov.b32 	%r647, 0;
	mov.b64 	%fd1772, {%r647, %r646};
$L__BB1_242:
	add.f64 	%fd1277, %fd360, 0d4000000000000000;
	{
	.reg .b32 %temp; 
	mov.b64 	{%temp, %r648}, %fd1277;
	}
	and.b32  	%r649, %r648, 2146435072;
	setp.ne.s32 	%p457, %r649, 2146435072;
	@%p457 bra 	$L__BB1_247;
	setp.num.f64 	%p458, %fd360, %fd360;
	@%p458 bra 	$L__BB1_245;
	mov.f64 	%fd1278, 0d4000000000000000;
	add.rn.f64 	%fd1772, %fd360, %fd1278;
	bra.uni 	$L__BB1_247;
$L__BB1_245:
	setp.neu.f64 	%p459, %fd361, 0d7FF0000000000000;
	@%p459 bra 	$L__BB1_247;
	setp.lt.s32 	%p462, %r448, 0;
	selp.b32 	%r651, 0, 2146435072, %p462;
	and.b32  	%r652, %r448, 2147483647;
	setp.ne.s32 	%p463, %r652, 1071644672;
	or.b32  	%r653, %r651, -2147483648;
	selp.b32 	%r654, %r653, %r651, %p463;
	selp.b32 	%r655, %r654, %r651, %p283;
	selp.b32 	%r656, %r655, %r651, %p453;
	mov.b32 	%r657, 0;
	mov.b64 	%fd1772, {%r657, %r656};
$L__BB1_247:
	setp.eq.f64 	%p465, %fd360, 0d3FF0000000000000;
	mul.f64 	%fd1279, %fd1772, 0d3FF1555555555555;
	selp.f64 	%fd368, 0d3FF1555555555555, %fd1279, %p465;
	fma.rn.f64 	%fd1280, %fd224, 0dC010000000000000, %fd332;
	add.f64 	%fd369, %fd223, %fd1280;
	{
	.reg .b32 %temp; 
	mov.b64 	{%temp, %r52}, %fd369;
	}
	abs.f64 	%fd370, %fd369;
	{ // callseq 38, 0
	.param .b64 param0;
	st.param.f64 	[param0], %fd370;
	.param .b64 param1;
	st.param.f64 	[param1], 0d4000000000000000;
	.param .b64 retval0;
	call.uni (retval0), 
	__internal_accurate_pow, 
	(
	param0, 
	param1
	);
	ld.param.f64 	%fd1281, [retval0];
	} // callseq 38
	setp.lt.s32 	%p466, %r52, 0;
	neg.f64 	%fd1283, %fd1281;
	selp.f64 	%fd1284, %fd1283, %fd1281, %p283;
	selp.f64 	%fd1774, %fd1284, %fd1281, %p466;
	setp.neu.f64 	%p467, %fd369, 0d0000000000000000;
	@%p467 bra 	$L__BB1_249;
	selp.b32 	%r659, %r52, 0, %p283;
	setp.lt.s32 	%p469, %r448, 0;
	or.b32  	%r660, %r659, 2146435072;
	selp.b32 	%r661, %r660, %r659, %p469;
	mov.b32 	%r662, 0;
	mov.b64 	%fd1774, {%r662, %r661};
$L__BB1_249:
	add.f64 	%fd1285, %fd369, 0d4000000000000000;
	{
	.reg .b32 %temp; 
	mov.b64 	{%temp, %r663}, %fd1285;
	}
	and.b32  	%r664, %r663, 2146435072;
	setp.ne.s32 	%p470, %r664, 2146435072;
	@%p470 bra 	$L__BB1_254;
	setp.num.f64 	%p471, %fd369, %fd369;
	@%p471 bra 	$L__BB1_252;
	mov.f64 	%fd1286, 0d4000000000000000;
	add.rn.f64 	%fd1774, %fd369, %fd1286;
	bra.uni 	$L__BB1_254;
$L__BB1_252:
	setp.neu.f64 	%p472, %fd370, 0d7FF0000000000000;
	@%p472 bra 	$L__BB1_254;
	setp.lt.s32 	%p475, %r448, 0;
	selp.b32 	%r666, 0, 2146435072, %p475;
	and.b32  	%r667, %r448, 2147483647;
	setp.ne.s32 	%p476, %r667, 1071644672;
	or.b32  	%r668, %r666, -2147483648;
	selp.b32 	%r669, %r668, %r666, %p476;
	selp.b32 	%r670, %r669, %r666, %p283;
	selp.b32 	%r671, %r670, %r666, %p466;
	mov.b32 	%r672, 0;
	mov.b64 	%fd1774, {%r672, %r671};
$L__BB1_254:
	setp.eq.f64 	%p478, %fd369, 0d3FF0000000000000;
	mul.f64 	%fd1287, %fd1774, 0d3FD0000000000000;
	selp.f64 	%fd1288, 0d3FD0000000000000, %fd1287, %p478;
	add.f64 	%fd377, %fd368, %fd1288;
	add.f64 	%fd378, %fd341, 0d3EB0C6F7A0B5ED8D;
	{
	.reg .b32 %temp; 
	mov.b64 	{%temp, %r53}, %fd378;
	}
	abs.f64 	%fd379, %fd378;
	{ // callseq 39, 0
	.param .b64 param0;
	st.param.f64 	[param0], %fd379;
	.param .b64 param1;
	st.param.f64 	[param1], 0d4000000000000000;
	.param .b64 retval0;
	call.uni (retval0), 
	__internal_accurate_pow, 
	(
	param0, 
	param1
	);
	ld.param.f64 	%fd1289, [retval0];
	} // callseq 39
	setp.lt.s32 	%p479, %r53, 0;
	neg.f64 	%fd1291, %fd1289;
	selp.f64 	%fd1292, %fd1291, %fd1289, %p283;
	selp.f64 	%fd1776, %fd1292, %fd1289, %p479;
	setp.neu.f64 	%p480, %fd378, 0d0000000000000000;
	@%p480 bra 	$L__BB1_256;
	selp.b32 	%r674, %r53, 0, %p283;
	setp.lt.s32 	%p482, %r448, 0;
	or.b32  	%r675, %r674, 2146435072;
	selp.b32 	%r676, %r675, %r674, %p482;
	mov.b32 	%r677, 0;
	mov.b64 	%fd1776, {%r677, %r676};
$L__BB1_256:
	add.f64 	%fd1293, %fd378, 0d4000000000000000;
	{
	.reg .b32 %temp; 
	mov.b64 	{%temp, %r678}, %fd1293;
	}
	and.b32  	%r679, %r678, 2146435072;
	setp.ne.s32 	%p483, %r679, 2146435072;
	@%p483 bra 	$L__BB1_261;
	setp.num.f64 	%p484, %fd378, %fd378;
	@%p484 bra 	$L__BB1_259;
	mov.f64 	%fd1294, 0d4000000000000000;
	add.rn.f64 	%fd1776, %fd378, %fd1294;
	bra.uni 	$L__BB1_261;
$L__BB1_259:
	setp.neu.f64 	%p485, %fd379, 0d7FF0000000000000;
	@%p485 bra 	$L__BB1_261;
	setp.lt.s32 	%p486, %r53, 0;
	setp.eq.s32 	%p487, %r38, 1062207488;
	setp.lt.s32 	%p488, %r448, 0;
	selp.b32 	%r681, 0, 2146435072, %p488;
	and.b32  	%r682, %r448, 2147483647;
	setp.ne.s32 	%p489, %r682, 1071644672;
	or.b32  	%r683, %r681, -2147483648;
	selp.b32 	%r684, %r683, %r681, %p489;
	selp.b32 	%r685, %r684, %r681, %p487;
	selp.b32 	%r686, %r685, %r681, %p486;
	mov.b32 	%r687, 0;
	mov.b64 	%fd1776, {%r687, %r686};
$L__BB1_261:
	setp.eq.s32 	%p490, %r38, 1062207488;
	setp.eq.f64 	%p491, %fd378, 0d3FF0000000000000;
	mov.f64 	%fd1295, 0d3FB999999999999A;
	div.rn.f64 	%fd1296, %fd1295, %fd1776;
	selp.f64 	%fd386, 0d3FB999999999999A, %fd1296, %p491;
	add.f64 	%fd387, %fd359, 0d3EB0C6F7A0B5ED8D;
	{
	.reg .b32 %temp; 
	mov.b64 	{%temp, %r54}, %fd387;
	}
	abs.f64 	%fd388, %fd387;
	{ // callseq 40, 0
	.param .b64 param0;
	st.param.f64 	[param0], %fd388;
	.param .b64 param1;
	st.param.f64 	[param1], 0d4000000000000000;
	.param .b64 retval0;
	call.uni (retval0), 
	__internal_accurate_pow, 
	(
	param0, 
	param1
	);
	ld.param.f64 	%fd1297, [retval0];
	} // callseq 40
	setp.lt.s32 	%p492, %r54, 0;
	neg.f64 	%fd1299, %fd1297;
	selp.f64 	%fd1300, %fd1299, %fd1297, %p490;
	selp.f64 	%fd1778, %fd1300, %fd1297, %p492;
	setp.neu.f64 	%p493, %fd387, 0d0000000000000000;
	@%p493 bra 	$L__BB1_263;
	selp.b32 	%r689, %r54, 0, %p490;
	setp.lt.s32 	%p495, %r448, 0;
	or.b32  	%r690, %r689, 2146435072;
	selp.b32 	%r691, %r690, %r689, %p495;
	mov.b32 	%r692, 0;
	mov.b64 	%fd1778, {%r692, %r691};
$L__BB1_263:
	add.f64 	%fd1301, %fd387, 0d4000000000000000;
	{
	.reg .b32 %temp; 
	mov.b64 	{%temp, %r693}, %fd1301;
	}
	and.b32  	%r694, %r693, 2146435072;
	setp.ne.s32 	%p496, %r694, 2146435072;
	@%p496 bra 	$L__BB1_268;
	setp.num.f64 	%p497, %fd387, %fd387;
	@%p497 bra 	$L__BB1_266;
	mov.f64 	%fd1302, 0d4000000000000000;
	add.rn.f64 	%fd1778, %fd387, %fd1302;
	bra.uni 	$L__BB1_268;
$L__BB1_266:
	setp.neu.f64 	%p498, %fd388, 0d7FF0000000000000;
	@%p498 bra 	$L__BB1_268;
	setp.lt.s32 	%p499, %r54, 0;
	setp.eq.s32 	%p500, %r38, 1062207488;
	setp.lt.s32 	%p501, %r448, 0;
	selp.b32 	%r696, 0, 2146435072, %p501;
	and.b32  	%r697, %r448, 2147483647;
	setp.ne.s32 	%p502, %r697, 1071644672;
	or.b32  	%r698, %r696, -2147483648;
	selp.b32 	%r699, %r698, %r696, %p502;
	selp.b32 	%r700, %r699, %r696, %p500;
	selp.b32 	%r701, %r700, %r696, %p499;
	mov.b32 	%r702, 0;
	mov.b64 	%fd1778, {%r702, %r701};
$L__BB1_268:
	setp.eq.s32 	%p503, %r38, 1062207488;
	setp.eq.f64 	%p504, %fd387, 0d3FF0000000000000;
	mov.f64 	%fd1303, 0d3FE3333333333333;
	div.rn.f64 	%fd1304, %fd1303, %fd1778;
	selp.f64 	%fd395, 0d3FE3333333333333, %fd1304, %p504;
	add.f64 	%fd396, %fd377, 0d3EB0C6F7A0B5ED8D;
	{
	.reg .b32 %temp; 
	mov.b64 	{%temp, %r55}, %fd396;
	}
	abs.f64 	%fd397, %fd396;
	{ // callseq 41, 0
	.param .b64 param0;
	st.param.f64 	[param0], %fd397;
	.param .b64 param1;
	st.param.f64 	[param1], 0d4000000000000000;
	.param .b64 retval0;
	call.uni (retval0), 
	__internal_accurate_pow, 
	(
	param0, 
	param1
	);
	ld.param.f64 	%fd1305, [retval0];
	} // callseq 41
	setp.lt.s32 	%p505, %r55, 0;
	neg.f64 	%fd1307, %fd1305;
	selp.f64 	%fd1308, %fd1307, %fd1305, %p503;
	selp.f64 	%fd1780, %fd1308, %fd1305, %p505;
	setp.neu.f64 	%p506, %fd396, 0d0000000000000000;
	@%p506 bra 	$L__BB1_270;
	selp.b32 	%r704, %r55, 0, %p503;
	setp.lt.s32 	%p508, %r448, 0;
	or.b32  	%r705, %r704, 2146435072;
	selp.b32 	%r706, %r705, %r704, %p508;
	mov.b32 	%r707, 0;
	mov.b64 	%fd1780, {%r707, %r706};
$L__BB1_270:
	add.f64 	%fd1309, %fd396, 0d4000000000000000;
	{
	.reg .b32 %temp; 
	mov.b64 	{%temp, %r708}, %fd1309;
	}
	and.b32  	%r709, %r708, 2146435072;
	setp.ne.s32 	%p509, %r709, 2146435072;
	@%p509 bra 	$L__BB1_275;
	setp.num.f64 	%p510, %fd396, %fd396;
	@%p510 bra 	$L__BB1_273;
	mov.f64 	%fd1310, 0d4000000000000000;
	add.rn.f64 	%fd1780, %fd396, %fd1310;
	bra.uni 	$L__BB1_275;
$L__BB1_273:
	setp.neu.f64 	%p511, %fd397, 0d7FF0000000000000;
	@%p511 bra 	$L__BB1_275;
	setp.lt.s32 	%p512, %r55, 0;
	setp.eq.s32 	%p513, %r38, 1062207488;
	setp.lt.s32 	%p514, %r448, 0;
	selp.b32 	%r711, 0, 2146435072, %p514;
	and.b32  	%r712, %r448, 2147483647;
	setp.ne.s32 	%p515, %r712, 1071644672;
	or.b32  	%r713, %r711, -2147483648;
	selp.b32 	%r714, %r713, %r711, %p515;
	selp.b32 	%r715, %r714, %r711, %p513;
	selp.b32 	%r716, %r715, %r711, %p512;
	mov.b32 	%r717, 0;
	mov.b64 	%fd1780, {%r717, %r716};
$L__BB1_275:
	setp.eq.f64 	%p516, %fd396, 0d3FF0000000000000;
	mov.f64 	%fd1311, 0d3FD3333333333333;
	div.rn.f64 	%fd1312, %fd1311, %fd1780;
	selp.f64 	%fd1313, 0d3FD3333333333333, %fd1312, %p516;
	add.f64 	%fd1314, %fd386, %fd395;
	add.f64 	%fd1315, %fd1314, %fd1313;
	div.rn.f64 	%fd1316, %fd386, %fd1315;
	div.rn.f64 	%fd1317, %fd395, %fd1315;
	div.rn.f64 	%fd1318, %fd1313, %fd1315;
	mul.f64 	%fd1319, %fd321, %fd1317;
	fma.rn.f64 	%fd1320, %fd320, %fd1316, %fd1319;
	fma.rn.f64 	%fd1785, %fd322, %fd1318, %fd1320;
	bra.uni 	$L__BB1_294;
$L__BB1_276:
	mov.b64 	%rd95, 0;
	st.local.u64 	[%rd4+8], %rd95;
	mov.f64 	%fd1049, 0d0000000000000000;
	st.local.v2.f64 	[%rd4+16], {%fd1049, %fd1049};
	st.local.v2.f64 	[%rd4+32], {%fd1049, %fd1049};
	st.local.u64 	[%rd5+8], %rd95;
	st.local.v2.f64 	[%rd5+16], {%fd1049, %fd1049};
	st.local.v2.f64 	[%rd5+32], {%fd1049, %fd1049};
	setp.geu.f64 	%p270, %fd1782, %fd719;
	@%p270 bra 	$L__BB1_278;
	st.local.v2.f64 	[%rd5], {%fd1782, %fd719};
	mov.f64 	%fd1781, 0d0000000000000000;
	st.local.v2.f64 	[%rd4], {%fd1781, %fd213};
	mov.b32 	%r1200, 2;
	bra.uni 	$L__BB1_279;
$L__BB1_278:
	st.local.f64 	[%rd5], %fd719;
	st.local.f64 	[%rd4], %fd213;
	mov.b32 	%r1200, 1;
	mov.f64 	%fd1781, %fd213;
	mov.f64 	%fd1782, %fd719;
$L__BB1_279:
	setp.geu.f64 	%p271, %fd217, %fd719;
	@%p271 bra 	$L__BB1_281;
	add.f64 	%fd1052, %fd719, %fd217;
	mul.wide.u32 	%rd99, %r1200, 8;
	add.s64 	%rd100, %rd5, %rd99;
	st.local.f64 	[%rd100], %fd1052;
	add.s64 	%rd101, %rd4, %rd99;
	mov.b64 	%rd102, 0;
	st.local.u64 	[%rd101], %rd102;
	add.f64 	%fd1053, %fd719, %fd719;
	st.local.f64 	[%rd100+8], %fd1053;
	st.local.f64 	[%rd101+8], %fd214;
	add.s32 	%r1201, %r1200, 2;
	bra.uni 	$L__BB1_282;
$L__BB1_281:
	add.f64 	%fd1051, %fd719, %fd719;
	mul.wide.u32 	%rd96, %r1200, 8;
	add.s64 	%rd97, %rd5, %rd96;
	st.local.f64 	[%rd97], %fd1051;
	add.s64 	%rd98, %rd4, %rd96;
	st.local.f64 	[%rd98], %fd214;
	add.s32 	%r1201, %r1200, 1;
$L__BB1_282:
	setp.geu.f64 	%p272, %fd218, %fd719;
	@%p272 bra 	$L__BB1_284;
	fma.rn.f64 	%fd1055, %fd719, 0d4000000000000000, %fd218;
	mul.wide.u32 	%rd106, %r1201, 8;
	add.s64 	%rd107, %rd5, %rd106;
	st.local.f64 	[%rd107], %fd1055;
	add.s64 	%rd108, %rd4, %rd106;
	mov.b64 	%rd109, 0;
	st.local.u64 	[%rd108], %rd109;
	mul.f64 	%fd1056, %fd719, 0d4008000000000000;
	st.local.f64 	[%rd107+8], %fd1056;
	st.local.f64 	[%rd108+8], %fd215;
	bra.uni 	$L__BB1_285;
$L__BB1_284:
	mul.f64 	%fd1054, %fd719, 0d4008000000000000;
	mul.wide.u32 	%rd103, %r1201, 8;
	add.s64 	%rd104, %rd5, %rd103;
	st.local.f64 	[%rd104], %fd1054;
	add.s64 	%rd105, %rd4, %rd103;
	st.local.f64 	[%rd105], %fd215;
$L__BB1_285:
	ld.local.f64 	%fd407, [%rd5+8];
	ld.local.f64 	%fd408, [%rd5+16];
	ld.local.f64 	%fd409, [%rd4+8];
	ld.local.f64 	%fd410, [%rd4+16];
	mov.b64 	%rd110, 0;
	st.local.u64 	[%rd6+8], %rd110;
	st.local.u64 	[%rd6+16], %rd110;
	st.local.u64 	[%rd7+8], %rd110;
	st.local.u64 	[%rd7+16], %rd110;
	setp.geu.f64 	%p273, %fd219, %fd719;
	mov.b32 	%r1202, 1;
	mov.f64 	%fd1783, %fd719;
	@%p273 bra 	$L__BB1_287;
	st.local.f64 	[%rd7+8], %fd719;
	st.local.f64 	[%rd6+8], %fd1784;
	mov.b32 	%r1202, 2;
	mov.f64 	%fd1784, 0d0000000000000000;
	mov.f64 	%fd1783, %fd219;
$L__BB1_287:
	setp.geu.f64 	%p274, %fd220, %fd719;
	@%p274 bra 	$L__BB1_289;
	add.f64 	%fd1059, %fd719, %fd220;
	mul.wide.u32 	%rd114, %r1202, 8;
	add.s64 	%rd115, %rd7, %rd114;
	st.local.f64 	[%rd115], %fd1059;
	add.s64 	%rd116, %rd6, %rd114;
	mov.b64 	%rd117, 0;
	st.local.u64 	[%rd116], %rd117;
	add.f64 	%fd1060, %fd719, %fd719;
	st.local.f64 	[%rd115+8], %fd1060;
	st.local.f64 	[%rd116+8], %fd211;
	add.s32 	%r1203, %r1202, 2;
	bra.uni 	$L__BB1_290;
$L__BB1_289:
	add.f64 	%fd1058, %fd719, %fd719;
	mul.wide.u32 	%rd111, %r1202, 8;
	add.s64 	%rd112, %rd7, %rd111;
	st.local.f64 	[%rd112], %fd1058;
	add.s64 	%rd113, %rd6, %rd111;
	st.local.f64 	[%rd113], %fd211;
	add.s32 	%r1203, %r1202, 1;
$L__BB1_290:
	setp.geu.f64 	%p275, %fd221, %fd719;
	@%p275 bra 	$L__BB1_292;
	fma.rn.f64 	%fd1062, %fd719, 0d4000000000000000, %fd221;
	mul.wide.u32 	%rd121, %r1203, 8;
	add.s64 	%rd122, %rd7, %rd121;
	st.local.f64 	[%rd122], %fd1062;
	add.s64 	%rd123, %rd6, %rd121;
	mov.b64 	%rd124, 0;
	st.local.u64 	[%rd123], %rd124;
	mul.f64 	%fd1063, %fd719, 0d4008000000000000;
	st.local.f64 	[%rd122+8], %fd1063;
	st.local.f64 	[%rd123+8], %fd210;
	bra.uni 	$L__BB1_293;
$L__BB1_292:
	mul.f64 	%fd1061, %fd719, 0d4008000000000000;
	mul.wide.u32 	%rd118, %r1203, 8;
	add.s64 	%rd119, %rd7, %rd118;
	st.local.f64 	[%rd119], %fd1061;
	add.s64 	%rd120, %rd6, %rd118;
	st.local.f64 	[%rd120], %fd210;
$L__BB1_293:
	ld.local.f64 	%fd1064, [%rd6+8];
	ld.local.f64 	%fd1065, [%rd6+16];
	ld.local.f64 	%fd1066, [%rd7+8];
	ld.local.f64 	%fd1067, [%rd7+16];
	sub.f64 	%fd1068, %fd410, %fd409;
	sub.f64 	%fd1069, %fd408, %fd407;
	div.rn.f64 	%fd1070, %fd1068, %fd1069;
	sub.f64 	%fd1071, %fd409, %fd1781;
	sub.f64 	%fd1072, %fd407, %fd1782;
	div.rn.f64 	%fd1073, %fd1071, %fd1072;
	sub.f64 	%fd1074, %fd1781, %fd3;
	div.rn.f64 	%fd1075, %fd1074, %fd1782;
	sub.f64 	%fd1076, %fd3, %fd1784;
	add.f64 	%fd1077, %fd1783, 0d0000000000000000;
	div.rn.f64 	%fd1078, %fd1076, %fd1077;
	sub.f64 	%fd1079, %fd1784, %fd1064;
	sub.f64 	%fd1080, %fd1066, %fd1783;
	div.rn.f64 	%fd1081, %fd1079, %fd1080;
	sub.f64 	%fd1082, %fd1064, %fd1065;
	sub.f64 	%fd1083, %fd1067, %fd1066;
	div.rn.f64 	%fd1084, %fd1082, %fd1083;
	sub.f64 	%fd1085, %fd1070, %fd1073;
	sub.f64 	%fd1086, %fd408, %fd1782;
	div.rn.f64 	%fd1087, %fd1085, %fd1086;
	sub.f64 	%fd1088, %fd1073, %fd1075;
	div.rn.f64 	%fd1089, %fd1088, %fd407;
	sub.f64 	%fd1090, %fd1075, %fd1078;
	add.f64 	%fd1091, %fd1782, %fd1783;
	div.rn.f64 	%fd1092, %fd1090, %fd1091;
	sub.f64 	%fd1093, %fd1078, %fd1081;
	add.f64 	%fd1094, %fd1066, 0d0000000000000000;
	div.rn.f64 	%fd1095, %fd1093, %fd1094;
	sub.f64 	%fd1096, %fd1081, %fd1084;
	sub.f64 	%fd1097, %fd1067, %fd1783;
	div.rn.f64 	%fd1098, %fd1096, %fd1097;
	sub.f64 	%fd1099, %fd1087, %fd1089;
	div.rn.f64 	%fd1100, %fd1099, %fd408;
	sub.f64 	%fd1101, %fd1089, %fd1092;
	add.f64 	%fd1102, %fd407, %fd1783;
	div.rn.f64 	%fd1103, %fd1101, %fd1102;
	sub.f64 	%fd1104, %fd1092, %fd1095;
	add.f64 	%fd1105, %fd1782, %fd1066;
	div.rn.f64 	%fd1106, %fd1104, %fd1105;
	sub.f64 	%fd1107, %fd1095, %fd1098;
	add.f64 	%fd1108, %fd1067, 0d0000000000000000;
	div.rn.f64 	%fd1109, %fd1107, %fd1108;
	mul.f64 	%fd1110, %fd1077, %fd1094;
	abs.f64 	%fd1111, %fd1106;
	abs.f64 	%fd1112, %fd1109;
	setp.lt.f64 	%p276, %fd1111, %fd1112;
	selp.f64 	%fd1113, %fd1106, %fd1109, %p276;
	mul.f64 	%fd1114, %fd1110, %fd1113;
	mov.f64 	%fd1115, 0d0000000000000000;
	sub.f64 	%fd1116, %fd1115, %fd1782;
	mul.f64 	%fd1117, %fd1116, %fd1077;
	abs.f64 	%fd1118, %fd1103;
	setp.lt.f64 	%p277, %fd1111, %fd1118;
	selp.f64 	%fd1119, %fd1106, %fd1103, %p277;
	mul.f64 	%fd1120, %fd1117, %fd1119;
	abs.f64 	%fd1121, %fd1095;
	abs.f64 	%fd1122, %fd1092;
	setp.lt.f64 	%p278, %fd1121, %fd1122;
	selp.f64 	%fd1123, %fd1114, %fd1120, %p278;
	sub.f64 	%fd1124, %fd1115, %fd407;
	mul.f64 	%fd1125, %fd1116, %fd1124;
	abs.f64 	%fd1126, %fd1100;
	setp.lt.f64 	%p279, %fd1118, %fd1126;
	selp.f64 	%fd1127, %fd1103, %fd1100, %p279;
	mul.f64 	%fd1128, %fd1125, %fd1127;
	abs.f64 	%fd1129, %fd1089;
	setp.lt.f64 	%p280, %fd1122, %fd1129;
	selp.f64 	%fd1130, %fd1120, %fd1128, %p280;
	mul.f64 	%fd1131, %fd1092, %fd1095;
	setp.lt.f64 	%p281, %fd1131, 0d0000000000000000;
	selp.f64 	%fd1132, %fd1095, %fd1092, %p278;
	selp.f64 	%fd1133, 0d0000000000000000, %fd1132, %p281;
	fma.rn.f64 	%fd1134, %fd1077, %fd1133, %fd1078;
	add.f64 	%fd1786, %fd1134, %fd1123;
	mul.f64 	%fd1135, %fd1089, %fd1092;
	setp.lt.f64 	%p282, %fd1135, 0d0000000000000000;
	selp.f64 	%fd1136, %fd1092, %fd1089, %p280;
	selp.f64 	%fd1137, 0d0000000000000000, %fd1136, %p282;
	fma.rn.f64 	%fd1138, %fd1116, %fd1137, %fd1075;
	add.f64 	%fd1785, %fd1138, %fd1130;
$L__BB1_294:
	ld.param.u64 	%rd189, [_Z7re_stepPdPKdPKbS1_S1_S1_S1_S1_S1_S1_iiidddi_param_9];
	ld.param.u64 	%rd188, [_Z7re_stepPdPKdPKbS1_S1_S1_S1_S1_S1_S1_iiidddi_param_8];
	cvta.to.global.u64 	%rd125, %rd189;
	cvta.to.global.u64 	%rd126, %rd188;
	add.s32 	%r718, %r3, 1;
	cvt.rn.f64.u32 	%fd1321, %r718;
	max.f64 	%fd1322, %fd1321, 0d0000000000000000;
	setp.gt.f64 	%p517, %fd1322, %fd2;
	selp.f64 	%fd1323, %fd2, %fd1322, %p517;
	cvt.rzi.s32.f64 	%r719, %fd1323;
	mad.lo.s32 	%r720, %r719, %r111, %r5;
	mad.lo.s32 	%r721, %r720, %r108, %r4;
	add.s32 	%r722, %r3, 2;
	cvt.rn.f64.u32 	%fd1324, %r722;
	max.f64 	%fd1325, %fd1324, 0d0000000000000000;
	setp.gt.f64 	%p518, %fd1325, %fd2;
	selp.f64 	%fd1326, %fd2, %fd1325, %p518;
	cvt.rzi.s32.f64 	%r723, %fd1326;
	mad.lo.s32 	%r724, %r723, %r111, %r5;
	mad.lo.s32 	%r725, %r724, %r108, %r4;
	add.s32 	%r726, %r3, 3;
	cvt.rn.f64.u32 	%fd1327, %r726;
	max.f64 	%fd1328, %fd1327, 0d0000000000000000;
	setp.gt.f64 	%p519, %fd1328, %fd2;
	selp.f64 	%fd1329, %fd2, %fd1328, %p519;
	cvt.rzi.s32.f64 	%r727, %fd1329;
	mad.lo.s32 	%r728, %r727, %r111, %r5;
	mad.lo.s32 	%r729, %r728, %r108, %r4;
	add.s32 	%r730, %r3, -1;
	cvt.rn.f64.s32 	%fd1330, %r730;
	max.f64 	%fd1331, %fd1330, 0d0000000000000000;
	setp.gt.f64 	%p520, %fd1331, %fd2;
	selp.f64 	%fd1332, %fd2, %fd1331, %p520;
	cvt.rzi.s32.f64 	%r731, %fd1332;
	mad.lo.s32 	%r732, %r731, %r111, %r5;
	mad.lo.s32 	%r733, %r732, %r108, %r4;
	add.s32 	%r734, %r3, -2;
	cvt.rn.f64.s32 	%fd1333, %r734;
	max.f64 	%fd1334, %fd1333, 0d0000000000000000;
	setp.gt.f64 	%p521, %fd1334, %fd2;
	selp.f64 	%fd1335, %fd2, %fd1334, %p521;
	cvt.rzi.s32.f64 	%r735, %fd1335;
	mad.lo.s32 	%r736, %r735, %r111, %r5;
	mad.lo.s32 	%r737, %r736, %r108, %r4;
	add.s32 	%r738, %r3, -3;
	cvt.rn.f64.s32 	%fd1336, %r738;
	max.f64 	%fd1337, %fd1336, 0d0000000000000000;
	setp.gt.f64 	%p522, %fd1337, %fd2;
	selp.f64 	%fd1338, %fd2, %fd1337, %p522;
	cvt.rzi.s32.f64 	%r739, %fd1338;
	mad.lo.s32 	%r740, %r739, %r111, %r5;
	mad.lo.s32 	%r741, %r740, %r108, %r4;
	mul.wide.s32 	%rd127, %r741, 8;
	add.s64 	%rd128, %rd3, %rd127;
	ld.global.f64 	%fd417, [%rd128];
	mul.wide.s32 	%rd129, %r737, 8;
	add.s64 	%rd130, %rd3, %rd129;
	ld.global.f64 	%fd418, [%rd130];
	mul.wide.s32 	%rd131, %r733, 8;
	add.s64 	%rd132, %rd3, %rd131;
	ld.global.f64 	%fd1826, [%rd132];
	mul.wide.s32 	%rd133, %r721, 8;
	add.s64 	%rd134, %rd3, %rd133;
	ld.global.f64 	%fd1823, [%rd134];
	mul.wide.s32 	%rd135, %r725, 8;
	add.s64 	%rd136, %rd3, %rd135;
	ld.global.f64 	%fd421, [%rd136];
	mul.wide.s32 	%rd137, %r729, 8;
	add.s64 	%rd138, %rd3, %rd137;
	ld.global.f64 	%fd422, [%rd138];
	mul.wide.s32 	%rd139, %r7, 8;
	add.s64 	%rd140, %rd126, %rd139;
	ld.global.f64 	%fd423, [%rd140];
	add.s64 	%rd141, %rd126, %rd133;
	ld.global.f64 	%fd424, [%rd141];
	add.s64 	%rd142, %rd126, %rd135;
	ld.global.f64 	%fd425, [%rd142];
	add.s64 	%rd143, %rd125, %rd139;
	ld.global.f64 	%fd426, [%rd143];
	add.s64 	%rd144, %rd125, %rd131;
	ld.global.f64 	%fd427, [%rd144];
	add.s64 	%rd145, %rd125, %rd129;
	ld.global.f64 	%fd428, [%rd145];
	mul.f64 	%fd1339, %fd3, %fd1826;
	mul.f64 	%fd1340, %fd3, %fd1823;
	min.f64 	%fd1342, %fd1339, %fd1340;
	setp.lt.f64 	%p523, %fd1342, 0d0000000000000000;
	@%p523 bra 	$L__BB1_422;
	sub.f64 	%fd1432, %fd418, %fd417;
	div.rn.f64 	%fd429, %fd1432, %fd720;
	sub.f64 	%fd1433, %fd1826, %fd418;
	div.rn.f64 	%fd430, %fd1433, %fd720;
	sub.f64 	%fd1434, %fd3, %fd1826;
	div.rn.f64 	%fd431, %fd1434, %fd720;
	sub.f64 	%fd1435, %fd1823, %fd3;
	div.rn.f64 	%fd432, %fd1435, %fd720;
	sub.f64 	%fd1436, %fd421, %fd1823;
	div.rn.f64 	%fd433, %fd1436, %fd720;
	sub.f64 	%fd1437, %fd422, %fd421;
	div.rn.f64 	%fd434, %fd1437, %fd720;
	mul.f64 	%fd1438, %fd430, 0dBFF2AAAAAAAAAAAB;
	fma.rn.f64 	%fd1439, %fd429, 0d3FD5555555555555, %fd1438;
	fma.rn.f64 	%fd435, %fd431, 0d3FFD555555555555, %fd1439;
	mul.f64 	%fd436, %fd430, 0d3FC5555555555555;
	mul.f64 	%fd437, %fd431, 0d3FEAAAAAAAAAAAAB;
	sub.f64 	%fd1440, %fd437, %fd436;
	mul.f64 	%fd438, %fd432, 0d3FD5555555555555;
	add.f64 	%fd439, %fd1440, %fd438;
	mul.f64 	%fd440, %fd431, 0d3FD5555555555555;
	mul.f64 	%fd441, %fd432, 0d3FEAAAAAAAAAAAAB;
	add.f64 	%fd442, %fd440, %fd441;
	add.f64 	%fd1441, %fd430, %fd430;
	sub.f64 	%fd1442, %fd429, %fd1441;
	add.f64 	%fd443, %fd431, %fd1442;
	{
	.reg .b32 %temp; 
	mov.b64 	{%temp, %r64}, %fd443;
	}
	mov.f64 	%fd1443, 0d4000000000000000;
	{
	.reg .b32 %temp; 
	mov.b64 	{%temp, %r746}, %fd1443;
	}
	and.b32  	%r66, %r746, 2146435072;
	setp.eq.s32 	%p537, %r66, 1062207488;
	abs.f64 	%fd444, %fd443;
	{ // callseq 42, 0
	.param .b64 param0;
	st.param.f64 	[param0], %fd444;
	.param .b64 param1;
	st.param.f64 	[param1], 0d4000000000000000;
	.param .b64 retval0;
	call.uni (retval0), 
	__internal_accurate_pow, 
	(
	param0, 
	param1
	);
	ld.param.f64 	%fd1444, [retval0];
	} // callseq 42
	setp.lt.s32 	%p538, %r64, 0;
	neg.f64 	%fd1446, %fd1444;
	selp.f64 	%fd1447, %fd1446, %fd1444, %p537;
	selp.f64 	%fd1788, %fd1447, %fd1444, %p538;
	setp.neu.f64 	%p539, %fd443, 0d0000000000000000;
	@%p539 bra 	$L__BB1_297;
	selp.b32 	%r747, %r64, 0, %p537;
	setp.lt.s32 	%p541, %r746, 0;
	or.b32  	%r748, %r747, 2146435072;
	selp.b32 	%r749, %r748, %r747, %p541;
	mov.b32 	%r750, 0;
	mov.b64 	%fd1788, {%r750, %r749};
$L__BB1_297:
	add.f64 	%fd1448, %fd443, 0d4000000000000000;
	{
	.reg .b32 %temp; 
	mov.b64 	{%temp, %r751}, %fd1448;
	}
	and.b32  	%r752, %r751, 2146435072;
	setp.ne.s32 	%p542, %r752, 2146435072;
	@%p542 bra 	$L__BB1_302;
	setp.num.f64 	%p543, %fd443, %fd443;
	@%p543 bra 	$L__BB1_300;
	mov.f64 	%fd1449, 0d4000000000000000;
	add.rn.f64 	%fd1788, %fd443, %fd1449;
	bra.uni 	$L__BB1_302;
$L__BB1_300:
	setp.neu.f64 	%p544, %fd444, 0d7FF0000000000000;
	@%p544 bra 	$L__BB1_302;
	setp.lt.s32 	%p545, %r64, 0;
	setp.eq.s32 	%p546, %r66, 1062207488;
	setp.lt.s32 	%p547, %r746, 0;
	selp.b32 	%r754, 0, 2146435072, %p547;
	and.b32  	%r755, %r746, 2147483647;
	setp.ne.s32 	%p548, %r755, 1071644672;
	or.b32  	%r756, %r754, -2147483648;
	selp.b32 	%r757, %r756, %r754, %p548;
	selp.b32 	%r758, %r757, %r754, %p546;
	selp.b32 	%r759, %r758, %r754, %p545;
	mov.b32 	%r760, 0;
	mov.b64 	%fd1788, {%r760, %r759};
$L__BB1_302:
	setp.eq.s32 	%p549, %r66, 1062207488;
	setp.eq.f64 	%p550, %fd443, 0d3FF0000000000000;
	mul.f64 	%fd1450, %fd1788, 0d3FF1555555555555;
	selp.f64 	%fd451, 0d3FF1555555555555, %fd1450, %p550;
	fma.rn.f64 	%fd1451, %fd430, 0dC010000000000000, %fd429;
	mul.f64 	%fd452, %fd431, 0d4008000000000000;
	add.f64 	%fd453, %fd452, %fd1451;
	{
	.reg .b32 %temp; 
	mov.b64 	{%temp, %r67}, %fd453;
	}
	abs.f64 	%fd454, %fd453;
	{ // callseq 43, 0
	.param .b64 param0;
	st.param.f64 	[param0], %fd454;
	.param .b64 param1;
	st.param.f64 	[param1], 0d4000000000000000;
	.param .b64 retval0;
	call.uni (retval0), 
	__internal_accurate_pow, 
	(
	param0, 
	param1
	);
	ld.param.f64 	%fd1452, [retval0];
	} // callseq 43
	setp.lt.s32 	%p551, %r67, 0;
	neg.f64 	%fd1454, %fd1452;
	selp.f64 	%fd1455, %fd1454, %fd1452, %p549;
	selp.f64 	%fd1790, %fd1455, %fd1452, %p551;
	setp.neu.f64 	%p552, %fd453, 0d0000000000000000;
	@%p552 bra 	$L__BB1_304;
	selp.b32 	%r762, %r67, 0, %p549;
	setp.lt.s32 	%p554, %r746, 0;
	or.b32  	%r763, %r762, 2146435072;
	selp.b32 	%r764, %r763, %r762, %p554;
	mov.b32 	%r765, 0;
	mov.b64 	%fd1790, {%r765, %r764};
$L__BB1_304:
	add.f64 	%fd1456, %fd453, 0d4000000000000000;
	{
	.reg .b32 %temp; 
	mov.b64 	{%temp, %r766}, %fd1456;
	}
	and.b32  	%r767, %r766, 2146435072;
	setp.ne.s32 	%p555, %r767, 2146435072;
	@%p555 bra 	$L__BB1_309;
	setp.num.f64 	%p556, %fd453, %fd453;
	@%p556 bra 	$L__BB1_307;
	mov.f64 	%fd1457, 0d4000000000000000;
	add.rn.f64 	%fd1790, %fd453, %fd1457;
	bra.uni 	$L__BB1_309;
$L__BB1_307:
	setp.neu.f64 	%p557, %fd454, 0d7FF0000000000000;
	@%p557 bra 	$L__BB1_309;
	setp.lt.s32 	%p560, %r746, 0;
	selp.b32 	%r769, 0, 2146435072, %p560;
	and.b32  	%r770, %r746, 2147483647;
	setp.ne.s32 	%p561, %r770, 1071644672;
	or.b32  	%r771, %r769, -2147483648;
	selp.b32 	%r772, %r771, %r769, %p561;
	selp.b32 	%r773, %r772, %r769, %p549;
	selp.b32 	%r774, %r773, %r769, %p551;
	mov.b32 	%r775, 0;
	mov.b64 	%fd1790, {%r775, %r774};
$L__BB1_309:
	setp.eq.f64 	%p563, %fd453, 0d3FF0000000000000;
	mul.f64 	%fd1458, %fd1790, 0d3FD0000000000000;
	selp.f64 	%fd1459, 0d3FD0000000000000, %fd1458, %p563;
	add.f64 	%fd461, %fd451, %fd1459;
	add.f64 	%fd462, %fd431, %fd431;
	sub.f64 	%fd1460, %fd430, %fd462;
	add.f64 	%fd463, %fd432, %fd1460;
	{
	.reg .b32 %temp; 
	mov.b64 	{%temp, %r68}, %fd463;
	}
	abs.f64 	%fd464, %fd463;
	{ // callseq 44, 0
	.param .b64 param0;
	st.param.f64 	[param0], %fd464;
	.param .b64 param1;
	st.param.f64 	[param1], 0d4000000000000000;
	.param .b64 retval0;
	call.uni (retval0), 
	__internal_accurate_pow, 
	(
	param0, 
	param1
	);
	ld.param.f64 	%fd1461, [retval0];
	} // callseq 44
	setp.lt.s32 	%p564, %r68, 0;
	neg.f64 	%fd1463, %fd1461;
	selp.f64 	%fd1464, %fd1463, %fd1461, %p549;
	selp.f64 	%fd1792, %fd1464, %fd1461, %p564;
	setp.neu.f64 	%p565, %fd463, 0d0000000000000000;
	@%p565 bra 	$L__BB1_311;
	selp.b32 	%r777, %r68, 0, %p549;
	setp.lt.s32 	%p567, %r746, 0;
	or.b32  	%r778, %r777, 2146435072;
	selp.b32 	%r779, %r778, %r777, %p567;
	mov.b32 	%r780, 0;
	mov.b64 	%fd1792, {%r780, %r779};
$L__BB1_311:
	add.f64 	%fd1465, %fd463, 0d4000000000000000;
	{
	.reg .b32 %temp; 
	mov.b64 	{%temp, %r781}, %fd1465;
	}
	and.b32  	%r782, %r781, 2146435072;
	setp.ne.s32 	%p568, %r782, 2146435072;
	@%p568 bra 	$L__BB1_316;
	setp.num.f64 	%p569, %fd463, %fd463;
	@%p569 bra 	$L__BB1_314;
	mov.f64 	%fd1466, 0d4000000000000000;
	add.rn.f64 	%fd1792, %fd463, %fd1466;
	bra.uni 	$L__BB1_316;
$L__BB1_314:
	setp.neu.f64 	%p570, %fd464, 0d7FF0000000000000;
	@%p570 bra 	$L__BB1_316;
	setp.lt.s32 	%p573, %r746, 0;
	selp.b32 	%r784, 0, 2146435072, %p573;
	and.b32  	%r785, %r746, 2147483647;
	setp.ne.s32 	%p574, %r785, 1071644672;
	or.b32  	%r786, %r784, -2147483648;
	selp.b32 	%r787, %r786, %r784, %p574;
	selp.b32 	%r788, %r787, %r784, %p549;
	selp.b32 	%r789, %r788, %r784, %p564;
	mov.b32 	%r790, 0;
	mov.b64 	%fd1792, {%r790, %r789};
$L__BB1_316:
	setp.eq.f64 	%p576, %fd463, 0d3FF0000000000000;
	mul.f64 	%fd1467, %fd1792, 0d3FF1555555555555;
	selp.f64 	%fd471, 0d3FF1555555555555, %fd1467, %p576;
	sub.f64 	%fd472, %fd430, %fd432;
	{
	.reg .b32 %temp; 
	mov.b64 	{%temp, %r69}, %fd472;
	}
	abs.f64 	%fd473, %fd472;
	{ // callseq 45, 0
	.param .b64 param0;
	st.param.f64 	[param0], %fd473;
	.param .b64 param1;
	st.param.f64 	[param1], 0d4000000000000000;
	.param .b64 retval0;
	call.uni (retval0), 
	__internal_accurate_pow, 
	(
	param0, 
	param1
	);
	ld.param.f64 	%fd1468, [retval0];
	} // callseq 45
	setp.lt.s32 	%p577, %r69, 0;
	neg.f64 	%fd1470, %fd1468;
	selp.f64 	%fd1471, %fd1470, %fd1468, %p549;
	selp.f64 	%fd1794, %fd1471, %fd1468, %p577;
	setp.neu.f64 	%p578, %fd472, 0d0000000000000000;
	@%p578 bra 	$L__BB1_318;
	selp.b32 	%r792, %r69, 0, %p549;
	setp.lt.s32 	%p580, %r746, 0;
	or.b32  	%r793, %r792, 2146435072;
	selp.b32 	%r794, %r793, %r792, %p580;
	mov.b32 	%r795, 0;
	mov.b64 	%fd1794, {%r795, %r794};
$L__BB1_318:
	add.f64 	%fd1472, %fd472, 0d4000000000000000;
	{
	.reg .b32 %temp; 
	mov.b64 	{%temp, %r796}, %fd1472;
	}
	and.b32  	%r797, %r796, 2146435072;
	setp.ne.s32 	%p581, %r797, 2146435072;
	@%p581 bra 	$L__BB1_323;
	setp.num.f64 	%p582, %fd472, %fd472;
	@%p582 bra 	$L__BB1_321;
	mov.f64 	%fd1473, 0d4000000000000000;
	add.rn.f64 	%fd1794, %fd472, %fd1473;
	bra.uni 	$L__BB1_323;
$L__BB1_321:
	setp.neu.f64 	%p583, %fd473, 0d7FF0000000000000;
	@%p583 bra 	$L__BB1_323;
	setp.lt.s32 	%p586, %r746, 0;
	selp.b32 	%r799, 0, 2146435072, %p586;
	and.b32  	%r800, %r746, 2147483647;
	setp.ne.s32 	%p587, %r800, 1071644672;
	or.b32  	%r801, %r799, -2147483648;
	selp.b32 	%r802, %r801, %r799, %p587;
	selp.b32 	%r803, %r802, %r799, %p549;
	selp.b32 	%r804, %r803, %r799, %p577;
	mov.b32 	%r805, 0;
	mov.b64 	%fd1794, {%r805, %r804};
$L__BB1_323:
	setp.eq.f64 	%p589, %fd472, 0d3FF0000000000000;
	mul.f64 	%fd1474, %fd1794, 0d3FD0000000000000;
	selp.f64 	%fd1475, 0d3FD0000000000000, %fd1474, %p589;
	add.f64 	%fd480, %fd471, %fd1475;
	add.f64 	%fd481, %fd432, %fd432;
	sub.f64 	%fd1476, %fd431, %fd481;
	add.f64 	%fd482, %fd433, %fd1476;
	{
	.reg .b32 %temp; 
	mov.b64 	{%temp, %r70}, %fd482;
	}
	abs.f64 	%fd483, %fd482;
	{ // callseq 46, 0
	.param .b64 param0;
	st.param.f64 	[param0], %fd483;
	.param .b64 param1;
	st.param.f64 	[param1], 0d4000000000000000;
	.param .b64 retval0;
	call.uni (retval0), 
	__internal_accurate_pow, 
	(
	param0, 
	param1
	);
	ld.param.f64 	%fd1477, [retval0];
	} // callseq 46
	setp.lt.s32 	%p590, %r70, 0;
	neg.f64 	%fd1479, %fd1477;
	selp.f64 	%fd1480, %fd1479, %fd1477, %p549;
	selp.f64 	%fd1796, %fd1480, %fd1477, %p590;
	setp.neu.f64 	%p591, %fd482, 0d0000000000000000;
	@%p591 bra 	$L__BB1_325;
	selp.b32 	%r807, %r70, 0, %p549;
	setp.lt.s32 	%p593, %r746, 0;
	or.b32  	%r808, %r807, 2146435072;
	selp.b32 	%r809, %r808, %r807, %p593;
	mov.b32 	%r810, 0;
	mov.b64 	%fd1796, {%r810, %r809};
$L__BB1_325:
	add.f64 	%fd1481, %fd482, 0d4000000000000000;
	{
	.reg .b32 %temp; 
	mov.b64 	{%temp, %r811}, %fd1481;
	}
	and.b32  	%r812, %r811, 2146435072;
	setp.ne.s32 	%p594, %r812, 2146435072;
	@%p594 bra 	$L__BB1_330;
	setp.num.f64 	%p595, %fd482, %fd482;
	@%p595 bra 	$L__BB1_328;
	mov.f64 	%fd1482, 0d4000000000000000;
	add.rn.f64 	%fd1796, %fd482, %fd1482;
	bra.uni 	$L__BB1_330;
$L__BB1_328:
	setp.neu.f64 	%p596, %fd483, 0d7FF0000000000000;
	@%p596 bra 	$L__BB1_330;
	setp.lt.s32 	%p599, %r746, 0;
	selp.b32 	%r814, 0, 2146435072, %p599;
	and.b32  	%r815, %r746, 2147483647;
	setp.ne.s32 	%p600, %r815, 1071644672;
	or.b32  	%r816, %r814, -2147483648;
	selp.b32 	%r817, %r816, %r814, %p600;
	selp.b32 	%r818, %r817, %r814, %p549;
	selp.b32 	%r819, %r818, %r814, %p590;
	mov.b32 	%r820, 0;
	mov.b64 	%fd1796, {%r820, %r819};
$L__BB1_330:
	setp.eq.f64 	%p602, %fd482, 0d3FF0000000000000;
	mul.f64 	%fd1483, %fd1796, 0d3FF1555555555555;
	selp.f64 	%fd490, 0d3FF1555555555555, %fd1483, %p602;
	fma.rn.f64 	%fd1484, %fd432, 0dC010000000000000, %fd452;
	add.f64 	%fd491, %fd433, %fd1484;
	{
	.reg .b32 %temp; 
	mov.b64 	{%temp, %r71}, %fd491;
	}
	abs.f64 	%fd492, %fd491;
	{ // callseq 47, 0
	.param .b64 param0;
	st.param.f64 	[param0], %fd492;
	.param .b64 param1;
	st.param.f64 	[param1], 0d4000000000000000;
	.param .b64 retval0;
	call.uni (retval0), 
	__internal_accurate_pow, 
	(
	param0, 
	param1
	);
	ld.param.f64 	%fd1485, [retval0];
	} // callseq 47
	setp.lt.s32 	%p603, %r71, 0;
	neg.f64 	%fd1487, %fd1485;
	selp.f64 	%fd1488, %fd1487, %fd1485, %p549;
	selp.f64 	%fd1798, %fd1488, %fd1485, %p603;
	setp.neu.f64 	%p604, %fd491, 0d0000000000000000;
	@%p604 bra 	$L__BB1_332;
	selp.b32 	%r822, %r71, 0, %p549;
	setp.lt.s32 	%p606, %r746, 0;
	or.b32  	%r823, %r822, 2146435072;
	selp.b32 	%r824, %r823, %r822, %p606;
	mov.b32 	%r825, 0;
	mov.b64 	%fd1798, {%r825, %r824};
$L__BB1_332:
	add.f64 	%fd1489, %fd491, 0d4000000000000000;
	{
	.reg .b32 %temp; 
	mov.b64 	{%temp, %r826}, %fd1489;
	}
	and.b32  	%r827, %r826, 2146435072;
	setp.ne.s32 	%p607, %r827, 2146435072;
	@%p607 bra 	$L__BB1_337;
	setp.num.f64 	%p608, %fd491, %fd491;
	@%p608 bra 	$L__BB1_335;
	mov.f64 	%fd1490, 0d4000000000000000;
	add.rn.f64 	%fd1798, %fd491, %fd1490;
	bra.uni 	$L__BB1_337;
$L__BB1_335:
	setp.neu.f64 	%p609, %fd492, 0d7FF0000000000000;
	@%p609 bra 	$L__BB1_337;
	setp.lt.s32 	%p612, %r746, 0;
	selp.b32 	%r829, 0, 2146435072, %p612;
	and.b32  	%r830, %r746, 2147483647;
	setp.ne.s32 	%p613, %r830, 1071644672;
	or.b32  	%r831, %r829, -2147483648;
	selp.b32 	%r832, %r831, %r829, %p613;
	selp.b32 	%r833, %r832, %r829, %p549;
	selp.b32 	%r834, %r833, %r829, %p603;
	mov.b32 	%r835, 0;
	mov.b64 	%fd1798, {%r835, %r834};
$L__BB1_337:
	setp.eq.f64 	%p615, %fd491, 0d3FF0000000000000;
	mul.f64 	%fd1491, %fd1798, 0d3FD0000000000000;
	selp.f64 	%fd1492, 0d3FD0000000000000, %fd1491, %p615;
	add.f64 	%fd499, %fd490, %fd1492;
	add.f64 	%fd500, %fd461, 0d3EB0C6F7A0B5ED8D;
	{
	.reg .b32 %temp; 
	mov.b64 	{%temp, %r72}, %fd500;
	}
	abs.f64 	%fd501, %fd500;
	{ // callseq 48, 0
	.param .b64 param0;
	st.param.f64 	[param0], %fd501;
	.param .b64 param1;
	st.param.f64 	[param1], 0d4000000000000000;
	.param .b64 retval0;
	call.uni (retval0), 
	__internal_accurate_pow, 
	(
	param0, 
	param1
	);
	ld.param.f64 	%fd1493, [retval0];
	} // callseq 48
	setp.lt.s32 	%p616, %r72, 0;
	neg.f64 	%fd1495, %fd1493;
	selp.f64 	%fd1496, %fd1495, %fd1493, %p549;
	selp.f64 	%fd1800, %fd1496, %fd1493, %p616;
	setp.neu.f64 	%p617, %fd500, 0d0000000000000000;
	@%p617 bra 	$L__BB1_339;
	selp.b32 	%r837, %r72, 0, %p549;
	setp.lt.s32 	%p619, %r746, 0;
	or.b32  	%r838, %r837, 2146435072;
	selp.b32 	%r839, %r838, %r837, %p619;
	mov.b32 	%r840, 0;
	mov.b64 	%fd1800, {%r840, %r839};
$L__BB1_339:
	add.f64 	%fd1497, %fd500, 0d4000000000000000;
	{
	.reg .b32 %temp; 
	mov.b64 	{%temp, %r841}, %fd1497;
	}
	and.b32  	%r842, %r841, 2146435072;
	setp.ne.s32 	%p620, %r842, 2146435072;
	@%p620 bra 	$L__BB1_344;
	setp.num.f64 	%p621, %fd500, %fd500;
	@%p621 bra 	$L__BB1_342;
	mov.f64 	%fd1498, 0d4000000000000000;
	add.rn.f64 	%fd1800, %fd500, %fd1498;
	bra.uni 	$L__BB1_344;
$L__BB1_342:
	setp.neu.f64 	%p622, %fd501, 0d7FF0000000000000;
	@%p622 bra 	$L__BB1_344;
	setp.lt.s32 	%p625, %r746, 0;
	selp.b32 	%r844, 0, 2146435072, %p625;
	and.b32  	%r845, %r746, 2147483647;
	setp.ne.s32 	%p626, %r845, 1071644672;
	or.b32  	%r846, %r844, -2147483648;
	selp.b32 	%r847, %r846, %r844, %p626;
	selp.b32 	%r848, %r847, %r844, %p549;
	selp.b32 	%r849, %r848, %r844, %p616;
	mov.b32 	%r850, 0;
	mov.b64 	%fd1800, {%r850, %r849};
$L__BB1_344:
	setp.eq.f64 	%p628, %fd500, 0d3FF0000000000000;
	mov.f64 	%fd1499, 0d3FB999999999999A;
	div.rn.f64 	%fd1500, %fd1499, %fd1800;
	selp.f64 	%fd508, 0d3FB999999999999A, %fd1500, %p628;
	add.f64 	%fd509, %fd480, 0d3EB0C6F7A0B5ED8D;
	{
	.reg .b32 %temp; 
	mov.b64 	{%temp, %r73}, %fd509;
	}
	abs.f64 	%fd510, %fd509;
	{ // callseq 49, 0
	.param .b64 param0;
	st.param.f64 	[param0], %fd510;
	.param .b64 param1;
	st.param.f64 	[param1], 0d4000000000000000;
	.param .b64 retval0;
	call.uni (retval0), 
	__internal_accurate_pow, 
	(
	param0, 
	param1
	);
	ld.param.f64 	%fd1501, [retval0];
	} // callseq 49
	setp.lt.s32 	%p629, %r73, 0;
	neg.f64 	%fd1503, %fd1501;
	selp.f64 	%fd1504, %fd1503, %fd1501, %p549;
	selp.f64 	%fd1802, %fd1504, %fd1501, %p629;
	setp.neu.f64 	%p630, %fd509, 0d0000000000000000;
	@%p630 bra 	$L__BB1_346;
	selp.b32 	%r852, %r73, 0, %p549;
	setp.lt.s32 	%p632, %r746, 0;
	or.b32  	%r853, %r852, 2146435072;
	selp.b32 	%r854, %r853, %r852, %p632;
	mov.b32 	%r855, 0;
	mov.b64 	%fd1802, {%r855, %r854};
$L__BB1_346:
	add.f64 	%fd1505, %fd509, 0d4000000000000000;
	{
	.reg .b32 %temp; 
	mov.b64 	{%temp, %r856}, %fd1505;
	}
	and.b32  	%r857, %r856, 2146435072;
	setp.ne.s32 	%p633, %r857, 2146435072;
	@%p633 bra 	$L__BB1_351;
	setp.num.f64 	%p634, %fd509, %fd509;
	@%p634 bra 	$L__BB1_349;
	mov.f64 	%fd1506, 0d4000000000000000;
	add.rn.f64 	%fd1802, %fd509, %fd1506;
	bra.uni 	$L__BB1_351;
$L__BB1_349:
	setp.neu.f64 	%p635, %fd510, 0d7FF0000000000000;
	@%p635 bra 	$L__BB1_351;
	setp.lt.s32 	%p638, %r746, 0;
	selp.b32 	%r859, 0, 2146435072, %p638;
	and.b32  	%r860, %r746, 2147483647;
	setp.ne.s32 	%p639, %r860, 1071644672;
	or.b32  	%r861, %r859, -2147483648;
	selp.b32 	%r862, %r861, %r859, %p639;
	selp.b32 	%r863, %r862, %r859, %p549;
	selp.b32 	%r864, %r863, %r859, %p629;
	mov.b32 	%r865, 0;
	mov.b64 	%fd1802, {%r865, %r864};
$L__BB1_351:
	setp.eq.f64 	%p641, %fd509, 0d3FF0000000000000;
	mov.f64 	%fd1507, 0d3FE3333333333333;
	div.rn.f64 	%fd1508, %fd1507, %fd1802;
	selp.f64 	%fd517, 0d3FE3333333333333, %fd1508, %p641;
	add.f64 	%fd518, %fd499, 0d3EB0C6F7A0B5ED8D;
	{
	.reg .b32 %temp; 
	mov.b64 	{%temp, %r74}, %fd518;
	}
	abs.f64 	%fd519, %fd518;
	{ // callseq 50, 0
	.param .b64 param0;
	st.param.f64 	[param0], %fd519;
	.param .b64 param1;
	st.param.f64 	[param1], 0d4000000000000000;
	.param .b64 retval0;
	call.uni (retval0), 
	__internal_accurate_pow, 
	(
	param0, 
	param1
	);
	ld.param.f64 	%fd1509, [retval0];
	} // callseq 50
	setp.lt.s32 	%p642, %r74, 0;
	neg.f64 	%fd1511, %fd1509;
	selp.f64 	%fd1512, %fd1511, %fd1509, %p549;
	selp.f64 	%fd1804, %fd1512, %fd1509, %p642;
	setp.neu.f64 	%p643, %fd518, 0d0000000000000000;
	@%p643 bra 	$L__BB1_353;
	selp.b32 	%r867, %r74, 0, %p549;
	setp.lt.s32 	%p645, %r746, 0;
	or.b32  	%r868, %r867, 2146435072;
	selp.b32 	%r869, %r868, %r867, %p645;
	mov.b32 	%r870, 0;
	mov.b64 	%fd1804, {%r870, %r869};
$L__BB1_353:
	add.f64 	%fd1513, %fd518, 0d4000000000000000;
	{
	.reg .b32 %temp; 
	mov.b64 	{%temp, %r871}, %fd1513;
	}
	and.b32  	%r872, %r871, 2146435072;
	setp.ne.s32 	%p646, %r872, 2146435072;
	@%p646 bra 	$L__BB1_358;
	setp.num.f64 	%p647, %fd518, %fd518;
	@%p647 bra 	$L__BB1_356;
	mov.f64 	%fd1514, 0d4000000000000000;
	add.rn.f64 	%fd1804, %fd518, %fd1514;
	bra.uni 	$L__BB1_358;
$L__BB1_356:
	setp.neu.f64 	%p648, %fd519, 0d7FF0000000000000;
	@%p648 bra 	$L__BB1_358;
	setp.lt.s32 	%p651, %r746, 0;
	selp.b32 	%r874, 0, 2146435072, %p651;
	and.b32  	%r875, %r746, 2147483647;
	setp.ne.s32 	%p652, %r875, 1071644672;
	or.b32  	%r876, %r874, -2147483648;
	selp.b32 	%r877, %r876, %r874, %p652;
	selp.b32 	%r878, %r877, %r874, %p549;
	selp.b32 	%r879, %r878, %r874, %p642;
	mov.b32 	%r880, 0;
	mov.b64 	%fd1804, {%r880, %r879};
$L__BB1_358:
	mul.f64 	%fd1515, %fd433, 0d3FC5555555555555;
	setp.eq.f64 	%p654, %fd518, 0d3FF0000000000000;
	mov.f64 	%fd1516, 0d3FD3333333333333;
	div.rn.f64 	%fd1517, %fd1516, %fd1804;
	selp.f64 	%fd1518, 0d3FD3333333333333, %fd1517, %p654;
	add.f64 	%fd1519, %fd508, %fd517;
	add.f64 	%fd1520, %fd1519, %fd1518;
	div.rn.f64 	%fd1521, %fd508, %fd1520;
	div.rn.f64 	%fd1522, %fd517, %fd1520;
	div.rn.f64 	%fd1523, %fd1518, %fd1520;
	mul.f64 	%fd1524, %fd439, %fd1522;
	fma.rn.f64 	%fd1525, %fd435, %fd1521, %fd1524;
	sub.f64 	%fd1526, %fd442, %fd1515;
	fma.rn.f64 	%fd1828, %fd1526, %fd1523, %fd1525;
	mul.f64 	%fd1527, %fd433, 0dBFF2AAAAAAAAAAAB;
	fma.rn.f64 	%fd1528, %fd434, 0d3FD5555555555555, %fd1527;
	fma.rn.f64 	%fd527, %fd432, 0d3FFD555555555555, %fd1528;
	sub.f64 	%fd1529, %fd441, %fd1515;
	add.f64 	%fd528, %fd440, %fd1529;
	add.f64 	%fd1530, %fd437, %fd438;
	sub.f64 	%fd529, %fd1530, %fd436;
	add.f64 	%fd1531, %fd433, %fd433;
	sub.f64 	%fd1532, %fd434, %fd1531;
	add.f64 	%fd530, %fd432, %fd1532;
	{
	.reg .b32 %temp; 
	mov.b64 	{%temp, %r75}, %fd530;
	}
	abs.f64 	%fd531, %fd530;
	{ // callseq 51, 0
	.param .b64 param0;
	st.param.f64 	[param0], %fd531;
	.param .b64 param1;
	st.param.f64 	[param1], 0d4000000000000000;
	.param .b64 retval0;
	call.uni (retval0), 
	__internal_accurate_pow, 
	(
	param0, 
	param1
	);
	ld.param.f64 	%fd1533, [retval0];
	} // callseq 51
	setp.lt.s32 	%p655, %r75, 0;
	neg.f64 	%fd1535, %fd1533;
	selp.f64 	%fd1536, %fd1535, %fd1533, %p549;
	selp.f64 	%fd1806, %fd1536, %fd1533, %p655;
	setp.neu.f64 	%p656, %fd530, 0d0000000000000000;
	@%p656 bra 	$L__BB1_360;
	setp.eq.s32 	%p657, %r66, 1062207488;
	selp.b32 	%r882, %r75, 0, %p657;
	setp.lt.s32 	%p658, %r746, 0;
	or.b32  	%r883, %r882, 2146435072;
	selp.b32 	%r884, %r883, %r882, %p658;
	mov.b32 	%r885, 0;
	mov.b64 	%fd1806, {%r885, %r884};
$L__BB1_360:
	add.f64 	%fd1537, %fd530, 0d4000000000000000;
	{
	.reg .b32 %temp; 
	mov.b64 	{%temp, %r886}, %fd1537;
	}
	and.b32  	%r887, %r886, 2146435072;
	setp.ne.s32 	%p659, %r887, 2146435072;
	@%p659 bra 	$L__BB1_365;
	setp.num.f64 	%p660, %fd530, %fd530;
	@%p660 bra 	$L__BB1_363;
	mov.f64 	%fd1538, 0d4000000000000000;
	add.rn.f64 	%fd1806, %fd530, %fd1538;
	bra.uni 	$L__BB1_365;
$L__BB1_363:
	setp.neu.f64 	%p661, %fd531, 0d7FF0000000000000;
	@%p661 bra 	$L__BB1_365;
	setp.lt.s32 	%p662, %r75, 0;
	setp.eq.s32 	%p663, %r66, 1062207488;
	setp.lt.s32 	%p664, %r746, 0;
	selp.b32 	%r889, 0, 2146435072, %p664;
	and.b32  	%r890, %r746, 2147483647;
	setp.ne.s32 	%p665, %r890, 1071644672;
	or.b32  	%r891, %r889, -2147483648;
	selp.b32 	%r892, %r891, %r889, %p665;
	selp.b32 	%r893, %r892, %r889, %p663;
	selp.b32 	%r894, %r893, %r889, %p662;
	mov.b32 	%r895, 0;
	mov.b64 	%fd1806, {%r895, %r894};
$L__BB1_365:
	setp.eq.s32 	%p666, %r66, 1062207488;
	setp.eq.f64 	%p667, %fd530, 0d3FF0000000000000;
	mul.f64 	%fd1539, %fd1806, 0d3FF1555555555555;
	selp.f64 	%fd538, 0d3FF1555555555555, %fd1539, %p667;
	fma.rn.f64 	%fd1540, %fd433, 0dC010000000000000, %fd434;
	mul.f64 	%fd539, %fd432, 0d4008000000000000;
	add.f64 	%fd540, %fd539, %fd1540;
	{
	.reg .b32 %temp; 
	mov.b64 	{%temp, %r76}, %fd540;
	}
	abs.f64 	%fd541, %fd540;
	{ // callseq 52, 0
	.param .b64 param0;
	st.param.f64 	[param0], %fd541;
	.param .b64 param1;
	st.param.f64 	[param1], 0d4000000000000000;
	.param .b64 retval0;
	call.uni (retval0), 
	__internal_accurate_pow, 
	(
	param0, 
	param1
	);
	ld.param.f64 	%fd1541, [retval0];
	} // callseq 52
	setp.lt.s32 	%p668, %r76, 0;
	neg.f64 	%fd1543, %fd1541;
	selp.f64 	%fd1544, %fd1543, %fd1541, %p666;
	selp.f64 	%fd1808, %fd1544, %fd1541, %p668;
	setp.neu.f64 	%p669, %fd540, 0d0000000000000000;
	@%p669 bra 	$L__BB1_367;
	setp.eq.s32 	%p670, %r66, 1062207488;
	selp.b32 	%r897, %r76, 0, %p670;
	setp.lt.s32 	%p671, %r746, 0;
	or.b32  	%r898, %r897, 2146435072;
	selp.b32 	%r899, %r898, %r897, %p671;
	mov.b32 	%r900, 0;
	mov.b64 	%fd1808, {%r900, %r899};
$L__BB1_367:
	add.f64 	%fd1545, %fd540, 0d4000000000000000;
	{
	.reg .b32 %temp; 
	mov.b64 	{%temp, %r901}, %fd1545;
	}
	and.b32  	%r902, %r901, 2146435072;
	setp.ne.s32 	%p672, %r902, 2146435072;
	@%p672 bra 	$L__BB1_372;
	setp.num.f64 	%p673, %fd540, %fd540;
	@%p673 bra 	$L__BB1_370;
	mov.f64 	%fd1546, 0d4000000000000000;
	add.rn.f64 	%fd1808, %fd540, %fd1546;
	bra.uni 	$L__BB1_372;
$L__BB1_370:
	setp.neu.f64 	%p674, %fd541, 0d7FF0000000000000;
	@%p674 bra 	$L__BB1_372;
	setp.lt.s32 	%p675, %r76, 0;
	setp.eq.s32 	%p676, %r66, 1062207488;
	setp.lt.s32 	%p677, %r746, 0;
	selp.b32 	%r904, 0, 2146435072, %p677;
	and.b32  	%r905, %r746, 2147483647;
	setp.ne.s32 	%p678, %r905, 1071644672;
	or.b32  	%r906, %r904, -2147483648;
	selp.b32 	%r907, %r906, %r904, %p678;
	selp.b32 	%r908, %r907, %r904, %p676;
	selp.b32 	%r909, %r908, %r904, %p675;
	mov.b32 	%r910, 0;
	mov.b64 	%fd1808, {%r910, %r909};
$L__BB1_372:
	setp.eq.s32 	%p679, %r66, 1062207488;
	setp.eq.f64 	%p680, %fd540, 0d3FF0000000000000;
	mul.f64 	%fd1547, %fd1808, 0d3FD0000000000000;
	selp.f64 	%fd1548, 0d3FD0000000000000, %fd1547, %p680;
	add.f64 	%fd548, %fd538, %fd1548;
	sub.f64 	%fd1549, %fd433, %fd481;
	add.f64 	%fd549, %fd431, %fd1549;
	{
	.reg .b32 %temp; 
	mov.b64 	{%temp, %r77}, %fd549;
	}
	abs.f64 	%fd550, %fd549;
	{ // callseq 53, 0
	.param .b64 param0;
	st.param.f64 	[param0], %fd550;
	.param .b64 param1;
	st.param.f64 	[param1], 0d4000000000000000;
	.param .b64 retval0;
	call.uni (retval0), 
	__internal_accurate_pow, 
	(
	param0, 
	param1
	);
	ld.param.f64 	%fd1550, [retval0];
	} // callseq 53
	setp.lt.s32 	%p681, %r77, 0;
	neg.f64 	%fd1552, %fd1550;
	selp.f64 	%fd1553, %fd1552, %fd1550, %p679;
	selp.f64 	%fd1810, %fd1553, %fd1550, %p681;
	setp.neu.f64 	%p682, %fd549, 0d0000000000000000;
	@%p682 bra 	$L__BB1_374;
	setp.eq.s32 	%p683, %r66, 1062207488;
	selp.b32 	%r912, %r77, 0, %p683;
	setp.lt.s32 	%p684, %r746, 0;
	or.b32  	%r913, %r912, 2146435072;
	selp.b32 	%r914, %r913, %r912, %p684;
	mov.b32 	%r915, 0;
	mov.b64 	%fd1810, {%r915, %r914};
$L__BB1_374:
	add.f64 	%fd1554, %fd549, 0d4000000000000000;
	{
	.reg .b32 %temp; 
	mov.b64 	{%temp, %r916}, %fd1554;
	}
	and.b32  	%r917, %r916, 2146435072;
	setp.ne.s32 	%p685, %r917, 2146435072;
	@%p685 bra 	$L__BB1_379;
	setp.num.f64 	%p686, %fd549, %fd549;
	@%p686 bra 	$L__BB1_377;
	mov.f64 	%fd1555, 0d4000000000000000;
	add.rn.f64 	%fd1810, %fd549, %fd1555;
	bra.uni 	$L__BB1_379;
$L__BB1_377:
	setp.neu.f64 	%p687, %fd550, 0d7FF0000000000000;
	@%p687 bra 	$L__BB1_379;
	setp.lt.s32 	%p688, %r77, 0;
	setp.eq.s32 	%p689, %r66, 1062207488;
	setp.lt.s32 	%p690, %r746, 0;
	selp.b32 	%r919, 0, 2146435072, %p690;
	and.b32  	%r920, %r746, 2147483647;
	setp.ne.s32 	%p691, %r920, 1071644672;
	or.b32  	%r921, %r919, -2147483648;
	selp.b32 	%r922, %r921, %r919, %p691;
	selp.b32 	%r923, %r922, %r919, %p689;
	selp.b32 	%r924, %r923, %r919, %p688;
	mov.b32 	%r925, 0;
	mov.b64 	%fd1810, {%r925, %r924};
$L__BB1_379:
	setp.eq.s32 	%p692, %r66, 1062207488;
	setp.eq.f64 	%p693, %fd549, 0d3FF0000000000000;
	mul.f64 	%fd1556, %fd1810, 0d3FF1555555555555;
	selp.f64 	%fd557, 0d3FF1555555555555, %fd1556, %p693;
	sub.f64 	%fd558, %fd433, %fd431;
	{
	.reg .b32 %temp; 
	mov.b64 	{%temp, %r78}, %fd558;
	}
	abs.f64 	%fd559, %fd558;
	{ // callseq 54, 0
	.param .b64 param0;
	st.param.f64 	[param0], %fd559;
	.param .b64 param1;
	st.param.f64 	[param1], 0d4000000000000000;
	.param .b64 retval0;
	call.uni (retval0), 
	__internal_accurate_pow, 
	(
	param0, 
	param1
	);
	ld.param.f64 	%fd1557, [retval0];
	} // callseq 54
	setp.lt.s32 	%p694, %r78, 0;
	neg.f64 	%fd1559, %fd1557;
	selp.f64 	%fd1560, %fd1559, %fd1557, %p692;
	selp.f64 	%fd1812, %fd1560, %fd1557, %p694;
	setp.neu.f64 	%p695, %fd558, 0d0000000000000000;
	@%p695 bra 	$L__BB1_381;
	setp.eq.s32 	%p696, %r66, 1062207488;
	selp.b32 	%r927, %r78, 0, %p696;
	setp.lt.s32 	%p697, %r746, 0;
	or.b32  	%r928, %r927, 2146435072;
	selp.b32 	%r929, %r928, %r927, %p697;
	mov.b32 	%r930, 0;
	mov.b64 	%fd1812, {%r930, %r929};
$L__BB1_381:
	add.f64 	%fd1561, %fd558, 0d4000000000000000;
	{
	.reg .b32 %temp; 
	mov.b64 	{%temp, %r931}, %fd1561;
	}
	and.b32  	%r932, %r931, 2146435072;
	setp.ne.s32 	%p698, %r932, 2146435072;
	@%p698 bra 	$L__BB1_386;
	setp.num.f64 	%p699, %fd558, %fd558;
	@%p699 bra 	$L__BB1_384;
	mov.f64 	%fd1562, 0d4000000000000000;
	add.rn.f64 	%fd1812, %fd558, %fd1562;
	bra.uni 	$L__BB1_386;
$L__BB1_384:
	setp.neu.f64 	%p700, %fd559, 0d7FF0000000000000;
	@%p700 bra 	$L__BB1_386;
	setp.lt.s32 	%p701, %r78, 0;
	setp.eq.s32 	%p702, %r66, 1062207488;
	setp.lt.s32 	%p703, %r746, 0;
	selp.b32 	%r934, 0, 2146435072, %p703;
	and.b32  	%r935, %r746, 2147483647;
	setp.ne.s32 	%p704, %r935, 1071644672;
	or.b32  	%r936, %r934, -2147483648;
	selp.b32 	%r937, %r936, %r934, %p704;
	selp.b32 	%r938, %r937, %r934, %p702;
	selp.b32 	%r939, %r938, %r934, %p701;
	mov.b32 	%r940, 0;
	mov.b64 	%fd1812, {%r940, %r939};
$L__BB1_386:
	setp.eq.s32 	%p705, %r66, 1062207488;
	setp.eq.f64 	%p706, %fd558, 0d3FF0000000000000;
	mul.f64 	%fd1563, %fd1812, 0d3FD0000000000000;
	selp.f64 	%fd1564, 0d3FD0000000000000, %fd1563, %p706;
	add.f64 	%fd566, %fd557, %fd1564;
	sub.f64 	%fd1565, %fd432, %fd462;
	add.f64 	%fd567, %fd430, %fd1565;
	{
	.reg .b32 %temp; 
	mov.b64 	{%temp, %r79}, %fd567;
	}
	abs.f64 	%fd568, %fd567;
	{ // callseq 55, 0
	.param .b64 param0;
	st.param.f64 	[param0], %fd568;
	.param .b64 param1;
	st.param.f64 	[param1], 0d4000000000000000;
	.param .b64 retval0;
	call.uni (retval0), 
	__internal_accurate_pow, 
	(
	param0, 
	param1
	);
	ld.param.f64 	%fd1566, [retval0];
	} // callseq 55
	setp.lt.s32 	%p707, %r79, 0;
	neg.f64 	%fd1568, %fd1566;
	selp.f64 	%fd1569, %fd1568, %fd1566, %p705;
	selp.f64 	%fd1814, %fd1569, %fd1566, %p707;
	setp.neu.f64 	%p708, %fd567, 0d0000000000000000;
	@%p708 bra 	$L__BB1_388;
	setp.eq.s32 	%p709, %r66, 1062207488;
	selp.b32 	%r942, %r79, 0, %p709;
	setp.lt.s32 	%p710, %r746, 0;
	or.b32  	%r943, %r942, 2146435072;
	selp.b32 	%r944, %r943, %r942, %p710;
	mov.b32 	%r945, 0;
	mov.b64 	%fd1814, {%r945, %r944};
$L__BB1_388:
	add.f64 	%fd1570, %fd567, 0d4000000000000000;
	{
	.reg .b32 %temp; 
	mov.b64 	{%temp, %r946}, %fd1570;
	}
	and.b32  	%r947, %r946, 2146435072;
	setp.ne.s32 	%p711, %r947, 2146435072;
	@%p711 bra 	$L__BB1_393;
	setp.num.f64 	%p712, %fd567, %fd567;
	@%p712 bra 	$L__BB1_391;
	mov.f64 	%fd1571, 0d4000000000000000;
	add.rn.f64 	%fd1814, %fd567, %fd1571;
	bra.uni 	$L__BB1_393;
$L__BB1_391:
	setp.neu.f64 	%p713, %fd568, 0d7FF0000000000000;
	@%p713 bra 	$L__BB1_393;
	setp.lt.s32 	%p714, %r79, 0;
	setp.eq.s32 	%p715, %r66, 1062207488;
	setp.lt.s32 	%p716, %r746, 0;
	selp.b32 	%r949, 0, 2146435072, %p716;
	and.b32  	%r950, %r746, 2147483647;
	setp.ne.s32 	%p717, %r950, 1071644672;
	or.b32  	%r951, %r949, -2147483648;
	selp.b32 	%r952, %r951, %r949, %p717;
	selp.b32 	%r953, %r952, %r949, %p715;
	selp.b32 	%r954, %r953, %r949, %p714;
	mov.b32 	%r955, 0;
	mov.b64 	%fd1814, {%r955, %r954};
$L__BB1_393:
	setp.eq.s32 	%p718, %r66, 1062207488;
	setp.eq.f64 	%p719, %fd567, 0d3FF0000000000000;
	mul.f64 	%fd1572, %fd1814, 0d3FF1555555555555;
	selp.f64 	%fd575, 0d3FF1555555555555, %fd1572, %p719;
	fma.rn.f64 	%fd1573, %fd431, 0dC010000000000000, %fd539;
	add.f64 	%fd576, %fd430, %fd1573;
	{
	.reg .b32 %temp; 
	mov.b64 	{%temp, %r80}, %fd576;
	}
	abs.f64 	%fd577, %fd576;
	{ // callseq 56, 0
	.param .b64 param0;
	st.param.f64 	[param0], %fd577;
	.param .b64 param1;
	st.param.f64 	[param1], 0d4000000000000000;
	.param .b64 retval0;
	call.uni (retval0), 
	__internal_accurate_pow, 
	(
	param0, 
	param1
	);
	ld.param.f64 	%fd1574, [retval0];
	} // callseq 56
	setp.lt.s32 	%p720, %r80, 0;
	neg.f64 	%fd1576, %fd1574;
	selp.f64 	%fd1577, %fd1576, %fd1574, %p718;
	selp.f64 	%fd1816, %fd1577, %fd1574, %p720;
	setp.neu.f64 	%p721, %fd576, 0d0000000000000000;
	@%p721 bra 	$L__BB1_395;
	setp.eq.s32 	%p722, %r66, 1062207488;
	selp.b32 	%r957, %r80, 0, %p722;
	setp.lt.s32 	%p723, %r746, 0;
	or.b32  	%r958, %r957, 2146435072;
	selp.b32 	%r959, %r958, %r957, %p723;
	mov.b32 	%r960, 0;
	mov.b64 	%fd1816, {%r960, %r959};
$L__BB1_395:
	add.f64 	%fd1578, %fd576, 0d4000000000000000;
	{
	.reg .b32 %temp; 
	mov.b64 	{%temp, %r961}, %fd1578;
	}
	and.b32  	%r962, %r961, 2146435072;
	setp.ne.s32 	%p724, %r962, 2146435072;
	@%p724 bra 	$L__BB1_400;
	setp.num.f64 	%p725, %fd576, %fd576;
	@%p725 bra 	$L__BB1_398;
	mov.f64 	%fd1579, 0d4000000000000000;
	add.rn.f64 	%fd1816, %fd576, %fd1579;
	bra.uni 	$L__BB1_400;
$L__BB1_398:
	setp.neu.f64 	%p726, %fd577, 0d7FF0000000000000;
	@%p726 bra 	$L__BB1_400;
	setp.lt.s32 	%p727, %r80, 0;
	setp.eq.s32 	%p728, %r66, 1062207488;
	setp.lt.s32 	%p729, %r746, 0;
	selp.b32 	%r964, 0, 2146435072, %p729;
	and.b32  	%r965, %r746, 2147483647;
	setp.ne.s32 	%p730, %r965, 1071644672;
	or.b32  	%r966, %r964, -2147483648;
	selp.b32 	%r967, %r966, %r964, %p730;
	selp.b32 	%r968, %r967, %r964, %p728;
	selp.b32 	%r969, %r968, %r964, %p727;
	mov.b32 	%r970, 0;
	mov.b64 	%fd1816, {%r970, %r969};
$L__BB1_400:
	setp.eq.s32 	%p731, %r66, 1062207488;
	setp.eq.f64 	%p732, %fd576, 0d3FF0000000000000;
	mul.f64 	%fd1580, %fd1816, 0d3FD0000000000000;
	selp.f64 	%fd1581, 0d3FD0000000000000, %fd1580, %p732;
	add.f64 	%fd584, %fd575, %fd1581;
	add.f64 	%fd585, %fd548, 0d3EB0C6F7A0B5ED8D;
	{
	.reg .b32 %temp; 
	mov.b64 	{%temp, %r81}, %fd585;
	}
	abs.f64 	%fd586, %fd585;
	{ // callseq 57, 0
	.param .b64 param0;
	st.param.f64 	[param0], %fd586;
	.param .b64 param1;
	st.param.f64 	[param1], 0d4000000000000000;
	.param .b64 retval0;
	call.uni (retval0), 
	__internal_accurate_pow, 
	(
	param0, 
	param1
	);
	ld.param.f64 	%fd1582, [retval0];
	} // callseq 57
	setp.lt.s32 	%p733, %r81, 0;
	neg.f64 	%fd1584, %fd1582;
	selp.f64 	%fd1585, %fd1584, %fd1582, %p731;
	selp.f64 	%fd1818, %fd1585, %fd1582, %p733;
	setp.neu.f64 	%p734, %fd585, 0d0000000000000000;
	@%p734 bra 	$L__BB1_402;
	setp.eq.s32 	%p735, %r66, 1062207488;
	selp.b32 	%r972, %r81, 0, %p735;
	setp.lt.s32 	%p736, %r746, 0;
	or.b32  	%r973, %r972, 2146435072;
	selp.b32 	%r974, %r973, %r972, %p736;
	mov.b32 	%r975, 0;
	mov.b64 	%fd1818, {%r975, %r974};
$L__BB1_402:
	add.f64 	%fd1586, %fd585, 0d4000000000000000;
	{
	.reg .b32 %temp; 
	mov.b64 	{%temp, %r976}, %fd1586;
	}
	and.b32  	%r977, %r976, 2146435072;
	setp.ne.s32 	%p737, %r977, 2146435072;
	@%p737 bra 	$L__BB1_407;
	setp.num.f64 	%p738, %fd585, %fd585;
	@%p738 bra 	$L__BB1_405;
	mov.f64 	%fd1587, 0d4000000000000000;
	add.rn.f64 	%fd1818, %fd585, %fd1587;
	bra.uni 	$L__BB1_407;
$L__BB1_405:
	setp.neu.f64 	%p739, %fd586, 0d7FF0000000000000;
	@%p739 bra 	$L__BB1_407;
	setp.lt.s32 	%p740, %r81, 0;
	setp.eq.s32 	%p741, %r66, 1062207488;
	setp.lt.s32 	%p742, %r746, 0;
	selp.b32 	%r979, 0, 2146435072, %p742;
	and.b32  	%r980, %r746, 2147483647;
	setp.ne.s32 	%p743, %r980, 1071644672;
	or.b32  	%r981, %r979, -2147483648;
	selp.b32 	%r982, %r981, %r979, %p743;
	selp.b32 	%r983, %r982, %r979, %p741;
	selp.b32 	%r984, %r983, %r979, %p740;
	mov.b32 	%r985, 0;
	mov.b64 	%fd1818, {%r985, %r984};
$L__BB1_407:
	setp.eq.s32 	%p744, %r66, 1062207488;
	setp.eq.f64 	%p745, %fd585, 0d3FF0000000000000;
	mov.f64 	%fd1588, 0d3FB999999999999A;
	div.rn.f64 	%fd1589, %fd1588, %fd1818;
	selp.f64 	%fd593, 0d3FB999999999999A, %fd1589, %p745;
	add.f64 	%fd594, %fd566, 0d3EB0C6F7A0B5ED8D;
	{
	.reg .b32 %temp; 
	mov.b64 	{%temp, %r82}, %fd594;
	}
	abs.f64 	%fd595, %fd594;
	{ // callseq 58, 0
	.param .b64 param0;
	st.param.f64 	[param0], %fd595;
	.param .b64 param1;
	st.param.f64 	[param1], 0d4000000000000000;
	.param .b64 retval0;
	call.uni (retval0), 
	__internal_accurate_pow, 
	(
	param0, 
	param1
	);
	ld.param.f64 	%fd1590, [retval0];
	} // callseq 58
	setp.lt.s32 	%p746, %r82, 0;
	neg.f64 	%fd1592, %fd1590;
	selp.f64 	%fd1593, %fd1592, %fd1590, %p744;
	selp.f64 	%fd1820, %fd1593, %fd1590, %p746;
	setp.neu.f64 	%p747, %fd594, 0d0000000000000000;
	@%p747 bra 	$L__BB1_409;
	setp.eq.s32 	%p748, %r66, 1062207488;
	selp.b32 	%r987, %r82, 0, %p748;
	setp.lt.s32 	%p749, %r746, 0;
	or.b32  	%r988, %r987, 2146435072;
	selp.b32 	%r989, %r988, %r987, %p749;
	mov.b32 	%r990, 0;
	mov.b64 	%fd1820, {%r990, %r989};
$L__BB1_409:
	add.f64 	%fd1594, %fd594, 0d4000000000000000;
	{
	.reg .b32 %temp; 
	mov.b64 	{%temp, %r991}, %fd1594;
	}
	and.b32  	%r992, %r991, 2146435072;
	setp.ne.s32 	%p750, %r992, 2146435072;
	@%p750 bra 	$L__BB1_414;
	setp.num.f64 	%p751, %fd594, %fd594;
	@%p751 bra 	$L__BB1_412;
	mov.f64 	%fd1595, 0d4000000000000000;
	add.rn.f64 	%fd1820, %fd594, %fd1595;
	bra.uni 	$L__BB1_414;
$L__BB1_412:
	setp.neu.f64 	%p752, %fd595, 0d7FF0000000000000;
	@%p752 bra 	$L__BB1_414;
	setp.lt.s32 	%p753, %r82, 0;
	setp.eq.s32 	%p754, %r66, 1062207488;
	setp.lt.s32 	%p755, %r746, 0;
	selp.b32 	%r994, 0, 2146435072, %p755;
	and.b32  	%r995, %r746, 2147483647;
	setp.ne.s32 	%p756, %r995, 1071644672;
	or.b32  	%r996, %r994, -2147483648;
	selp.b32 	%r997, %r996, %r994, %p756;
	selp.b32 	%r998, %r997, %r994, %p754;
	selp.b32 	%r999, %r998, %r994, %p753;
	mov.b32 	%r1000, 0;
	mov.b64 	%fd1820, {%r1000, %r999};
$L__BB1_414:
	setp.eq.s32 	%p757, %r66, 1062207488;
	setp.eq.f64 	%p758, %fd594, 0d3FF0000000000000;
	mov.f64 	%fd1596, 0d3FE3333333333333;
	div.rn.f64 	%fd1597, %fd1596, %fd1820;
	selp.f64 	%fd602, 0d3FE3333333333333, %fd1597, %p758;
	add.f64 	%fd603, %fd584, 0d3EB0C6F7A0B5ED8D;
	{
	.reg .b32 %temp; 
	mov.b64 	{%temp, %r83}, %fd603;
	}
	abs.f64 	%fd604, %fd603;
	{ // callseq 59, 0
	.param .b64 param0;
	st.param.f64 	[param0], %fd604;
	.param .b64 param1;
	st.param.f64 	[param1], 0d4000000000000000;
	.param .b64 retval0;
	call.uni (retval0), 
	__internal_accurate_pow, 
	(
	param0, 
	param1
	);
	ld.param.f64 	%fd1598, [retval0];
	} // callseq 59
	setp.lt.s32 	%p759, %r83, 0;
	neg.f64 	%fd1600, %fd1598;
	selp.f64 	%fd1601, %fd1600, %fd1598, %p757;
	selp.f64 	%fd1822, %fd1601, %fd1598, %p759;
	setp.neu.f64 	%p760, %fd603, 0d0000000000000000;
	@%p760 bra 	$L__BB1_416;
	setp.eq.s32 	%p761, %r66, 1062207488;
	selp.b32 	%r1002, %r83, 0, %p761;
	setp.lt.s32 	%p762, %r746, 0;
	or.b32  	%r1003, %r1002, 2146435072;
	selp.b32 	%r1004, %r1003, %r1002, %p762;
	mov.b32 	%r1005, 0;
	mov.b64 	%fd1822, {%r1005, %r1004};
$L__BB1_416:
	add.f64 	%fd1602, %fd603, 0d4000000000000000;
	{
	.reg .b32 %temp; 
	mov.b64 	{%temp, %r1006}, %fd1602;
	}
	and.b32  	%r1007, %r1006, 2146435072;
	setp.ne.s32 	%p763, %r1007, 2146435072;
	@%p763 bra 	$L__BB1_421;
	setp.num.f64 	%p764, %fd603, %fd603;
	@%p764 bra 	$L__BB1_419;
	mov.f64 	%fd1603, 0d4000000000000000;
	add.rn.f64 	%fd1822, %fd603, %fd1603;
	bra.uni 	$L__BB1_421;
$L__BB1_419:
	setp.neu.f64 	%p765, %fd604, 0d7FF0000000000000;
	@%p765 bra 	$L__BB1_421;
	setp.lt.s32 	%p766, %r83, 0;
	setp.eq.s32 	%p767, %r66, 1062207488;
	setp.lt.s32 	%p768, %r746, 0;
	selp.b32 	%r1009, 0, 2146435072, %p768;
	and.b32  	%r1010, %r746, 2147483647;
	setp.ne.s32 	%p769, %r1010, 1071644672;
	or.b32  	%r1011, %r1009, -2147483648;
	selp.b32 	%r1012, %r1011, %r1009, %p769;
	selp.b32 	%r1013, %r1012, %r1009, %p767;
	selp.b32 	%r1014, %r1013, %r1009, %p766;
	mov.b32 	%r1015, 0;
	mov.b64 	%fd1822, {%r1015, %r1014};
$L__BB1_421:
	setp.eq.f64 	%p770, %fd603, 0d3FF0000000000000;
	mov.f64 	%fd1604, 0d3FD3333333333333;
	div.rn.f64 	%fd1605, %fd1604, %fd1822;
	selp.f64 	%fd1606, 0d3FD3333333333333, %fd1605, %p770;
	add.f64 	%fd1607, %fd593, %fd602;
	add.f64 	%fd1608, %fd1607, %fd1606;
	div.rn.f64 	%fd1609, %fd593, %fd1608;
	div.rn.f64 	%fd1610, %fd602, %fd1608;
	div.rn.f64 	%fd1611, %fd1606, %fd1608;
	mul.f64 	%fd1612, %fd528, %fd1610;
	fma.rn.f64 	%fd1613, %fd527, %fd1609, %fd1612;
	fma.rn.f64 	%fd1827, %fd529, %fd1611, %fd1613;
	bra.uni 	$L__BB1_439;
$L__BB1_422:
	mov.b64 	%rd146, 0;
	st.local.u64 	[%rd4+8], %rd146;
	st.local.u64 	[%rd4+16], %rd146;
	st.local.u64 	[%rd5+8], %rd146;
	st.local.u64 	[%rd5+16], %rd146;
	setp.geu.f64 	%p524, %fd423, %fd720;
	mov.b32 	%r1204, 1;
	mov.f64 	%fd1824, %fd720;
	@%p524 bra 	$L__BB1_424;
	st.local.f64 	[%rd5+8], %fd720;
	st.local.f64 	[%rd4+8], %fd1823;
	mov.b32 	%r1204, 2;
	mov.f64 	%fd1823, 0d0000000000000000;
	mov.f64 	%fd1824, %fd423;
$L__BB1_424:
	setp.geu.f64 	%p525, %fd424, %fd720;
	@%p525 bra 	$L__BB1_426;
	add.f64 	%fd1345, %fd720, %fd424;
	mul.wide.u32 	%rd150, %r1204, 8;
	add.s64 	%rd151, %rd5, %rd150;
	st.local.f64 	[%rd151], %fd1345;
	add.s64 	%rd152, %rd4, %rd150;
	mov.b64 	%rd153, 0;
	st.local.u64 	[%rd152], %rd153;
	add.f64 	%fd1346, %fd720, %fd720;
	st.local.f64 	[%rd151+8], %fd1346;
	st.local.f64 	[%rd152+8], %fd421;
	add.s32 	%r1205, %r1204, 2;
	bra.uni 	$L__BB1_427;
$L__BB1_426:
	add.f64 	%fd1344, %fd720, %fd720;
	mul.wide.u32 	%rd147, %r1204, 8;
	add.s64 	%rd148, %rd5, %rd147;
	st.local.f64 	[%rd148], %fd1344;
	add.s64 	%rd149, %rd4, %rd147;
	st.local.f64 	[%rd149], %fd421;
	add.s32 	%r1205, %r1204, 1;
$L__BB1_427:
	setp.geu.f64 	%p526, %fd425, %fd720;
	@%p526 bra 	$L__BB1_429;
	fma.rn.f64 	%fd1348, %fd720, 0d4000000000000000, %fd425;
	mul.wide.u32 	%rd157, %r1205, 8;
	add.s64 	%rd158, %rd5, %rd157;
	st.local.f64 	[%rd158], %fd1348;
	add.s64 	%rd159, %rd4, %rd157;
	mov.b64 	%rd160, 0;
	st.local.u64 	[%rd159], %rd160;
	mul.f64 	%fd1349, %fd720, 0d4008000000000000;
	st.local.f64 	[%rd158+8], %fd1349;
	st.local.f64 	[%rd159+8], %fd422;
	bra.uni 	$L__BB1_430;
$L__BB1_429:
	mul.f64 	%fd1347, %fd720, 0d4008000000000000;
	mul.wide.u32 	%rd154, %r1205, 8;
	add.s64 	%rd155, %rd5, %rd154;
	st.local.f64 	[%rd155], %fd1347;
	add.s64 	%rd156, %rd4, %rd154;
	st.local.f64 	[%rd156], %fd422;
$L__BB1_430:
	ld.local.f64 	%fd614, [%rd5+8];
	ld.local.f64 	%fd615, [%rd5+16];
	ld.local.f64 	%fd616, [%rd4+8];
	ld.local.f64 	%fd617, [%rd4+16];
	mov.b64 	%rd161, 0;
	st.local.u64 	[%rd6+8], %rd161;
	st.local.u64 	[%rd6+16], %rd161;
	st.local.u64 	[%rd7+8], %rd161;
	st.local.u64 	[%rd7+16], %rd161;
	setp.geu.f64 	%p527, %fd426, %fd720;
	mov.b32 	%r1206, 1;
	mov.f64 	%fd1825, %fd720;
	@%p527 bra 	$L__BB1_432;
	st.local.f64 	[%rd7+8], %fd720;
	st.local.f64 	[%rd6+8], %fd1826;
	mov.b32 	%r1206, 2;
	mov.f64 	%fd1826, 0d0000000000000000;
	mov.f64 	%fd1825, %fd426;
$L__BB1_432:
	setp.geu.f64 	%p528, %fd427, %fd720;
	@%p528 bra 	$L__BB1_434;
	add.f64 	%fd1352, %fd720, %fd427;
	mul.wide.u32 	%rd165, %r1206, 8;
	add.s64 	%rd166, %rd7, %rd165;
	st.local.f64 	[%rd166], %fd1352;
	add.s64 	%rd167, %rd6, %rd165;
	mov.b64 	%rd168, 0;
	st.local.u64 	[%rd167], %rd168;
	add.f64 	%fd1353, %fd720, %fd720;
	st.local.f64 	[%rd166+8], %fd1353;
	st.local.f64 	[%rd167+8], %fd418;
	add.s32 	%r1207, %r1206, 2;
	bra.uni 	$L__BB1_435;
$L__BB1_434:
	add.f64 	%fd1351, %fd720, %fd720;
	mul.wide.u32 	%rd162, %r1206, 8;
	add.s64 	%rd163, %rd7, %rd162;
	st.local.f64 	[%rd163], %fd1351;
	add.s64 	%rd164, %rd6, %rd162;
	st.local.f64 	[%rd164], %fd418;
	add.s32 	%r1207, %r1206, 1;
$L__BB1_435:
	setp.geu.f64 	%p529, %fd428, %fd720;
	@%p529 bra 	$L__BB1_437;
	fma.rn.f64 	%fd1355, %fd720, 0d4000000000000000, %fd428;
	mul.wide.u32 	%rd172, %r1207, 8;
	add.s64 	%rd173, %rd7, %rd172;
	st.local.f64 	[%rd173], %fd1355;
	add.s64 	%rd174, %rd6, %rd172;
	mov.b64 	%rd175, 0;
	st.local.u64 	[%rd174], %rd175;
	mul.f64 	%fd1356, %fd720, 0d4008000000000000;
	st.local.f64 	[%rd173+8], %fd1356;
	st.local.f64 	[%rd174+8], %fd417;
	bra.uni 	$L__BB1_438;
$L__BB1_437:
	mul.f64 	%fd1354, %fd720, 0d4008000000000000;
	mul.wide.u32 	%rd169, %r1207, 8;
	add.s64 	%rd170, %rd7, %rd169;
	st.local.f64 	[%rd170], %fd1354;
	add.s64 	%rd171, %rd6, %rd169;
	st.local.f64 	[%rd171], %fd417;
$L__BB1_438:
	ld.local.f64 	%fd1357, [%rd6+8];
	ld.local.f64 	%fd1358, [%rd6+16];
	ld.local.f64 	%fd1359, [%rd7+8];
	ld.local.f64 	%fd1360, [%rd7+16];
	sub.f64 	%fd1361, %fd617, %fd616;
	sub.f64 	%fd1362, %fd615, %fd614;
	div.rn.f64 	%fd1363, %fd1361, %fd1362;
	sub.f64 	%fd1364, %fd616, %fd1823;
	sub.f64 	%fd1365, %fd614, %fd1824;
	div.rn.f64 	%fd1366, %fd1364, %fd1365;
	sub.f64 	%fd1367, %fd1823, %fd3;
	div.rn.f64 	%fd1368, %fd1367, %fd1824;
	sub.f64 	%fd1369, %fd3, %fd1826;
	add.f64 	%fd1370, %fd1825, 0d0000000000000000;
	div.rn.f64 	%fd1371, %fd1369, %fd1370;
	sub.f64 	%fd1372, %fd1826, %fd1357;
	sub.f64 	%fd1373, %fd1359, %fd1825;
	div.rn.f64 	%fd1374, %fd1372, %fd1373;
	sub.f64 	%fd1375, %fd1357, %fd1358;
	sub.f64 	%fd1376, %fd1360, %fd1359;
	div.rn.f64 	%fd1377, %fd1375, %fd1376;
	sub.f64 	%fd1378, %fd1363, %fd1366;
	sub.f64 	%fd1379, %fd615, %fd1824;
	div.rn.f64 	%fd1380, %fd1378, %fd1379;
	sub.f64 	%fd1381, %fd1366, %fd1368;
	div.rn.f64 	%fd1382, %fd1381, %fd614;
	sub.f64 	%fd1383, %fd1368, %fd1371;
	add.f64 	%fd1384, %fd1824, %fd1825;
	div.rn.f64 	%fd1385, %fd1383, %fd1384;
	sub.f64 	%fd1386, %fd1371, %fd1374;
	add.f64 	%fd1387, %fd1359, 0d0000000000000000;
	div.rn.f64 	%fd1388, %fd1386, %fd1387;
	sub.f64 	%fd1389, %fd1374, %fd1377;
	sub.f64 	%fd1390, %fd1360, %fd1825;
	div.rn.f64 	%fd1391, %fd1389, %fd1390;
	sub.f64 	%fd1392, %fd1380, %fd1382;
	div.rn.f64 	%fd1393, %fd1392, %fd615;
	sub.f64 	%fd1394, %fd1382, %fd1385;
	add.f64 	%fd1395, %fd614, %fd1825;
	div.rn.f64 	%fd1396, %fd1394, %fd1395;
	sub.f64 	%fd1397, %fd1385, %fd1388;
	add.f64 	%fd1398, %fd1824, %fd1359;
	div.rn.f64 	%fd1399, %fd1397, %fd1398;
	sub.f64 	%fd1400, %fd1388, %fd1391;
	add.f64 	%fd1401, %fd1360, 0d0000000000000000;
	div.rn.f64 	%fd1402, %fd1400, %fd1401;
	mul.f64 	%fd1403, %fd1370, %fd1387;
	abs.f64 	%fd1404, %fd1399;
	abs.f64 	%fd1405, %fd1402;
	setp.lt.f64 	%p530, %fd1404, %fd1405;
	selp.f64 	%fd1406, %fd1399, %fd1402, %p530;
	mul.f64 	%fd1407, %fd1403, %fd1406;
	mov.f64 	%fd1408, 0d0000000000000000;
	sub.f64 	%fd1409, %fd1408, %fd1824;
	mul.f64 	%fd1410, %fd1409, %fd1370;
	abs.f64 	%fd1411, %fd1396;
	setp.lt.f64 	%p531, %fd1404, %fd1411;
	selp.f64 	%fd1412, %fd1399, %fd1396, %p531;
	mul.f64 	%fd1413, %fd1410, %fd1412;
	abs.f64 	%fd1414, %fd1388;
	abs.f64 	%fd1415, %fd1385;
	setp.lt.f64 	%p532, %fd1414, %fd1415;
	selp.f64 	%fd1416, %fd1407, %fd1413, %p532;
	sub.f64 	%fd1417, %fd1408, %fd614;
	mul.f64 	%fd1418, %fd1409, %fd1417;
	abs.f64 	%fd1419, %fd1393;
	setp.lt.f64 	%p533, %fd1411, %fd1419;
	selp.f64 	%fd1420, %fd1396, %fd1393, %p533;
	mul.f64 	%fd1421, %fd1418, %fd1420;
	abs.f64 	%fd1422, %fd1382;
	setp.lt.f64 	%p534, %fd1415, %fd1422;
	selp.f64 	%fd1423, %fd1413, %fd1421, %p534;
	mul.f64 	%fd1424, %fd1385, %fd1388;
	setp.lt.f64 	%p535, %fd1424, 0d0000000000000000;
	selp.f64 	%fd1425, %fd1388, %fd1385, %p532;
	selp.f64 	%fd1426, 0d0000000000000000, %fd1425, %p535;
	fma.rn.f64 	%fd1427, %fd1370, %fd1426, %fd1371;
	add.f64 	%fd1828, %fd1427, %fd1416;
	mul.f64 	%fd1428, %fd1382, %fd1385;
	setp.lt.f64 	%p536, %fd1428, 0d0000000000000000;
	selp.f64 	%fd1429, %fd1385, %fd1382, %p534;
	selp.f64 	%fd1430, 0d0000000000000000, %fd1429, %p536;
	fma.rn.f64 	%fd1431, %fd1409, %fd1430, %fd1368;
	add.f64 	%fd1827, %fd1431, %fd1423;
$L__BB1_439:
	ld.param.u64 	%rd185, [_Z7re_stepPdPKdPKbS1_S1_S1_S1_S1_S1_S1_iiidddi_param_2];
	cvt.s64.s32 	%rd176, %r7;
	cvta.to.global.u64 	%rd177, %rd185;
	add.s64 	%rd178, %rd177, %rd176;
	ld.global.u8 	%rs1, [%rd178];
	setp.eq.s16 	%p771, %rs1, 0;
	@%p771 bra 	$L__BB1_474;
	setp.gt.f64 	%p772, %fd1744, 0d0000000000000000;
	selp.f64 	%fd624, 0d0000000000000000, %fd1744, %p772;
	{
	.reg .b32 %temp; 
	mov.b64 	{%temp, %r92}, %fd624;
	}
	mov.f64 	%fd1614, 0d4000000000000000;
	{
	.reg .b32 %temp; 
	mov.b64 	{%temp, %r1016}, %fd1614;
	}
	and.b32  	%r94, %r1016, 2146435072;
	setp.eq.s32 	%p773, %r94, 1062207488;
	abs.f64 	%fd625, %fd624;
	{ // callseq 60, 0
	.param .b64 param0;
	st.param.f64 	[param0], %fd625;
	.param .b64 param1;
	st.param.f64 	[param1], 0d4000000000000000;
	.param .b64 retval0;
	call.uni (retval0), 
	__internal_accurate_pow, 
	(
	param0, 
	param1
	);
	ld.param.f64 	%fd1615, [retval0];
	} // callseq 60
	setp.lt.s32 	%p774, %r92, 0;
	neg.f64 	%fd1617, %fd1615;
	selp.f64 	%fd1618, %fd1617, %fd1615, %p773;
	selp.f64 	%fd1830, %fd1618, %fd1615, %p774;
	setp.neu.f64 	%p775, %fd624, 0d0000000000000000;
	@%p775 bra 	$L__BB1_442;
	setp.eq.s32 	%p776, %r94, 1062207488;
	selp.b32 	%r1017, %r92, 0, %p776;
	setp.lt.s32 	%p777, %r1016, 0;
	or.b32  	%r1018, %r1017, 2146435072;
	selp.b32 	%r1019, %r1018, %r1017, %p777;
	mov.b32 	%r1020, 0;
	mov.b64 	%fd1830, {%r1020, %r1019};
$L__BB1_442:
	add.f64 	%fd1619, %fd624, 0d4000000000000000;
	{
	.reg .b32 %temp; 
	mov.b64 	{%temp, %r1021}, %fd1619;
	}
	and.b32  	%r1022, %r1021, 2146435072;
	setp.ne.s32 	%p778, %r1022, 2146435072;
	@%p778 bra 	$L__BB1_447;
	setp.num.f64 	%p779, %fd624, %fd624;
	@%p779 bra 	$L__BB1_445;
	mov.f64 	%fd1620, 0d4000000000000000;
	add.rn.f64 	%fd1830, %fd624, %fd1620;
	bra.uni 	$L__BB1_447;
$L__BB1_445:
	setp.neu.f64 	%p780, %fd625, 0d7FF0000000000000;
	@%p780 bra 	$L__BB1_447;
	setp.lt.s32 	%p781, %r92, 0;
	setp.eq.s32 	%p782, %r94, 1062207488;
	setp.lt.s32 	%p783, %r1016, 0;
	selp.b32 	%r1024, 0, 2146435072, %p783;
	and.b32  	%r1025, %r1016, 2147483647;
	setp.ne.s32 	%p784, %r1025, 1071644672;
	or.b32  	%r1026, %r1024, -2147483648;
	selp.b32 	%r1027, %r1026, %r1024, %p784;
	selp.b32 	%r1028, %r1027, %r1024, %p782;
	selp.b32 	%r1029, %r1028, %r1024, %p781;
	mov.b32 	%r1030, 0;
	mov.b64 	%fd1830, {%r1030, %r1029};
$L__BB1_447:
	setp.eq.s32 	%p785, %r94, 1062207488;
	setp.eq.f64 	%p786, %fd624, 0d3FF0000000000000;
	selp.f64 	%fd632, 0d3FF0000000000000, %fd1830, %p786;
	max.f64 	%fd633, %fd1743, 0d0000000000000000;
	{
	.reg .b32 %temp; 
	mov.b64 	{%temp, %r95}, %fd633;
	}
	{ // callseq 61, 0
	.param .b64 param0;
	st.param.f64 	[param0], %fd633;
	.param .b64 param1;
	st.param.f64 	[param1], 0d4000000000000000;
	.param .b64 retval0;
	call.uni (retval0), 
	__internal_accurate_pow, 
	(
	param0, 
	param1
	);
	ld.param.f64 	%fd1621, [retval0];
	} // callseq 61
	setp.lt.s32 	%p787, %r95, 0;
	neg.f64 	%fd1623, %fd1621;
	selp.f64 	%fd1624, %fd1623, %fd1621, %p785;
	selp.f64 	%fd1832, %fd1624, %fd1621, %p787;
	setp.neu.f64 	%p788, %fd633, 0d0000000000000000;
	@%p788 bra 	$L__BB1_449;
	setp.eq.s32 	%p789, %r94, 1062207488;
	selp.b32 	%r1032, %r95, 0, %p789;
	setp.lt.s32 	%p790, %r1016, 0;
	or.b32  	%r1033, %r1032, 2146435072;
	selp.b32 	%r1034, %r1033, %r1032, %p790;
	mov.b32 	%r1035, 0;
	mov.b64 	%fd1832, {%r1035, %r1034};
$L__BB1_449:
	add.f64 	%fd1625, %fd633, 0d4000000000000000;
	{
	.reg .b32 %temp; 
	mov.b64 	{%temp, %r1036}, %fd1625;
	}
	and.b32  	%r1037, %r1036, 2146435072;
	setp.ne.s32 	%p791, %r1037, 2146435072;
	setp.neu.f64 	%p792, %fd633, 0d7FF0000000000000;
	or.pred  	%p793, %p792, %p791;
	@%p793 bra 	$L__BB1_451;
	setp.lt.s32 	%p794, %r95, 0;
	setp.eq.s32 	%p795, %r94, 1062207488;
	setp.lt.s32 	%p796, %r1016, 0;
	selp.b32 	%r1039, 0, 2146435072, %p796;
	and.b32  	%r1040, %r1016, 2147483647;
	setp.ne.s32 	%p797, %r1040, 1071644672;
	or.b32  	%r1041, %r1039, -2147483648;
	selp.b32 	%r1042, %r1041, %r1039, %p797;
	selp.b32 	%r1043, %r1042, %r1039, %p795;
	selp.b32 	%r1044, %r1043, %r1039, %p794;
	mov.b32 	%r1045, 0;
	mov.b64 	%fd1832, {%r1045, %r1044};
$L__BB1_451:
	setp.eq.s32 	%p798, %r94, 1062207488;
	setp.eq.f64 	%p799, %fd633, 0d3FF0000000000000;
	selp.f64 	%fd1626, 0d3FF0000000000000, %fd1832, %p799;
	setp.lt.f64 	%p800, %fd632, %fd1626;
	selp.f64 	%fd639, %fd1626, %fd632, %p800;
	setp.gt.f64 	%p801, %fd1786, 0d0000000000000000;
	selp.f64 	%fd640, 0d0000000000000000, %fd1786, %p801;
	{
	.reg .b32 %temp; 
	mov.b64 	{%temp, %r96}, %fd640;
	}
	abs.f64 	%fd641, %fd640;
	{ // callseq 62, 0
	.param .b64 param0;
	st.param.f64 	[param0], %fd641;
	.param .b64 param1;
	st.param.f64 	[param1], 0d4000000000000000;
	.param .b64 retval0;
	call.uni (retval0), 
	__internal_accurate_pow, 
	(
	param0, 
	param1
	);
	ld.param.f64 	%fd1627, [retval0];
	} // callseq 62
	setp.lt.s32 	%p802, %r96, 0;
	neg.f64 	%fd1629, %fd1627;
	selp.f64 	%fd1630, %fd1629, %fd1627, %p798;
	selp.f64 	%fd1834, %fd1630, %fd1627, %p802;
	setp.neu.f64 	%p803, %fd640, 0d0000000000000000;
	@%p803 bra 	$L__BB1_453;
	setp.eq.s32 	%p804, %r94, 1062207488;
	selp.b32 	%r1047, %r96, 0, %p804;
	setp.lt.s32 	%p805, %r1016, 0;
	or.b32  	%r1048, %r1047, 2146435072;
	selp.b32 	%r1049, %r1048, %r1047, %p805;
	mov.b32 	%r1050, 0;
	mov.b64 	%fd1834, {%r1050, %r1049};
$L__BB1_453:
	add.f64 	%fd1631, %fd640, 0d4000000000000000;
	{
	.reg .b32 %temp; 
	mov.b64 	{%temp, %r1051}, %fd1631;
	}
	and.b32  	%r1052, %r1051, 2146435072;
	setp.ne.s32 	%p806, %r1052, 2146435072;
	@%p806 bra 	$L__BB1_458;
	setp.num.f64 	%p807, %fd640, %fd640;
	@%p807 bra 	$L__BB1_456;
	mov.f64 	%fd1632, 0d4000000000000000;
	add.rn.f64 	%fd1834, %fd640, %fd1632;
	bra.uni 	$L__BB1_458;
$L__BB1_456:
	setp.neu.f64 	%p808, %fd641, 0d7FF0000000000000;
	@%p808 bra 	$L__BB1_458;
	setp.lt.s32 	%p809, %r96, 0;
	setp.eq.s32 	%p810, %r94, 1062207488;
	setp.lt.s32 	%p811, %r1016, 0;
	selp.b32 	%r1054, 0, 2146435072, %p811;
	and.b32  	%r1055, %r1016, 2147483647;
	setp.ne.s32 	%p812, %r1055, 1071644672;
	or.b32  	%r1056, %r1054, -2147483648;
	selp.b32 	%r1057, %r1056, %r1054, %p812;
	selp.b32 	%r1058, %r1057, %r1054, %p810;
	selp.b32 	%r1059, %r1058, %r1054, %p809;
	mov.b32 	%r1060, 0;
	mov.b64 	%fd1834, {%r1060, %r1059};
$L__BB1_458:
	setp.eq.s32 	%p813, %r94, 1062207488;
	setp.eq.f64 	%p814, %fd640, 0d3FF0000000000000;
	selp.f64 	%fd648, 0d3FF0000000000000, %fd1834, %p814;
	max.f64 	%fd649, %fd1785, 0d0000000000000000;
	{
	.reg .b32 %temp; 
	mov.b64 	{%temp, %r97}, %fd649;
	}
	{ // callseq 63, 0
	.param .b64 param0;
	st.param.f64 	[param0], %fd649;
	.param .b64 param1;
	st.param.f64 	[param1], 0d4000000000000000;
	.param .b64 retval0;
	call.uni (retval0), 
	__internal_accurate_pow, 
	(
	param0, 
	param1
	);
	ld.param.f64 	%fd1633, [retval0];
	} // callseq 63
	setp.lt.s32 	%p815, %r97, 0;
	neg.f64 	%fd1635, %fd1633;
	selp.f64 	%fd1636, %fd1635, %fd1633, %p813;
	selp.f64 	%fd1836, %fd1636, %fd1633, %p815;
	setp.neu.f64 	%p816, %fd649, 0d0000000000000000;
	@%p816 bra 	$L__BB1_460;
	setp.eq.s32 	%p817, %r94, 1062207488;
	selp.b32 	%r1062, %r97, 0, %p817;
	setp.lt.s32 	%p818, %r1016, 0;
	or.b32  	%r1063, %r1062, 2146435072;
	selp.b32 	%r1064, %r1063, %r1062, %p818;
	mov.b32 	%r1065, 0;
	mov.b64 	%fd1836, {%r1065, %r1064};
$L__BB1_460:
	add.f64 	%fd1637, %fd649, 0d4000000000000000;
	{
	.reg .b32 %temp; 
	mov.b64 	{%temp, %r1066}, %fd1637;
	}
	and.b32  	%r1067, %r1066, 2146435072;
	setp.ne.s32 	%p819, %r1067, 2146435072;
	setp.neu.f64 	%p820, %fd649, 0d7FF0000000000000;
	or.pred  	%p821, %p820, %p819;
	@%p821 bra 	$L__BB1_462;
	setp.lt.s32 	%p822, %r97, 0;
	setp.eq.s32 	%p823, %r94, 1062207488;
	setp.lt.s32 	%p824, %r1016, 0;
	selp.b32 	%r1069, 0, 2146435072, %p824;
	and.b32  	%r1070, %r1016, 2147483647;
	setp.ne.s32 	%p825, %r1070, 1071644672;
	or.b32  	%r1071, %r1069, -2147483648;
	selp.b32 	%r1072, %r1071, %r1069, %p825;
	selp.b32 	%r1073, %r1072, %r1069, %p823;
	selp.b32 	%r1074, %r1073, %r1069, %p822;
	mov.b32 	%r1075, 0;
	mov.b64 	%fd1836, {%r1075, %r1074};
$L__BB1_462:
	setp.eq.s32 	%p826, %r94, 1062207488;
	setp.eq.f64 	%p827, %fd649, 0d3FF0000000000000;
	selp.f64 	%fd1638, 0d3FF0000000000000, %fd1836, %p827;
	setp.lt.f64 	%p828, %fd648, %fd1638;
	selp.f64 	%fd1639, %fd1638, %fd648, %p828;
	add.f64 	%fd655, %fd639, %fd1639;
	setp.gt.f64 	%p829, %fd1828, 0d0000000000000000;
	selp.f64 	%fd656, 0d0000000000000000, %fd1828, %p829;
	{
	.reg .b32 %temp; 
	mov.b64 	{%temp, %r98}, %fd656;
	}
	abs.f64 	%fd657, %fd656;
	{ // callseq 64, 0
	.param .b64 param0;
	st.param.f64 	[param0], %fd657;
	.param .b64 param1;
	st.param.f64 	[param1], 0d4000000000000000;
	.param .b64 retval0;
	call.uni (retval0), 
	__internal_accurate_pow, 
	(
	param0, 
	param1
	);
	ld.param.f64 	%fd1640, [retval0];
	} // callseq 64
	setp.lt.s32 	%p830, %r98, 0;
	neg.f64 	%fd1642, %fd1640;
	selp.f64 	%fd1643, %fd1642, %fd1640, %p826;
	selp.f64 	%fd1838, %fd1643, %fd1640, %p830;
	setp.neu.f64 	%p831, %fd656, 0d0000000000000000;
	@%p831 bra 	$L__BB1_464;
	setp.eq.s32 	%p832, %r94, 1062207488;
	selp.b32 	%r1077, %r98, 0, %p832;
	setp.lt.s32 	%p833, %r1016, 0;
	or.b32  	%r1078, %r1077, 2146435072;
	selp.b32 	%r1079, %r1078, %r1077, %p833;
	mov.b32 	%r1080, 0;
	mov.b64 	%fd1838, {%r1080, %r1079};
$L__BB1_464:
	add.f64 	%fd1644, %fd656, 0d4000000000000000;
	{
	.reg .b32 %temp; 
	mov.b64 	{%temp, %r1081}, %fd1644;
	}
	and.b32  	%r1082, %r1081, 2146435072;
	setp.ne.s32 	%p834, %r1082, 2146435072;
	@%p834 bra 	$L__BB1_469;
	setp.num.f64 	%p835, %fd656, %fd656;
	@%p835 bra 	$L__BB1_467;
	mov.f64 	%fd1645, 0d4000000000000000;
	add.rn.f64 	%fd1838, %fd656, %fd1645;
	bra.uni 	$L__BB1_469;
$L__BB1_467:
	setp.neu.f64 	%p836, %fd657, 0d7FF0000000000000;
	@%p836 bra 	$L__BB1_469;
	setp.lt.s32 	%p837, %r98, 0;
	setp.eq.s32 	%p838, %r94, 1062207488;
	setp.lt.s32 	%p839, %r1016, 0;
	selp.b32 	%r1084, 0, 2146435072, %p839;
	and.b32  	%r1085, %r1016, 2147483647;
	setp.ne.s32 	%p840, %r1085, 1071644672;
	or.b32  	%r1086, %r1084, -2147483648;
	selp.b32 	%r1087, %r1086, %r1084, %p840;
	selp.b32 	%r1088, %r1087, %r1084, %p838;
	selp.b32 	%r1089, %r1088, %r1084, %p837;
	mov.b32 	%r1090, 0;
	mov.b64 	%fd1838, {%r1090, %r1089};
$L__BB1_469:
	setp.eq.s32 	%p841, %r94, 1062207488;
	setp.eq.f64 	%p842, %fd656, 0d3FF0000000000000;
	selp.f64 	%fd664, 0d3FF0000000000000, %fd1838, %p842;
	max.f64 	%fd665, %fd1827, 0d0000000000000000;
	{
	.reg .b32 %temp; 
	mov.b64 	{%temp, %r99}, %fd665;
	}
	{ // callseq 65, 0
	.param .b64 param0;
	st.param.f64 	[param0], %fd665;
	.param .b64 param1;
	st.param.f64 	[param1], 0d4000000000000000;
	.param .b64 retval0;
	call.uni (retval0), 
	__internal_accurate_pow, 
	(
	param0, 
	param1
	);
	ld.param.f64 	%fd1646, [retval0];
	} // callseq 65
	setp.lt.s32 	%p843, %r99, 0;
	neg.f64 	%fd1648, %fd1646;
	selp.f64 	%fd1649, %fd1648, %fd1646, %p841;
	selp.f64 	%fd1840, %fd1649, %fd1646, %p843;
	setp.neu.f64 	%p844, %fd665, 0d0000000000000000;
	@%p844 bra 	$L__BB1_471;
	setp.eq.s32 	%p845, %r94, 1062207488;
	selp.b32 	%r1092, %r99, 0, %p845;
	setp.lt.s32 	%p846, %r1016, 0;
	or.b32  	%r1093, %r1092, 2146435072;
	selp.b32 	%r1094, %r1093, %r1092, %p846;
	mov.b32 	%r1095, 0;
	mov.b64 	%fd1840, {%r1095, %r1094};
$L__BB1_471:
	add.f64 	%fd1650, %fd665, 0d4000000000000000;
	{
	.reg .b32 %temp; 
	mov.b64 	{%temp, %r1096}, %fd1650;
	}
	and.b32  	%r1097, %r1096, 2146435072;
	setp.ne.s32 	%p847, %r1097, 2146435072;
	setp.neu.f64 	%p848, %fd665, 0d7FF0000000000000;
	or.pred  	%p849, %p848, %p847;
	@%p849 bra 	$L__BB1_473;
	setp.lt.s32 	%p850, %r99, 0;
	setp.eq.s32 	%p851, %r94, 1062207488;
	setp.lt.s32 	%p852, %r1016, 0;
	selp.b32 	%r1099, 0, 2146435072, %p852;
	and.b32  	%r1100, %r1016, 2147483647;
	setp.ne.s32 	%p853, %r1100, 1071644672;
	or.b32  	%r1101, %r1099, -2147483648;
	selp.b32 	%r1102, %r1101, %r1099, %p853;
	selp.b32 	%r1103, %r1102, %r1099, %p851;
	selp.b32 	%r1104, %r1103, %r1099, %p850;
	mov.b32 	%r1105, 0;
	mov.b64 	%fd1840, {%r1105, %r1104};
$L__BB1_473:
	setp.eq.f64 	%p854, %fd665, 0d3FF0000000000000;
	selp.f64 	%fd1651, 0d3FF0000000000000, %fd1840, %p854;
	setp.lt.f64 	%p855, %fd664, %fd1651;
	selp.f64 	%fd1652, %fd1651, %fd664, %p855;
	add.f64 	%fd1653, %fd655, %fd1652;
	sqrt.rn.f64 	%fd1654, %fd1653;
	add.f64 	%fd1655, %fd1654, 0dBFF0000000000000;
	add.s64 	%rd180, %rd2, %rd139;
	ld.global.f64 	%fd1656, [%rd180];
	neg.f64 	%fd1657, %fd1656;
	mul.f64 	%fd1658, %fd1655, %fd1657;
	add.s64 	%rd181, %rd1, %rd139;
	st.global.f64 	[%rd181], %fd1658;
	bra.uni 	$L__BB1_508;
$L__BB1_474:
	max.f64 	%fd671, %fd1744, 0d0000000000000000;
	{
	.reg .b32 %temp; 
	mov.b64 	{%temp, %r100}, %fd671;
	}
	mov.f64 	%fd1659, 0d4000000000000000;
	{
	.reg .b32 %temp; 
	mov.b64 	{%temp, %r1106}, %fd1659;
	}
	and.b32  	%r102, %r1106, 2146435072;
	setp.eq.s32 	%p856, %r102, 1062207488;
	{ // callseq 66, 0
	.param .b64 param0;
	st.param.f64 	[param0], %fd671;
	.param .b64 param1;
	st.param.f64 	[param1], 0d4000000000000000;
	.param .b64 retval0;
	call.uni (retval0), 
	__internal_accurate_pow, 
	(
	param0, 
	param1
	);
	ld.param.f64 	%fd1660, [retval0];
	} // callseq 66
	setp.lt.s32 	%p857, %r100, 0;
	neg.f64 	%fd1662, %fd1660;
	selp.f64 	%fd1663, %fd1662, %fd1660, %p856;
	selp.f64 	%fd1842, %fd1663, %fd1660, %p857;
	setp.neu.f64 	%p858, %fd671, 0d0000000000000000;
	@%p858 bra 	$L__BB1_476;
	setp.eq.s32 	%p859, %r102, 1062207488;
	selp.b32 	%r1107, %r100, 0, %p859;
	setp.lt.s32 	%p860, %r1106, 0;
	or.b32  	%r1108, %r1107, 2146435072;
	selp.b32 	%r1109, %r1108, %r1107, %p860;
	mov.b32 	%r1110, 0;
	mov.b64 	%fd1842, {%r1110, %r1109};
$L__BB1_476:
	add.f64 	%fd1664, %fd671, 0d4000000000000000;
	{
	.reg .b32 %temp; 
	mov.b64 	{%temp, %r1111}, %fd1664;
	}
	and.b32  	%r1112, %r1111, 2146435072;
	setp.ne.s32 	%p861, %r1112, 2146435072;
	setp.neu.f64 	%p862, %fd671, 0d7FF0000000000000;
	or.pred  	%p863, %p862, %p861;
	@%p863 bra 	$L__BB1_478;
	setp.lt.s32 	%p864, %r100, 0;
	setp.eq.s32 	%p865, %r102, 1062207488;
	setp.lt.s32 	%p866, %r1106, 0;
	selp.b32 	%r1114, 0, 2146435072, %p866;
	and.b32  	%r1115, %r1106, 2147483647;
	setp.ne.s32 	%p867, %r1115, 1071644672;
	or.b32  	%r1116, %r1114, -2147483648;
	selp.b32 	%r1117, %r1116, %r1114, %p867;
	selp.b32 	%r1118, %r1117, %r1114, %p865;
	selp.b32 	%r1119, %r1118, %r1114, %p864;
	mov.b32 	%r1120, 0;
	mov.b64 	%fd1842, {%r1120, %r1119};
$L__BB1_478:
	setp.eq.s32 	%p868, %r102, 1062207488;
	setp.eq.f64 	%p869, %fd671, 0d3FF0000000000000;
	selp.f64 	%fd677, 0d3FF0000000000000, %fd1842, %p869;
	setp.gt.f64 	%p870, %fd1743, 0d0000000000000000;
	selp.f64 	%fd678, 0d0000000000000000, %fd1743, %p870;
	{
	.reg .b32 %temp; 
	mov.b64 	{%temp, %r103}, %fd678;
	}
	abs.f64 	%fd679, %fd678;
	{ // callseq 67, 0
	.param .b64 param0;
	st.param.f64 	[param0], %fd679;
	.param .b64 param1;
	st.param.f64 	[param1], 0d4000000000000000;
	.param .b64 retval0;
	call.uni (retval0), 
	__internal_accurate_pow, 
	(
	param0, 
	param1
	);
	ld.param.f64 	%fd1665, [retval0];
	} // callseq 67
	setp.lt.s32 	%p871, %r103, 0;
	neg.f64 	%fd1667, %fd1665;
	selp.f64 	%fd1668, %fd1667, %fd1665, %p868;
	selp.f64 	%fd1844, %fd1668, %fd1665, %p871;
	setp.neu.f64 	%p872, %fd678, 0d0000000000000000;
	@%p872 bra 	$L__BB1_480;
	setp.eq.s32 	%p873, %r102, 1062207488;
	selp.b32 	%r1122, %r103, 0, %p873;
	setp.lt.s32 	%p874, %r1106, 0;
	or.b32  	%r1123, %r1122, 2146435072;
	selp.b32 	%r1124, %r1123, %r1122, %p874;
	mov.b32 	%r1125, 0;
	mov.b64 	%fd1844, {%r1125, %r1124};
$L__BB1_480:
	add.f64 	%fd1669, %fd678, 0d4000000000000000;
	{
	.reg .b32 %temp; 
	mov.b64 	{%temp, %r1126}, %fd1669;
	}
	and.b32  	%r1127, %r1126, 2146435072;
	setp.ne.s32 	%p875, %r1127, 2146435072;
	@%p875 bra 	$L__BB1_485;
	setp.num.f64 	%p876, %fd678, %fd678;
	@%p876 bra 	$L__BB1_483;
	mov.f64 	%fd1670, 0d4000000000000000;
	add.rn.f64 	%fd1844, %fd678, %fd1670;
	bra.uni 	$L__BB1_485;
$L__BB1_483:
	setp.neu.f64 	%p877, %fd679, 0d7FF0000000000000;
	@%p877 bra 	$L__BB1_485;
	setp.lt.s32 	%p878, %r103, 0;
	setp.eq.s32 	%p879, %r102, 1062207488;
	setp.lt.s32 	%p880, %r1106, 0;
	selp.b32 	%r1129, 0, 2146435072, %p880;
	and.b32  	%r1130, %r1106, 2147483647;
	setp.ne.s32 	%p881, %r1130, 1071644672;
	or.b32  	%r1131, %r1129, -2147483648;
	selp.b32 	%r1132, %r1131, %r1129, %p881;
	selp.b32 	%r1133, %r1132, %r1129, %p879;
	selp.b32 	%r1134, %r1133, %r1129, %p878;
	mov.b32 	%r1135, 0;
	mov.b64 	%fd1844, {%r1135, %r1134};
$L__BB1_485:
	setp.eq.s32 	%p882, %r102, 1062207488;
	setp.eq.f64 	%p883, %fd678, 0d3FF0000000000000;
	selp.f64 	%fd1671, 0d3FF0000000000000, %fd1844, %p883;
	setp.lt.f64 	%p884, %fd677, %fd1671;
	selp.f64 	%fd686, %fd1671, %fd677, %p884;
	max.f64 	%fd687, %fd1786, 0d0000000000000000;
	{
	.reg .b32 %temp; 
	mov.b64 	{%temp, %r104}, %fd687;
	}
	{ // callseq 68, 0
	.param .b64 param0;
	st.param.f64 	[param0], %fd687;
	.param .b64 param1;
	st.param.f64 	[param1], 0d4000000000000000;
	.param .b64 retval0;
	call.uni (retval0), 
	__internal_accurate_pow, 
	(
	param0, 
	param1
	);
	ld.param.f64 	%fd1672, [retval0];
	} // callseq 68
	setp.lt.s32 	%p885, %r104, 0;
	neg.f64 	%fd1674, %fd1672;
	selp.f64 	%fd1675, %fd1674, %fd1672, %p882;
	selp.f64 	%fd1846, %fd1675, %fd1672, %p885;
	setp.neu.f64 	%p886, %fd687, 0d0000000000000000;
	@%p886 bra 	$L__BB1_487;
	setp.eq.s32 	%p887, %r102, 1062207488;
	selp.b32 	%r1137, %r104, 0, %p887;
	setp.lt.s32 	%p888, %r1106, 0;
	or.b32  	%r1138, %r1137, 2146435072;
	selp.b32 	%r1139, %r1138, %r1137, %p888;
	mov.b32 	%r1140, 0;
	mov.b64 	%fd1846, {%r1140, %r1139};
$L__BB1_487:
	add.f64 	%fd1676, %fd687, 0d4000000000000000;
	{
	.reg .b32 %temp; 
	mov.b64 	{%temp, %r1141}, %fd1676;
	}
	and.b32  	%r1142, %r1141, 2146435072;
	setp.ne.s32 	%p889, %r1142, 2146435072;
	setp.neu.f64 	%p890, %fd687, 0d7FF0000000000000;
	or.pred  	%p891, %p890, %p889;
	@%p891 bra 	$L__BB1_489;
	setp.lt.s32 	%p892, %r104, 0;
	setp.eq.s32 	%p893, %r102, 1062207488;
	setp.lt.s32 	%p894, %r1106, 0;
	selp.b32 	%r1144, 0, 2146435072, %p894;
	and.b32  	%r1145, %r1106, 2147483647;
	setp.ne.s32 	%p895, %r1145, 1071644672;
	or.b32  	%r1146, %r1144, -2147483648;
	selp.b32 	%r1147, %r1146, %r1144, %p895;
	selp.b32 	%r1148, %r1147, %r1144, %p893;
	selp.b32 	%r1149, %r1148, %r1144, %p892;
	mov.b32 	%r1150, 0;
	mov.b64 	%fd1846, {%r1150, %r1149};
$L__BB1_489:
	setp.eq.s32 	%p896, %r102, 1062207488;
	setp.eq.f64 	%p897, %fd687, 0d3FF0000000000000;
	selp.f64 	%fd693, 0d3FF0000000000000, %fd1846, %p897;
	setp.gt.f64 	%p898, %fd1785, 0d0000000000000000;
	selp.f64 	%fd694, 0d0000000000000000, %fd1785, %p898;
	{
	.reg .b32 %temp; 
	mov.b64 	{%temp, %r105}, %fd694;
	}
	abs.f64 	%fd695, %fd694;
	{ // callseq 69, 0
	.param .b64 param0;
	st.param.f64 	[param0], %fd695;
	.param .b64 param1;
	st.param.f64 	[param1], 0d4000000000000000;
	.param .b64 retval0;
	call.uni (retval0), 
	__internal_accurate_pow, 
	(
	param0, 
	param1
	);
	ld.param.f64 	%fd1677, [retval0];
	} // callseq 69
	setp.lt.s32 	%p899, %r105, 0;
	neg.f64 	%fd1679, %fd1677;
	selp.f64 	%fd1680, %fd1679, %fd1677, %p896;
	selp.f64 	%fd1848, %fd1680, %fd1677, %p899;
	setp.neu.f64 	%p900, %fd694, 0d0000000000000000;
	@%p900 bra 	$L__BB1_491;
	setp.eq.s32 	%p901, %r102, 1062207488;
	selp.b32 	%r1152, %r105, 0, %p901;
	setp.lt.s32 	%p902, %r1106, 0;
	or.b32  	%r1153, %r1152, 2146435072;
	selp.b32 	%r1154, %r1153, %r1152, %p902;
	mov.b32 	%r1155, 0;
	mov.b64 	%fd1848, {%r1155, %r1154};
$L__BB1_491:
	add.f64 	%fd1681, %fd694, 0d4000000000000000;
	{
	.reg .b32 %temp; 
	mov.b64 	{%temp, %r1156}, %fd1681;
	}
	and.b32  	%r1157, %r1156, 2146435072;
	setp.ne.s32 	%p903, %r1157, 2146435072;
	@%p903 bra 	$L__BB1_496;
	setp.num.f64 	%p904, %fd694, %fd694;
	@%p904 bra 	$L__BB1_494;
	mov.f64 	%fd1682, 0d4000000000000000;
	add.rn.f64 	%fd1848, %fd694, %fd1682;
	bra.uni 	$L__BB1_496;
$L__BB1_494:
	setp.neu.f64 	%p905, %fd695, 0d7FF0000000000000;
	@%p905 bra 	$L__BB1_496;
	setp.lt.s32 	%p906, %r105, 0;
	setp.eq.s32 	%p907, %r102, 1062207488;
	setp.lt.s32 	%p908, %r1106, 0;
	selp.b32 	%r1159, 0, 2146435072, %p908;
	and.b32  	%r1160, %r1106, 2147483647;
	setp.ne.s32 	%p909, %r1160, 1071644672;
	or.b32  	%r1161, %r1159, -2147483648;
	selp.b32 	%r1162, %r1161, %r1159, %p909;
	selp.b32 	%r1163, %r1162, %r1159, %p907;
	selp.b32 	%r1164, %r1163, %r1159, %p906;
	mov.b32 	%r1165, 0;
	mov.b64 	%fd1848, {%r1165, %r1164};
$L__BB1_496:
	setp.eq.s32 	%p910, %r102, 1062207488;
	setp.eq.f64 	%p911, %fd694, 0d3FF0000000000000;
	selp.f64 	%fd1683, 0d3FF0000000000000, %fd1848, %p911;
	setp.lt.f64 	%p912, %fd693, %fd1683;
	selp.f64 	%fd1684, %fd1683, %fd693, %p912;
	add.f64 	%fd702, %fd686, %fd1684;
	max.f64 	%fd703, %fd1828, 0d0000000000000000;
	{
	.reg .b32 %temp; 
	mov.b64 	{%temp, %r106}, %fd703;
	}
	{ // callseq 70, 0
	.param .b64 param0;
	st.param.f64 	[param0], %fd703;
	.param .b64 param1;
	st.param.f64 	[param1], 0d4000000000000000;
	.param .b64 retval0;
	call.uni (retval0), 
	__internal_accurate_pow, 
	(
	param0, 
	param1
	);
	ld.param.f64 	%fd1685, [retval0];
	} // callseq 70
	setp.lt.s32 	%p913, %r106, 0;
	neg.f64 	%fd1687, %fd1685;
	selp.f64 	%fd1688, %fd1687, %fd1685, %p910;
	selp.f64 	%fd1850, %fd1688, %fd1685, %p913;
	setp.neu.f64 	%p914, %fd703, 0d0000000000000000;
	@%p914 bra 	$L__BB1_498;
	setp.eq.s32 	%p915, %r102, 1062207488;
	selp.b32 	%r1167, %r106, 0, %p915;
	setp.lt.s32 	%p916, %r1106, 0;
	or.b32  	%r1168, %r1167, 2146435072;
	selp.b32 	%r1169, %r1168, %r1167, %p916;
	mov.b32 	%r1170, 0;
	mov.b64 	%fd1850, {%r1170, %r1169};
$L__BB1_498:
	add.f64 	%fd1689, %fd703, 0d4000000000000000;
	{
	.reg .b32 %temp; 
	mov.b64 	{%temp, %r1171}, %fd1689;
	}
	and.b32  	%r1172, %r1171, 2146435072;
	setp.ne.s32 	%p917, %r1172, 2146435072;
	setp.neu.f64 	%p918, %fd703, 0d7FF0000000000000;
	or.pred  	%p919, %p918, %p917;
	@%p919 bra 	$L__BB1_500;
	setp.lt.s32 	%p920, %r106, 0;
	setp.eq.s32 	%p921, %r102, 1062207488;
	setp.lt.s32 	%p922, %r1106, 0;
	selp.b32 	%r1174, 0, 2146435072, %p922;
	and.b32  	%r1175, %r1106, 2147483647;
	setp.ne.s32 	%p923, %r1175, 1071644672;
	or.b32  	%r1176, %r1174, -2147483648;
	selp.b32 	%r1177, %r1176, %r1174, %p923;
	selp.b32 	%r1178, %r1177, %r1174, %p921;
	selp.b32 	%r1179, %r1178, %r1174, %p920;
	mov.b32 	%r1180, 0;
	mov.b64 	%fd1850, {%r1180, %r1179};
$L__BB1_500:
	setp.eq.s32 	%p924, %r102, 1062207488;
	setp.eq.f64 	%p925, %fd703, 0d3FF0000000000000;
	selp.f64 	%fd709, 0d3FF0000000000000, %fd1850, %p925;
	setp.gt.f64 	%p926, %fd1827, 0d0000000000000000;
	selp.f64 	%fd710, 0d0000000000000000, %fd1827, %p926;
	{
	.reg .b32 %temp; 
	mov.b64 	{%temp, %r107}, %fd710;
	}
	abs.f64 	%fd711, %fd710;
	{ // callseq 71, 0
	.param .b64 param0;
	st.param.f64 	[param0], %fd711;
	.param .b64 param1;
	st.param.f64 	[param1], 0d4000000000000000;
	.param .b64 retval0;
	call.uni (retval0), 
	__internal_accurate_pow, 
	(
	param0, 
	param1
	);
	ld.param.f64 	%fd1690, [retval0];
	} // callseq 71
	setp.lt.s32 	%p927, %r107, 0;
	neg.f64 	%fd1692, %fd1690;
	selp.f64 	%fd1693, %fd1692, %fd1690, %p924;
	selp.f64 	%fd1852, %fd1693, %fd1690, %p927;
	setp.neu.f64 	%p928, %fd710, 0d0000000000000000;
	@%p928 bra 	$L__BB1_502;
	setp.eq.s32 	%p929, %r102, 1062207488;
	selp.b32 	%r1182, %r107, 0, %p929;
	setp.lt.s32 	%p930, %r1106, 0;
	or.b32  	%r1183, %r1182, 2146435072;
	selp.b32 	%r1184, %r1183, %r1182, %p930;
	mov.b32 	%r1185, 0;
	mov.b64 	%fd1852, {%r1185, %r1184};
$L__BB1_502:
	add.f64 	%fd1694, %fd710, 0d4000000000000000;
	{
	.reg .b32 %temp; 
	mov.b64 	{%temp, %r1186}, %fd1694;
	}
	and.b32  	%r1187, %r1186, 2146435072;
	setp.ne.s32 	%p931, %r1187, 2146435072;
	@%p931 bra 	$L__BB1_507;
	setp.num.f64 	%p932, %fd710, %fd710;
	@%p932 bra 	$L__BB1_505;
	mov.f64 	%fd1695, 0d4000000000000000;
	add.rn.f64 	%fd1852, %fd710, %fd1695;
	bra.uni 	$L__BB1_507;
$L__BB1_505:
	setp.neu.f64 	%p933, %fd711, 0d7FF0000000000000;
	@%p933 bra 	$L__BB1_507;
	setp.lt.s32 	%p934, %r107, 0;
	setp.eq.s32 	%p935, %r102, 1062207488;
	setp.lt.s32 	%p936, %r1106, 0;
	selp.b32 	%r1189, 0, 2146435072, %p936;
	and.b32  	%r1190, %r1106, 2147483647;
	setp.ne.s32 	%p937, %r1190, 1071644672;
	or.b32  	%r1191, %r1189, -2147483648;
	selp.b32 	%r1192, %r1191, %r1189, %p937;
	selp.b32 	%r1193, %r1192, %r1189, %p935;
	selp.b32 	%r1194, %r1193, %r1189, %p934;
	mov.b32 	%r1195, 0;
	mov.b64 	%fd1852, {%r1195, %r1194};
$L__BB1_507:
	setp.eq.f64 	%p938, %fd710, 0d3FF0000000000000;
	selp.f64 	%fd1696, 0d3FF0000000000000, %fd1852, %p938;
	setp.lt.f64 	%p939, %fd709, %fd1696;
	selp.f64 	%fd1697, %fd1696, %fd709, %p939;
	add.f64 	%fd1698, %fd702, %fd1697;
	sqrt.rn.f64 	%fd1699, %fd1698;
	add.f64 	%fd1700, %fd1699, 0dBFF0000000000000;
	add.s64 	%rd183, %rd2, %rd139;
	ld.global.f64 	%fd1701, [%rd183];
	mul.f64 	%fd1702, %fd1701, %fd1700;
	add.s64 	%rd184, %rd1, %rd139;
	st.global.f64 	[%rd184], %fd1702;
$L__BB1_508:
	ret;

}
.func  (.param .b64 func_retval0) __internal_accurate_pow(
	.param .b64 __internal_accurate_pow_param_0,
	.param .b64 __internal_accurate_pow_param_1
)
{
	.reg .pred 	%p<8>;
	.reg .b32 	%r<49>;
	.reg .b32 	%f<3>;
	.reg .b64 	%fd<109>;

	ld.param.f64 	%fd10, [__internal_accurate_pow_param_0];
	ld.param.f64 	%fd11, [__internal_accurate_pow_param_1];
	{
	.reg .b32 %temp; 
	mov.b64 	{%temp, %r46}, %fd10;
	}
	{
	.reg .b32 %temp; 
	mov.b64 	{%r45, %temp}, %fd10;
	}
	shr.u32 	%r47, %r46, 20;
	setp.gt.u32 	%p1, %r46, 1048575;
	@%p1 bra 	$L__BB2_2;
	mul.f64 	%fd12, %fd10, 0d4350000000000000;
	{
	.reg .b32 %temp; 
	mov.b64 	{%temp, %r46}, %fd12;
	}
	{
	.reg .b32 %temp; 
	mov.b64 	{%r45, %temp}, %fd12;
	}
	shr.u32 	%r16, %r46, 20;
	add.s32 	%r47, %r16, -54;
$L__BB2_2:
	add.s32 	%r48, %r47, -1023;
	and.b32  	%r17, %r46, -2146435073;
	or.b32  	%r18, %r17, 1072693248;
	mov.b64 	%fd107, {%r45, %r18};
	setp.lt.u32 	%p2, %r18, 1073127583;
	@%p2 bra 	$L__BB2_4;
	{
	.reg .b32 %temp; 
	mov.b64 	{%r19, %temp}, %fd107;
	}
	{
	.reg .b32 %temp; 
	mov.b64 	{%temp, %r20}, %fd107;
	}
	add.s32 	%r21, %r20, -1048576;
	mov.b64 	%fd107, {%r19, %r21};
	add.s32 	%r48, %r47, -1022;
$L__BB2_4:
	add.f64 	%fd13, %fd107, 0dBFF0000000000000;
	add.f64 	%fd14, %fd107, 0d3FF0000000000000;
	rcp.approx.ftz.f64 	%fd15, %fd14;
	neg.f64 	%fd16, %fd14;
	fma.rn.f64 	%fd17, %fd16, %fd15, 0d3FF0000000000000;
	fma.rn.f64 	%fd18, %fd17, %fd17, %fd17;
	fma.rn.f64 	%fd19, %fd18, %fd15, %fd15;
	mul.f64 	%fd20, %fd13, %fd19;
	fma.rn.f64 	%fd21, %fd13, %fd19, %fd20;
	mul.f64 	%fd22, %fd21, %fd21;
	fma.rn.f64 	%fd23, %fd22, 0d3EB0F5FF7D2CAFE2, 0d3ED0F5D241AD3B5A;
	fma.rn.f64 	%fd24, %fd23, %fd22, 0d3EF3B20A75488A3F;
	fma.rn.f64 	%fd25, %fd24, %fd22, 0d3F1745CDE4FAECD5;
	fma.rn.f64 	%fd26, %fd25, %fd22, 0d3F3C71C7258A578B;
	fma.rn.f64 	%fd27, %fd26, %fd22, 0d3F6249249242B910;
	fma.rn.f64 	%fd28, %fd27, %fd22, 0d3F89999999999DFB;
	sub.f64 	%fd29, %fd13, %fd21;
	add.f64 	%fd30, %fd29, %fd29;
	neg.f64 	%fd31, %fd21;
	fma.rn.f64 	%fd32, %fd31, %fd13, %fd30;
	mul.f64 	%fd33, %fd19, %fd32;
	fma.rn.f64 	%fd34, %fd22, %fd28, 0d3FB5555555555555;
	mov.f64 	%fd35, 0d3FB5555555555555;
	sub.f64 	%fd36, %fd35, %fd34;
	fma.rn.f64 	%fd37, %fd22, %fd28, %fd36;
	add.f64 	%fd38, %fd37, 0dBC46A4CB00B9E7B0;
	add.f64 	%fd39, %fd34, %fd38;
	sub.f64 	%fd40, %fd34, %fd39;
	add.f64 	%fd41, %fd38, %fd40;
	mul.rn.f64 	%fd42, %fd21, %fd21;
	neg.f64 	%fd43, %fd42;
	fma.rn.f64 	%fd44, %fd21, %fd21, %fd43;
	{
	.reg .b32 %temp; 
	mov.b64 	{%r22, %temp}, %fd33;
	}
	{
	.reg .b32 %temp; 
	mov.b64 	{%temp, %r23}, %fd33;
	}
	add.s32 	%r24, %r23, 1048576;
	mov.b64 	%fd45, {%r22, %r24};
	fma.rn.f64 	%fd46, %fd21, %fd45, %fd44;
	mul.rn.f64 	%fd47, %fd42, %fd21;
	neg.f64 	%fd48, %fd47;
	fma.rn.f64 	%fd49, %fd42, %fd21, %fd48;
	fma.rn.f64 	%fd50, %fd42, %fd33, %fd49;
	fma.rn.f64 	%fd51, %fd46, %fd21, %fd50;
	mul.rn.f64 	%fd52, %fd39, %fd47;
	neg.f64 	%fd53, %fd52;
	fma.rn.f64 	%fd54, %fd39, %fd47, %fd53;
	fma.rn.f64 	%fd55, %fd39, %fd51, %fd54;
	fma.rn.f64 	%fd56, %fd41, %fd47, %fd55;
	add.f64 	%fd57, %fd52, %fd56;
	sub.f64 	%fd58, %fd52, %fd57;
	add.f64 	%fd59, %fd56, %fd58;
	add.f64 	%fd60, %fd21, %fd57;
	sub.f64 	%fd61, %fd21, %fd60;
	add.f64 	%fd62, %fd57, %fd61;
	add.f64 	%fd63, %fd59, %fd62;
	add.f64 	%fd64, %fd33, %fd63;
	add.f64 	%fd65, %fd60, %fd64;
	sub.f64 	%fd66, %fd60, %fd65;
	add.f64 	%fd67, %fd64, %fd66;
	xor.b32  	%r25, %r48, -2147483648;
	mov.b32 	%r26, 1127219200;
	mov.b64 	%fd68, {%r25, %r26};
	mov.b32 	%r27, -2147483648;
	mov.b64 	%fd69, {%r27, %r26};
	sub.f64 	%fd70, %fd68, %fd69;
	fma.rn.f64 	%fd71, %fd70, 0d3FE62E42FEFA39EF, %fd65;
	fma.rn.f64 	%fd72, %fd70, 0dBFE62E42FEFA39EF, %fd71;
	sub.f64 	%fd73, %fd72, %fd65;
	sub.f64 	%fd74, %fd67, %fd73;
	fma.rn.f64 	%fd75, %fd70, 0d3C7ABC9E3B39803F, %fd74;
	add.f64 	%fd76, %fd71, %fd75;
	sub.f64 	%fd77, %fd71, %fd76;
	add.f64 	%fd78, %fd75, %fd77;
	{
	.reg .b32 %temp; 
	mov.b64 	{%temp, %r28}, %fd11;
	}
	{
	.reg .b32 %temp; 
	mov.b64 	{%r29, %temp}, %fd11;
	}
	shl.b32 	%r30, %r28, 1;
	setp.gt.u32 	%p3, %r30, -33554433;
	and.b32  	%r31, %r28, -15728641;
	selp.b32 	%r32, %r31, %r28, %p3;
	mov.b64 	%fd79, {%r29, %r32};
	mul.rn.f64 	%fd80, %fd76, %fd79;
	neg.f64 	%fd81, %fd80;
	fma.rn.f64 	%fd82, %fd76, %fd79, %fd81;
	fma.rn.f64 	%fd83, %fd78, %fd79, %fd82;
	add.f64 	%fd4, %fd80, %fd83;
	sub.f64 	%fd84, %fd80, %fd4;
	add.f64 	%fd5, %fd83, %fd84;
	fma.rn.f64 	%fd85, %fd4, 0d3FF71547652B82FE, 0d4338000000000000;
	{
	.reg .b32 %temp; 
	mov.b64 	{%r13, %temp}, %fd85;
	}
	mov.f64 	%fd86, 0dC338000000000000;
	add.rn.f64 	%fd87, %fd85, %fd86;
	fma.rn.f64 	%fd88, %fd87, 0dBFE62E42FEFA39EF, %fd4;
	fma.rn.f64 	%fd89, %fd87, 0dBC7ABC9E3B39803F, %fd88;
	fma.rn.f64 	%fd90, %fd89, 0d3E5ADE1569CE2BDF, 0d3E928AF3FCA213EA;
	fma.rn.f64 	%fd91, %fd90, %fd89, 0d3EC71DEE62401315;
	fma.rn.f64 	%fd92, %fd91, %fd89, 0d3EFA01997C89EB71;
	fma.rn.f64 	%fd93, %fd92, %fd89, 0d3F2A01A014761F65;
	fma.rn.f64 	%fd94, %fd93, %fd89, 0d3F56C16C1852B7AF;
	fma.rn.f64 	%fd95, %fd94, %fd89, 0d3F81111111122322;
	fma.rn.f64 	%fd96, %fd95, %fd89, 0d3FA55555555502A1;
	fma.rn.f64 	%fd97, %fd96, %fd89, 0d3FC5555555555511;
	fma.rn.f64 	%fd98, %fd97, %fd89, 0d3FE000000000000B;
	fma.rn.f64 	%fd99, %fd98, %fd89, 0d3FF0000000000000;
	fma.rn.f64 	%fd100, %fd99, %fd89, 0d3FF0000000000000;
	{
	.reg .b32 %temp; 
	mov.b64 	{%r14, %temp}, %fd100;
	}
	{
	.reg .b32 %temp; 
	mov.b64 	{%temp, %r15}, %fd100;
	}
	shl.b32 	%r33, %r13, 20;
	add.s32 	%r34, %r33, %r15;
	mov.b64 	%fd108, {%r14, %r34};
	{
	.reg .b32 %temp; 
	mov.b64 	{%temp, %r35}, %fd4;
	}
	mov.b32 	%f2, %r35;
	abs.f32 	%f1, %f2;
	setp.lt.f32 	%p4, %f1, 0f4086232B;
	@%p4 bra 	$L__BB2_7;
	setp.lt.f64 	%p5, %fd4, 0d0000000000000000;
	add.f64 	%fd101, %fd4, 0d7FF0000000000000;
	selp.f64 	%fd108, 0d0000000000000000, %fd101, %p5;
	setp.geu.f32 	%p6, %f1, 0f40874800;
	@%p6 bra 	$L__BB2_7;
	shr.u32 	%r36, %r13, 31;
	add.s32 	%r37, %r13, %r36;
	shr.s32 	%r38, %r37, 1;
	shl.b32 	%r39, %r38, 20;
	add.s32 	%r40, %r15, %r39;
	mov.b64 	%fd102, {%r14, %r40};
	sub.s32 	%r41, %r13, %r38;
	shl.b32 	%r42, %r41, 20;
	add.s32 	%r43, %r42, 1072693248;
	mov.b32 	%r44, 0;
	mov.b64 	%fd103, {%r44, %r43};
	mul.f64 	%fd108, %fd103, %fd102;
$L__BB2_7:
	abs.f64 	%fd104, %fd108;
	setp.eq.f64 	%p7, %fd104, 0d7FF0000000000000;
	fma.rn.f64 	%fd105, %fd108, %fd5, %fd108;
	selp.f64 	%fd106, %fd108, %fd105, %p7;
	st.param.f64 	[func_retval0], %fd106;
	ret;

}


// ===== COMPILED SASS (sm_100) =====

	.target	sm_100

	.elftype	@"ET_EXEC"


//--------------------- .note.nv.tkinfo           --------------------------
	.section	.note.nv.tkinfo,"",@"SHT_NOTE"
	.sectionflags	@"SHF_NOTE_NV_TKINFO"
	.tkinfo
        /*0018*/ 	.word	0x00000002
        /*0030*/ 	.string	""
        /*0030*/ 	.string	"ptxas"
        /*0030*/ 	.string	"Cuda compilation tools, release 13.0, V13.0.88"
        /*0030*/ 	.string	"Build cuda_13.0.r13.0/compiler.36424714_0"
        /*0030*/ 	.string	"-arch sm_100 -m 64 "



//--------------------- .note.nv.cuinfo           --------------------------
	.section	.note.nv.cuinfo,"",@"SHT_NOTE"
	.sectionflags	@"SHF_NOTE_NV_CUINFO"
        /*0018*/ 	.short	0x0002
        /*001a*/ 	.short	0x0064
        /*001c*/ 	.short	0x0082
	.zero		2


//--------------------- .nv.info                  --------------------------
	.section	.nv.info,"",@"SHT_CUDA_INFO"
	.align	4


	//----- nvinfo : EIATTR_REGCOUNT
	.align		4
        /*0000*/ 	.byte	0x04, 0x2f
        /*0002*/ 	.short	(.L_1 - .L_0)
	.align		4
.L_0:
        /*0004*/ 	.word	index@(_Z19boundary_correctionPdS_S_S_S_S_PKdiiiiddd)
        /*0008*/ 	.word	0x00000034


	//----- nvinfo : EIATTR_FRAME_SIZE
	.align		4
.L_1:
        /*000c*/ 	.byte	0x04, 0x11
        /*000e*/ 	.short	(.L_3 - .L_2)
	.align		4
.L_2:
        /*0010*/ 	.word	index@($_Z19boundary_correctionPdS_S_S_S_S_PKdiiiiddd$__internal_accurate_pow)
        /*0014*/ 	.word	0x00000000


	//----- nvinfo : EIATTR_FRAME_SIZE
	.align		4
.L_3:
        /*0018*/ 	.byte	0x04, 0x11
        /*001a*/ 	.short	(.L_5 - .L_4)
	.align		4
.L_4:
        /*001c*/ 	.word	index@($__internal_2_$__cuda_sm20_div_rn_f64_full)
        /*0020*/ 	.word	0x00000000


	//----- nvinfo : EIATTR_FRAME_SIZE
	.align		4
.L_5:
        /*0024*/ 	.byte	0x04, 0x11
        /*0026*/ 	.short	(.L_7 - .L_6)
	.align		4
.L_6:
        /*0028*/ 	.word	index@(_Z19boundary_correctionPdS_S_S_S_S_PKdiiiiddd)
        /*002c*/ 	.word	0x00000000


	//----- nvinfo : EIATTR_REGCOUNT
	.align		4
.L_7:
        /*0030*/ 	.byte	0x04, 0x2f
        /*0032*/ 	.short	(.L_9 - .L_8)
	.align		4
.L_8:
        /*0034*/ 	.word	index@(_Z7re_stepPdPKdPKbS1_S1_S1_S1_S1_S1_S1_iiidddi)
        /*0038*/ 	.word	0x00000046


	//----- nvinfo : EIATTR_FRAME_SIZE
	.align		4
.L_9:
        /*003c*/ 	.byte	0x04, 0x11
        /*003e*/ 	.short	(.L_11 - .L_10)
	.align		4
.L_10:
        /*0040*/ 	.word	index@($_Z7re_stepPdPKdPKbS1_S1_S1_S1_S1_S1_S1_iiidddi$__internal_accurate_pow)
        /*0044*/ 	.word	0x000000c0


	//----- nvinfo : EIATTR_FRAME_SIZE
	.align		4
.L_11:
        /*0048*/ 	.byte	0x04, 0x11
        /*004a*/ 	.short	(.L_13 - .L_12)
	.align		4
.L_12:
        /*004c*/ 	.word	index@($__internal_1_$__cuda_sm20_dsqrt_rn_f64_mediumpath_v1)
        /*0050*/ 	.word	0x000000c0


	//----- nvinfo : EIATTR_FRAME_SIZE
	.align		4
.L_13:
        /*0054*/ 	.byte	0x04, 0x11
        /*0056*/ 	.short	(.L_15 - .L_14)
	.align		4
.L_14:
        /*0058*/ 	.word	index@($__internal_0_$__cuda_sm20_div_rn_f64_full)
        /*005c*/ 	.word	0x000000c0


	//----- nvinfo : EIATTR_FRAME_SIZE
	.align		4
.L_15:
        /*0060*/ 	.byte	0x04, 0x11
        /*0062*/ 	.short	(.L_17 - .L_16)
	.align		4
.L_16:
        /*0064*/ 	.word	index@(_Z7re_stepPdPKdPKbS1_S1_S1_S1_S1_S1_S1_iiidddi)
        /*0068*/ 	.word	0x000000c0


	//----- nvinfo : EIATTR_MIN_STACK_SIZE
	.align		4
.L_17:
        /*006c*/ 	.byte	0x04, 0x12
        /*006e*/ 	.short	(.L_19 - .L_18)
	.align		4
.L_18:
        /*0070*/ 	.word	index@(_Z7re_stepPdPKdPKbS1_S1_S1_S1_S1_S1_S1_iiidddi)
        /*0074*/ 	.word	0x000000c0


	//----- nvinfo : EIATTR_MIN_STACK_SIZE
	.align		4
.L_19:
        /*0078*/ 	.byte	0x04, 0x12
        /*007a*/ 	.short	(.L_21 - .L_20)
	.align		4
.L_20:
        /*007c*/ 	.word	index@(_Z19boundary_correctionPdS_S_S_S_S_PKdiiiiddd)
        /*0080*/ 	.word	0x00000000
.L_21:


//--------------------- .nv.compat                --------------------------
	.section	.nv.compat,"",@"SHT_CUDA_COMPAT_INFO"
	.align	4
        /*0000*/ 	.byte	0x02, 0x09, 0x00, 0x00, 0x02, 0x02, 0x01, 0x00, 0x02, 0x05, 0x05, 0x00, 0x03, 0x07, 0x01, 0x01
        /*0010*/ 	.byte	0x02, 0x03, 0x00, 0x00, 0x02, 0x06, 0x01, 0x00, 0x04, 0x0b, 0x08, 0x00, 0x01, 0x00, 0x00, 0x00
        /*0020*/ 	.byte	0x00, 0x00, 0x00, 0x00


//--------------------- .nv.info._Z7re_stepPdPKdPKbS1_S1_S1_S1_S1_S1_S1_iiidddi --------------------------
	.section	.nv.info._Z7re_stepPdPKdPKbS1_S1_S1_S1_S1_S1_S1_iiidddi,"",@"SHT_CUDA_INFO"
	.sectionflags	@""
	.align	4


	//----- nvinfo : EIATTR_CUDA_API_VERSION
	.align		4
        /*0000*/ 	.byte	0x04, 0x37
        /*0002*/ 	.short	(.L_23 - .L_22)
.L_22:
        /*0004*/ 	.word	0x00000082


	//----- nvinfo : EIATTR_KPARAM_INFO
	.align		4
.L_23:
        /*0008*/ 	.byte	0x04, 0x17
        /*000a*/ 	.short	(.L_25 - .L_24)
.L_24:
        /*000c*/ 	.word	0x00000000
        /*0010*/ 	.short	0x0010
        /*0012*/ 	.short	0x0078
        /*0014*/ 	.byte	0x00, 0xf0, 0x11, 0x00


	//----- nvinfo : EIATTR_KPARAM_INFO
	.align		4
.L_25:
        /*0018*/ 	.byte	0x04, 0x17
        /*001a*/ 	.short	(.L_27 - .L_26)
.L_26:
        /*001c*/ 	.word	0x00000000
        /*0020*/ 	.short	0x000f
        /*0022*/ 	.short	0x0070
        /*0024*/ 	.byte	0x00, 0xf0, 0x21, 0x00


	//----- nvinfo : EIATTR_KPARAM_INFO
	.align		4
.L_27:
        /*0028*/ 	.byte	0x04, 0x17
        /*002a*/ 	.short	(.L_29 - .L_28)
.L_28:
        /*002c*/ 	.word	0x00000000
        /*0030*/ 	.short	0x000e
        /*0032*/ 	.short	0x0068
        /*0034*/ 	.byte	0x00, 0xf0, 0x21, 0x00


	//----- nvinfo : EIATTR_KPARAM_INFO
	.align		4
.L_29:
        /*0038*/ 	.byte	0x04, 0x17
        /*003a*/ 	.short	(.L_31 - .L_30)
.L_30:
        /*003c*/ 	.word	0x00000000
        /*0040*/ 	.short	0x000d
        /*0042*/ 	.short	0x0060
        /*0044*/ 	.byte	0x00, 0xf0, 0x21, 0x00


	//----- nvinfo : EIATTR_KPARAM_INFO
	.align		4
.L_31:
        /*0048*/ 	.byte	0x04, 0x17
        /*004a*/ 	.short	(.L_33 - .L_32)
.L_32:
        /*004c*/ 	.word	0x00000000
        /*0050*/ 	.short	0x000c
        /*0052*/ 	.short	0x0058
        /*0054*/ 	.byte	0x00, 0xf0, 0x11, 0x00


	//----- nvinfo : EIATTR_KPARAM_INFO
	.align		4
.L_33:
        /*0058*/ 	.byte	0x04, 0x17
        /*005a*/ 	.short	(.L_35 - .L_34)
.L_34:
        /*005c*/ 	.word	0x00000000
        /*0060*/ 	.short	0x000b
        /*0062*/ 	.short	0x0054
        /*0064*/ 	.byte	0x00, 0xf0, 0x11, 0x00


	//----- nvinfo : EIATTR_KPARAM_INFO
	.align		4
.L_35:
        /*0068*/ 	.byte	0x04, 0x17
        /*006a*/ 	.short	(.L_37 - .L_36)
.L_36:
        /*006c*/ 	.word	0x00000000
        /*0070*/ 	.short	0x000a
        /*0072*/ 	.short	0x0050
        /*0074*/ 	.byte	0x00, 0xf0, 0x11, 0x00


	//----- nvinfo : EIATTR_KPARAM_INFO
	.align		4
.L_37:
        /*0078*/ 	.byte	0x04, 0x17
        /*007a*/ 	.short	(.L_39 - .L_38)
.L_38:
        /*007c*/ 	.word	0x00000000
        /*0080*/ 	.short	0x0009
        /*0082*/ 	.short	0x0048
        /*0084*/ 	.byte	0x00, 0xf5, 0x21, 0x00


	//----- nvinfo : EIATTR_KPARAM_INFO
	.align		4
.L_39:
        /*0088*/ 	.byte	0x04, 0x17
        /*008a*/ 	.short	(.L_41 - .L_40)
.L_40:
        /*008c*/ 	.word	0x00000000
        /*0090*/ 	.short	0x0008
        /*0092*/ 	.short	0x0040
        /*0094*/ 	.byte	0x00, 0xf5, 0x21, 0x00


	//----- nvinfo : EIATTR_KPARAM_INFO
	.align		4
.L_41:
        /*0098*/ 	.byte	0x04, 0x17
        /*009a*/ 	.short	(.L_43 - .L_42)
.L_42:
        /*009c*/ 	.word	0x00000000
        /*00a0*/ 	.short	0x0007
        /*00a2*/ 	.short	0x0038
        /*00a4*/ 	.byte	0x00, 0xf5, 0x21, 0x00


	//----- nvinfo : EIATTR_KPARAM_INFO
	.align		4
.L_43:
        /*00a8*/ 	.byte	0x04, 0x17
        /*00aa*/ 	.short	(.L_45 - .L_44)
.L_44:
        /*00ac*/ 	.word	0x00000000
        /*00b0*/ 	.short	0x0006
        /*00b2*/ 	.short	0x0030
        /*00b4*/ 	.byte	0x00, 0xf5, 0x21, 0x00


	//----- nvinfo : EIATTR_KPARAM_INFO
	.align		4
.L_45:
        /*00b8*/ 	.byte	0x04, 0x17
        /*00ba*/ 	.short	(.L_47 - .L_46)
.L_46:
        /*00bc*/ 	.word	0x00000000
        /*00c0*/ 	.short	0x0005
        /*00c2*/ 	.short	0x0028
        /*00c4*/ 	.byte	0x00, 0xf5, 0x21, 0x00


	//----- nvinfo : EIATTR_KPARAM_INFO
	.align		4
.L_47:
        /*00c8*/ 	.byte	0x04, 0x17
        /*00ca*/ 	.short	(.L_49 - .L_48)
.L_48:
        /*00cc*/ 	.word	0x00000000
        /*00d0*/ 	.short	0x0004
        /*00d2*/ 	.short	0x0020
        /*00d4*/ 	.byte	0x00, 0xf5, 0x21, 0x00


	//----- nvinfo : EIATTR_KPARAM_INFO
	.align		4
.L_49:
        /*00d8*/ 	.byte	0x04, 0x17
        /*00da*/ 	.short	(.L_51 - .L_50)
.L_50:
        /*00dc*/ 	.word	0x00000000
        /*00e0*/ 	.short	0x0003
        /*00e2*/ 	.short	0x0018
        /*00e4*/ 	.byte	0x00, 0xf5, 0x21, 0x00


	//----- nvinfo : EIATTR_KPARAM_INFO
	.align		4
.L_51:
        /*00e8*/ 	.byte	0x04, 0x17
        /*00ea*/ 	.short	(.L_53 - .L_52)
.L_52:
        /*00ec*/ 	.word	0x00000000
        /*00f0*/ 	.short	0x0002
        /*00f2*/ 	.short	0x0010
        /*00f4*/ 	.byte	0x00, 0xf5, 0x21, 0x00


	//----- nvinfo : EIATTR_KPARAM_INFO
	.align		4
.L_53:
        /*00f8*/ 	.byte	0x04, 0x17
        /*00fa*/ 	.short	(.L_55 - .L_54)
.L_54:
        /*00fc*/ 	.word	0x00000000
        /*0100*/ 	.short	0x0001
        /*0102*/ 	.short	0x0008
        /*0104*/ 	.byte	0x00, 0xf5, 0x21, 0x00


	//----- nvinfo : EIATTR_KPARAM_INFO
	.align		4
.L_55:
        /*0108*/ 	.byte	0x04, 0x17
        /*010a*/ 	.short	(.L_57 - .L_56)
.L_56:
        /*010c*/ 	.word	0x00000000
        /*0110*/ 	.short	0x0000
        /*0112*/ 	.short	0x0000
        /*0114*/ 	.byte	0x00, 0xf5, 0x21, 0x00


	//----- nvinfo : EIATTR_SPARSE_MMA_MASK
	.align		4
.L_57:
        /*0118*/ 	.byte	0x03, 0x50
        /*011a*/ 	.short	0x0000


	//----- nvinfo : EIATTR_MAXREG_COUNT
	.align		4
        /*011c*/ 	.byte	0x03, 0x1b
        /*011e*/ 	.short	0x00ff


	//----- nvinfo : EIATTR_MERCURY_ISA_VERSION
	.align		4
        /*0120*/ 	.byte	0x03, 0x5f
        /*0122*/ 	.short	0x0101


	//----- nvinfo : EIATTR_VRC_CTA_INIT_COUNT
	.align		4
        /*0124*/ 	.byte	0x02, 0x4a
	.zero		1
	.zero		1


	//----- nvinfo : EIATTR_EXIT_INSTR_OFFSETS
	.align		4
        /*0128*/ 	.byte	0x04, 0x1c
        /*012a*/ 	.short	(.L_59 - .L_58)


	//   ....[0]....
.L_58:
        /*012c*/ 	.word	0x00000130


	//   ....[1]....
        /*0130*/ 	.word	0x00014500


	//   ....[2]....
        /*0134*/ 	.word	0x000151b0


	//----- nvinfo : EIATTR_CRS_STACK_SIZE
	.align		4
.L_59:
        /*0138*/ 	.byte	0x04, 0x1e
        /*013a*/ 	.short	(.L_61 - .L_60)
.L_60:
        /*013c*/ 	.word	0x00000000


	//----- nvinfo : EIATTR_CBANK_PARAM_SIZE
	.align		4
.L_61:
        /*0140*/ 	.byte	0x03, 0x19
        /*0142*/ 	.short	0x007c


	//----- nvinfo : EIATTR_PARAM_CBANK
	.align		4
        /*0144*/ 	.byte	0x04, 0x0a
        /*0146*/ 	.short	(.L_63 - .L_62)
	.align		4
.L_62:
        /*0148*/ 	.word	index@(.nv.constant0._Z7re_stepPdPKdPKbS1_S1_S1_S1_S1_S1_S1_iiidddi)
        /*014c*/ 	.short	0x0380
        /*014e*/ 	.short	0x007c


	//----- nvinfo : EIATTR_SW_WAR
	.align		4
.L_63:
        /*0150*/ 	.byte	0x04, 0x36
        /*0152*/ 	.short	(.L_65 - .L_64)
.L_64:
        /*0154*/ 	.word	0x00000008
.L_65:


//--------------------- .nv.info._Z19boundary_correctionPdS_S_S_S_S_PKdiiiiddd --------------------------
	.section	.nv.info._Z19boundary_correctionPdS_S_S_S_S_PKdiiiiddd,"",@"SHT_CUDA_INFO"
	.sectionflags	@""
	.align	4


	//----- nvinfo : EIATTR_CUDA_API_VERSION
	.align		4
        /*0000*/ 	.byte	0x04, 0x37
        /*0002*/ 	.short	(.L_67 - .L_66)
.L_66:
        /*0004*/ 	.word	0x00000082


	//----- nvinfo : EIATTR_KPARAM_INFO
	.align		4
.L_67:
        /*0008*/ 	.byte	0x04, 0x17
        /*000a*/ 	.short	(.L_69 - .L_68)
.L_68:
        /*000c*/ 	.word	0x00000000
        /*0010*/ 	.short	0x000d
        /*0012*/ 	.short	0x0058
        /*0014*/ 	.byte	0x00, 0xf0, 0x21, 0x00


	//----- nvinfo : EIATTR_KPARAM_INFO
	.align		4
.L_69:
        /*0018*/ 	.byte	0x04, 0x17
        /*001a*/ 	.short	(.L_71 - .L_70)
.L_70:
        /*001c*/ 	.word	0x00000000
        /*0020*/ 	.short	0x000c
        /*0022*/ 	.short	0x0050
        /*0024*/ 	.byte	0x00, 0xf0, 0x21, 0x00


	//----- nvinfo : EIATTR_KPARAM_INFO
	.align		4
.L_71:
        /*0028*/ 	.byte	0x04, 0x17
        /*002a*/ 	.short	(.L_73 - .L_72)
.L_72:
        /*002c*/ 	.word	0x00000000
        /*0030*/ 	.short	0x000b
        /*0032*/ 	.short	0x0048
        /*0034*/ 	.byte	0x00, 0xf0, 0x21, 0x00


	//----- nvinfo : EIATTR_KPARAM_INFO
	.align		4
.L_73:
        /*0038*/ 	.byte	0x04, 0x17
        /*003a*/ 	.short	(.L_75 - .L_74)
.L_74:
        /*003c*/ 	.word	0x00000000
        /*0040*/ 	.short	0x000a
        /*0042*/ 	.short	0x0044
        /*0044*/ 	.byte	0x00, 0xf0, 0x11, 0x00


	//----- nvinfo : EIATTR_KPARAM_INFO
	.align		4
.L_75:
        /*0048*/ 	.byte	0x04, 0x17
        /*004a*/ 	.short	(.L_77 - .L_76)
.L_76:
        /*004c*/ 	.word	0x00000000
        /*0050*/ 	.short	0x0009
        /*0052*/ 	.short	0x0040
        /*0054*/ 	.byte	0x00, 0xf0, 0x11, 0x00


	//----- nvinfo : EIATTR_KPARAM_INFO
	.align		4
.L_77:
        /*0058*/ 	.byte	0x04, 0x17
        /*005a*/ 	.short	(.L_79 - .L_78)
.L_78:
        /*005c*/ 	.word	0x00000000
        /*0060*/ 	.short	0x0008
        /*0062*/ 	.short	0x003c
        /*0064*/ 	.byte	0x00, 0xf0, 0x11, 0x00


	//----- nvinfo : EIATTR_KPARAM_INFO
	.align		4
.L_79:
        /*0068*/ 	.byte	0x04, 0x17
        /*006a*/ 	.short	(.L_81 - .L_80)
.L_80:
        /*006c*/ 	.word	0x00000000
        /*0070*/ 	.short	0x0007
        /*0072*/ 	.short	0x0038
        /*0074*/ 	.byte	0x00, 0xf0, 0x11, 0x00


	//----- nvinfo : EIATTR_KPARAM_INFO
	.align		4
.L_81:
        /*0078*/ 	.byte	0x04, 0x17
        /*007a*/ 	.short	(.L_83 - .L_82)
.L_82:
        /*007c*/ 	.word	0x00000000
        /*0080*/ 	.short	0x0006
        /*0082*/ 	.short	0x0030
        /*0084*/ 	.byte	0x00, 0xf5, 0x21, 0x00


	//----- nvinfo : EIATTR_KPARAM_INFO
	.align		4
.L_83:
        /*0088*/ 	.byte	0x04, 0x17
        /*008a*/ 	.short	(.L_85 - .L_84)
.L_84:
        /*008c*/ 	.word	0x00000000
        /*0090*/ 	.short	0x0005
        /*0092*/ 	.short	0x0028
        /*0094*/ 	.byte	0x00, 0xf5, 0x21, 0x00


	//----- nvinfo : EIATTR_KPARAM_INFO
	.align		4
.L_85:
        /*0098*/ 	.byte	0x04, 0x17
        /*009a*/ 	.short	(.L_87 - .L_86)
.L_86:
        /*009c*/ 	.word	0x00000000
        /*00a0*/ 	.short	0x0004
        /*00a2*/ 	.short	0x0020
        /*00a4*/ 	.byte	0x00, 0xf5, 0x21, 0x00


	//----- nvinfo : EIATTR_KPARAM_INFO
	.align		4
.L_87:
        /*00a8*/ 	.byte	0x04, 0x17
        /*00aa*/ 	.short	(.L_89 - .L_88)
.L_88:
        /*00ac*/ 	.word	0x00000000
        /*00b0*/ 	.short	0x0003
        /*00b2*/ 	.short	0x0018
        /*00b4*/ 	.byte	0x00, 0xf5, 0x21, 0x00


	//----- nvinfo : EIATTR_KPARAM_INFO
	.align		4
.L_89:
        /*00b8*/ 	.byte	0x04, 0x17
        /*00ba*/ 	.short	(.L_91 - .L_90)
.L_90:
        /*00bc*/ 	.word	0x00000000
        /*00c0*/ 	.short	0x0002
        /*00c2*/ 	.short	0x0010
        /*00c4*/ 	.byte	0x00, 0xf5, 0x21, 0x00


	//----- nvinfo : EIATTR_KPARAM_INFO
	.align		4
.L_91:
        /*00c8*/ 	.byte	0x04, 0x17
        /*00ca*/ 	.short	(.L_93 - .L_92)
.L_92:
        /*00cc*/ 	.word	0x00000000
        /*00d0*/ 	.short	0x0001
        /*00d2*/ 	.short	0x0008
        /*00d4*/ 	.byte	0x00, 0xf5, 0x21, 0x00


	//----- nvinfo : EIATTR_KPARAM_INFO
	.align		4
.L_93:
        /*00d8*/ 	.byte	0x04, 0x17
        /*00da*/ 	.short	(.L_95 - .L_94)
.L_94:
        /*00dc*/ 	.word	0x00000000
        /*00e0*/ 	.short	0x0000
        /*00e2*/ 	.short	0x0000
        /*00e4*/ 	.byte	0x00, 0xf5, 0x21, 0x00


	//----- nvinfo : EIATTR_SPARSE_MMA_MASK
	.align		4
.L_95:
        /*00e8*/ 	.byte	0x03, 0x50
        /*00ea*/ 	.short	0x0000


	//----- nvinfo : EIATTR_MAXREG_COUNT
	.align		4
        /*00ec*/ 	.byte	0x03, 0x1b
        /*00ee*/ 	.short	0x00ff


	//----- nvinfo : EIATTR_MERCURY_ISA_VERSION
	.align		4
        /*00f0*/ 	.byte	0x03, 0x5f
        /*00f2*/ 	.short	0x0101


	//----- nvinfo : EIATTR_VRC_CTA_INIT_COUNT
	.align		4
        /*00f4*/ 	.byte	0x02, 0x4a
	.zero		1
	.zero		1


	//----- nvinfo : EIATTR_EXIT_INSTR_OFFSETS
	.align		4
        /*00f8*/ 	.byte	0x04, 0x1c
        /*00fa*/ 	.short	(.L_97 - .L_96)


	//   ....[0]....
.L_96:
        /*00fc*/ 	.word	0x00000120


	//   ....[1]....
        /*0100*/ 	.word	0x000028f0


	//   ....[2]....
        /*0104*/ 	.word	0x00003900


	//----- nvinfo : EIATTR_CRS_STACK_SIZE
	.align		4
.L_97:
        /*0108*/ 	.byte	0x04, 0x1e
        /*010a*/ 	.short	(.L_99 - .L_98)
.L_98:
        /*010c*/ 	.word	0x00000000


	//----- nvinfo : EIATTR_CBANK_PARAM_SIZE
	.align		4
.L_99:
        /*0110*/ 	.byte	0x03, 0x19
        /*0112*/ 	.short	0x0060


	//----- nvinfo : EIATTR_PARAM_CBANK
	.align		4
        /*0114*/ 	.byte	0x04, 0x0a
        /*0116*/ 	.short	(.L_101 - .L_100)
	.align		4
.L_100:
        /*0118*/ 	.word	index@(.nv.constant0._Z19boundary_correctionPdS_S_S_S_S_PKdiiiiddd)
        /*011c*/ 	.short	0x0380
        /*011e*/ 	.short	0x0060


	//----- nvinfo : EIATTR_SW_WAR
	.align		4
.L_101:
        /*0120*/ 	.byte	0x04, 0x36
        /*0122*/ 	.short	(.L_103 - .L_102)
.L_102:
        /*0124*/ 	.word	0x00000008
.L_103:


//--------------------- .nv.callgraph             --------------------------
	.section	.nv.callgraph,"",@"SHT_CUDA_CALLGRAPH"
	.align	4
	.sectionentsize	8
	.align		4
        /*0000*/ 	.word	0x00000000
	.align		4
        /*0004*/ 	.word	0xffffffff
	.align		4
        /*0008*/ 	.word	0x00000000
	.align		4
        /*000c*/ 	.word	0xfffffffe
	.align		4
        /*0010*/ 	.word	0x00000000
	.align		4
        /*0014*/ 	.word	0xfffffffd
	.align		4
        /*0018*/ 	.word	0x00000000
	.align		4
        /*001c*/ 	.word	0xfffffffc


//--------------------- .text._Z7re_stepPdPKdPKbS1_S1_S1_S1_S1_S1_S1_iiidddi --------------------------
	.section	.text._Z7re_stepPdPKdPKbS1_S1_S1_S1_S1_S1_S1_iiidddi,"ax",@progbits
	.align	128
        .global         _Z7re_stepPdPKdPKbS1_S1_S1_S1_S1_S1_S1_iiidddi
        .type           _Z7re_stepPdPKdPKbS1_S1_S1_S1_S1_S1_S1_iiidddi,@function
        .size           _Z7re_stepPdPKdPKbS1_S1_S1_S1_S1_S1_S1_iiidddi,(.L_x_479 - _Z7re_stepPdPKdPKbS1_S1_S1_S1_S1_S1_S1_iiidddi)
        .other          _Z7re_stepPdPKdPKbS1_S1_S1_S1_S1_S1_S1_iiidddi,@"STO_CUDA_ENTRY STV_DEFAULT"
_Z7re_stepPdPKdPKbS1_S1_S1_S1_S1_S1_S1_iiidddi:
.text._Z7re_stepPdPKdPKbS1_S1_S1_S1_S1_S1_S1_iiidddi:
[----:B------:R-:W0:Y:S01]  /*0000*/  LDC R1, c[0x0][0x37c] ;  /* 0x0000df00ff017b82 */ /* 0x000e220000000800 */
[----:B------:R-:W1:Y:S07]  /*0010*/  S2R R5, SR_TID.Y ;  /* 0x0000000000057919 */ /* 0x000e6e0000002200 */
[----:B------:R-:W2:Y:S01]  /*0020*/  LDC R30, c[0x0][0x360] ;  /* 0x0000d800ff1e7b82 */ /* 0x000ea20000000800 */
[----:B------:R-:W3:Y:S01]  /*0030*/  LDCU.64 UR10, c[0x0][0x3d0] ;  /* 0x00007a00ff0a77ac */ /* 0x000ee20008000a00 */
[----:B0-----:R-:W-:Y:S01]  /*0040*/  VIADD R1, R1, 0xffffff40 ;  /* 0xffffff4001017836 */ /* 0x001fe20000000000 */
[----:B------:R-:W2:Y:S01]  /*0050*/  S2R R3, SR_TID.X ;  /* 0x0000000000037919 */ /* 0x000ea20000002100 */
[----:B------:R-:W0:Y:S01]  /*0060*/  LDCU UR4, c[0x0][0x3d8] ;  /* 0x00007b00ff0477ac */ /* 0x000e220008000800 */
[----:B------:R-:W4:Y:S03]  /*0070*/  S2R R7, SR_TID.Z ;  /* 0x0000000000077919 */ /* 0x000f260000002300 */
[----:B------:R-:W1:Y:S08]  /*0080*/  S2UR UR6, SR_CTAID.Y ;  /* 0x00000000000679c3 */ /* 0x000e700000002600 */
[----:B------:R-:W1:Y:S08]  /*0090*/  LDC R0, c[0x0][0x364] ;  /* 0x0000d900ff007b82 */ /* 0x000e700000000800 */
[----:B------:R-:W2:Y:S08]  /*00a0*/  S2UR UR5, SR_CTAID.X ;  /* 0x00000000000579c3 */ /* 0x000eb00000002500 */
[----:B------:R-:W4:Y:S08]  /*00b0*/  S2UR UR7, SR_CTAID.Z ;  /* 0x00000000000779c3 */ /* 0x000f300000002700 */
[----:B------:R-:W4:Y:S01]  /*00c0*/  LDC R22, c[0x0][0x368] ;  /* 0x0000da00ff167b82 */ /* 0x000f220000000800 */
[----:B-1----:R-:W-:-:S05]  /*00d0*/  IMAD R0, R0, UR6, R5 ;  /* 0x0000000600007c24 */ /* 0x002fca000f8e0205 */
[----:B---3--:R-:W-:Y:S01]  /*00e0*/  ISETP.GE.AND P0, PT, R0, UR11, PT ;  /* 0x0000000b00007c0c */ /* 0x008fe2000bf06270 */
[----:B--2---:R-:W-:-:S05]  /*00f0*/  IMAD R30, R30, UR5, R3 ;  /* 0x000000051e1e7c24 */ /* 0x004fca000f8e0203 */
[----:B------:R-:W-:Y:S01]  /*0100*/  ISETP.GE.OR P0, PT, R30, UR10, P0 ;  /* 0x0000000a1e007c0c */ /* 0x000fe20008706670 */
[----:B----4-:R-:W-:-:S05]  /*0110*/  IMAD R22, R22, UR7, R7 ;  /* 0x0000000716167c24 */ /* 0x010fca000f8e0207 */
[----:B0-----:R-:W-:-:S13]  /*0120*/  ISETP.GE.OR P0, PT, R22, UR4, P0 ;  /* 0x0000000416007c0c */ /* 0x001fda0008706670 */
[----:B------:R-:W-:Y:S05]  /*0130*/  @P0 EXIT ;  /* 0x000000000000094d */ /* 0x000fea0003800000 */
[----:B------:R-:W0:Y:S01]  /*0140*/  I2F.F64 R2, R30 ;  /* 0x0000001e00027312 */ /* 0x000e220000201c00 */
[C---:B------:R-:W-:Y:S01]  /*0150*/  VIADD R10, R0.reuse, 0x1 ;  /* 0x00000001000a7836 */ /* 0x040fe20000000000 */
[----:B------:R-:W-:Y:S01]  /*0160*/  UIADD3 UR6, UPT, UPT, UR11, -0x1, URZ ;  /* 0xffffffff0b067890 */ /* 0x000fe2000fffe0ff */
[----:B------:R-:W-:Y:S01]  /*0170*/  IMAD.MOV.U32 R8, RZ, RZ, RZ ;  /* 0x000000ffff087224 */ /* 0x000fe200078e00ff */
[----:B------:R-:W-:Y:S01]  /*0180*/  UIADD3 UR5, UPT, UPT, UR10, -0x1, URZ ;  /* 0xffffffff0a057890 */ /* 0x000fe2000fffe0ff */
[C---:B------:R-:W-:Y:S01]  /*0190*/  VIADD R14, R0.reuse, 0xffffffff ;  /* 0xffffffff000e7836 */ /* 0x040fe20000000000 */
[----:B------:R-:W-:Y:S01]  /*01a0*/  UIADD3 UR4, UPT, UPT, UR4, -0x1, URZ ;  /* 0xffffffff04047890 */ /* 0x000fe2000fffe0ff */
[C---:B------:R-:W-:Y:S01]  /*01b0*/  VIADD R18, R0.reuse, 0xfffffffe ;  /* 0xfffffffe00127836 */ /* 0x040fe20000000000 */
[----:B------:R-:W1:Y:S01]  /*01c0*/  I2F.F64.U32 R4, R0 ;  /* 0x0000000000047312 */ /* 0x000e620000201800 */
[----:B------:R-:W-:Y:S01]  /*01d0*/  MOV R16, RZ ;  /* 0x000000ff00107202 */ /* 0x000fe20000000f00 */
[C---:B------:R-:W-:Y:S01]  /*01e0*/  VIADD R24, R0.reuse, 0xfffffffd ;  /* 0xfffffffd00187836 */ /* 0x040fe20000000000 */
[----:B------:R-:W2:Y:S01]  /*01f0*/  LDCU.64 UR8, c[0x0][0x358] ;  /* 0x00006b00ff0877ac */ /* 0x000ea20008000a00 */
[----:B------:R-:W-:Y:S01]  /*0200*/  VIADD R12, R0, 0x3 ;  /* 0x00000003000c7836 */ /* 0x000fe20000000000 */
[----:B0-----:R-:W-:-:S03]  /*0210*/  DSETP.MAX.AND P2, P6, RZ, R2, PT ;  /* 0x00000002ff00722a */ /* 0x001fc60003e4f000 */
[----:B------:R-:W0:Y:S01]  /*0220*/  I2F.F64.U32 R10, R10 ;  /* 0x0000000a000a7312 */ /* 0x000e220000201800 */
[----:B------:R-:W-:Y:S02]  /*0230*/  IMAD.MOV.U32 R17, RZ, RZ, R2 ;  /* 0x000000ffff117224 */ /* 0x000fe400078e0002 */
[----:B------:R-:W-:Y:S02]  /*0240*/  VIADD R2, R0, 0x2 ;  /* 0x0000000200027836 */ /* 0x000fe40000000000 */
[----:B------:R-:W-:Y:S01]  /*0250*/  IMAD.MOV.U32 R20, RZ, RZ, R3 ;  /* 0x000000ffff147224 */ /* 0x000fe200078e0003 */
[----:B------:R-:W-:Y:S01]  /*0260*/  SEL R16, R16, R17, P2 ;  /* 0x0000001110107207 */ /* 0x000fe20001000000 */
[----:B-1----:R-:W-:Y:S01]  /*0270*/  DSETP.MAX.AND P1, P0, RZ, R4, PT ;  /* 0x00000004ff00722a */ /* 0x002fe2000382f000 */
[----:B------:R-:W-:Y:S01]  /*0280*/  IMAD.MOV.U32 R9, RZ, RZ, R4 ;  /* 0x000000ffff097224 */ /* 0x000fe200078e0004 */
[----:B------:R-:W1:Y:S01]  /*0290*/  I2F.F64.U32 R2, R2 ;  /* 0x0000000200027312 */ /* 0x000e620000201800 */
[----:B------:R-:W-:-:S02]  /*02a0*/  IMAD.MOV.U32 R4, RZ, RZ, RZ ;  /* 0x000000ffff047224 */ /* 0x000fc400078e00ff */
[----:B------:R-:W-:Y:S01]  /*02b0*/  IMAD.MOV.U32 R0, RZ, RZ, RZ ;  /* 0x000000ffff007224 */ /* 0x000fe200078e00ff */
[----:B------:R-:W-:Y:S02]  /*02c0*/  SEL R8, R8, R9, P1 ;  /* 0x0000000908087207 */ /* 0x000fe40000800000 */
[C---:B------:R-:W-:Y:S01]  /*02d0*/  FSEL R21, R4.reuse, R5, P1 ;  /* 0x0000000504157208 */ /* 0x040fe20000800000 */
[----:B0-----:R-:W-:Y:S01]  /*02e0*/  DSETP.MAX.AND P4, P1, RZ, R10, PT ;  /* 0x0000000aff00722a */ /* 0x001fe2000398f000 */
[----:B------:R-:W-:Y:S01]  /*02f0*/  IMAD.MOV.U32 R9, RZ, RZ, R10 ;  /* 0x000000ffff097224 */ /* 0x000fe200078e000a */
[----:B------:R-:W0:Y:S01]  /*0300*/  I2F.F64 R14, R14 ;  /* 0x0000000e000e7312 */ /* 0x000e220000201c00 */
[----:B------:R-:W-:Y:S02]  /*0310*/  IMAD.MOV.U32 R10, RZ, RZ, RZ ;  /* 0x000000ffff0a7224 */ /* 0x000fe400078e00ff */
[----:B------:R-:W-:Y:S02]  /*0320*/  @P0 LOP3.LUT R21, R5, 0x80000, RZ, 0xfc, !PT ;  /* 0x0008000005150812 */ /* 0x000fe400078efcff */
[----:B------:R-:W-:-:S02]  /*0330*/  FSEL R29, R4, R11, P4 ;  /* 0x0000000b041d7208 */ /* 0x000fc40002000000 */
[----:B------:R-:W-:Y:S01]  /*0340*/  SEL R10, R10, R9, P4 ;  /* 0x000000090a0a7207 */ /* 0x000fe20002000000 */
[----:B------:R-:W3:Y:S01]  /*0350*/  I2F.F64.U32 R6, R22 ;  /* 0x0000001600067312 */ /* 0x000ee20000201800 */
[----:B-1----:R-:W-:Y:S01]  /*0360*/  DSETP.MAX.AND P4, P0, RZ, R2, PT ;  /* 0x00000002ff00722a */ /* 0x002fe2000388f000 */
[----:B------:R-:W-:Y:S02]  /*0370*/  MOV R5, R2 ;  /* 0x0000000200057202 */ /* 0x000fe40000000f00 */
[----:B------:R-:W-:-:S03]  /*0380*/  @P1 LOP3.LUT R29, R11, 0x80000, RZ, 0xfc, !PT ;  /* 0x000800000b1d1812 */ /* 0x000fc600078efcff */
[----:B------:R-:W-:Y:S01]  /*0390*/  SEL R4, R4, R5, P4 ;  /* 0x0000000504047207 */ /* 0x000fe20002000000 */
[----:B------:R-:W-:Y:S01]  /*03a0*/  IMAD.MOV.U32 R5, RZ, RZ, RZ ;  /* 0x000000ffff057224 */ /* 0x000fe200078e00ff */
[----:B------:R-:W1:Y:S01]  /*03b0*/  I2F.F64 R18, R18 ;  /* 0x0000001200127312 */ /* 0x000e620000201c00 */
[----:B0-----:R-:W-:Y:S01]  /*03c0*/  IMAD.MOV.U32 R9, RZ, RZ, R14 ;  /* 0x000000ffff097224 */ /* 0x001fe200078e000e */
[----:B------:R-:W-:Y:S02]  /*03d0*/  MOV R11, R29 ;  /* 0x0000001d000b7202 */ /* 0x000fe40000000f00 */
[----:B------:R-:W-:Y:S01]  /*03e0*/  FSEL R5, R5, R3, P4 ;  /* 0x0000000305057208 */ /* 0x000fe20002000000 */
[----:B------:R-:W-:Y:S01]  /*03f0*/  DSETP.MAX.AND P1, P4, RZ, R14, PT ;  /* 0x0000000eff00722a */ /* 0x000fe20003c2f000 */
[----:B---3--:R-:W-:Y:S01]  /*0400*/  MOV R23, R6 ;  /* 0x0000000600177202 */ /* 0x008fe20000000f00 */
[----:B------:R-:W-:Y:S01]  /*0410*/  DSETP.MAX.AND P5, P3, RZ, R6, PT ;  /* 0x00000006ff00722a */ /* 0x000fe20003baf000 */
[----:B------:R-:W-:Y:S01]  /*0420*/  @P0 LOP3.LUT R5, R3, 0x80000, RZ, 0xfc, !PT ;  /* 0x0008000003050812 */ /* 0x000fe200078efcff */
[----:B------:R-:W-:Y:S01]  /*0430*/  IMAD.MOV.U32 R6, RZ, RZ, RZ ;  /* 0x000000ffff067224 */ /* 0x000fe200078e00ff */
[----:B------:R-:W0:Y:S01]  /*0440*/  I2F.F64.U32 R2, UR6 ;  /* 0x0000000600027d12 */ /* 0x000e220008201800 */
[----:B------:R-:W-:-:S03]  /*0450*/  IMAD.MOV.U32 R14, RZ, RZ, RZ ;  /* 0x000000ffff0e7224 */ /* 0x000fc600078e00ff */
[----:B------:R-:W-:Y:S01]  /*0460*/  SEL R6, R6, R9, P1 ;  /* 0x0000000906067207 */ /* 0x000fe20000800000 */
[----:B------:R-:W-:Y:S02]  /*0470*/  IMAD.MOV.U32 R9, RZ, RZ, RZ ;  /* 0x000000ffff097224 */ /* 0x000fe400078e00ff */
[----:B-1----:R-:W-:Y:S01]  /*0480*/  IMAD.MOV.U32 R37, RZ, RZ, R18 ;  /* 0x000000ffff257224 */ /* 0x002fe200078e0012 */
[----:B------:R-:W1:Y:S02]  /*0490*/  I2F.F64 R32, UR5 ;  /* 0x0000000500207d12 */ /* 0x000e640008201c00 */
[C---:B------:R-:W-:Y:S02]  /*04a0*/  FSEL R35, R9.reuse, R15, P1 ;  /* 0x0000000f09237208 */ /* 0x040fe40000800000 */
[----:B------:R-:W-:Y:S01]  /*04b0*/  FSEL R17, R9, R20, P2 ;  /* 0x0000001409117208 */ /* 0x000fe20001000000 */
[----:B------:R-:W-:Y:S01]  /*04c0*/  IMAD.MOV.U32 R9, RZ, RZ, R21 ;  /* 0x000000ffff097224 */ /* 0x000fe200078e0015 */
[----:B------:R-:W-:Y:S01]  /*04d0*/  @P4 LOP3.LUT R35, R15, 0x80000, RZ, 0xfc, !PT ;  /* 0x000800000f234812 */ /* 0x000fe200078efcff */
[----:B------:R-:W-:Y:S01]  /*04e0*/  DSETP.MAX.AND P4, P2, RZ, R18, PT ;  /* 0x00000012ff00722a */ /* 0x000fe20003a8f000 */
[----:B------:R-:W3:Y:S01]  /*04f0*/  I2F.F64.U32 R26, UR4 ;  /* 0x00000004001a7d12 */ /* 0x000ee20008201800 */
[----:B------:R-:W-:Y:S01]  /*0500*/  IMAD.MOV.U32 R18, RZ, RZ, RZ ;  /* 0x000000ffff127224 */ /* 0x000fe200078e00ff */
[----:B------:R-:W-:Y:S01]  /*0510*/  @P6 LOP3.LUT R17, R20, 0x80000, RZ, 0xfc, !PT ;  /* 0x0008000014116812 */ /* 0x000fe200078efcff */
[----:B------:R-:W-:Y:S01]  /*0520*/  IMAD.MOV.U32 R15, RZ, RZ, R19 ;  /* 0x000000ffff0f7224 */ /* 0x000fe200078e0013 */
[----:B0-----:R-:W-:Y:S01]  /*0530*/  DSETP.GT.AND P6, PT, R8, R2, PT ;  /* 0x000000020800722a */ /* 0x001fe20003fc4000 */
[----:B------:R-:W-:-:S02]  /*0540*/  FSEL R19, R0, R7, P5 ;  /* 0x0000000700137208 */ /* 0x000fc40002800000 */
[----:B------:R-:W-:Y:S01]  /*0550*/  SEL R18, R18, R23, P5 ;  /* 0x0000001712127207 */ /* 0x000fe20002800000 */
[----:B------:R-:W0:Y:S01]  /*0560*/  I2F.F64 R24, R24 ;  /* 0x0000001800187312 */ /* 0x000e220000201c00 */
[----:B------:R-:W-:Y:S01]  /*0570*/  @P3 LOP3.LUT R19, R7, 0x80000, RZ, 0xfc, !PT ;  /* 0x0008000007133812 */ /* 0x000fe200078efcff */
[----:B-1----:R-:W-:Y:S01]  /*0580*/  DSETP.GT.AND P5, PT, R16, R32, PT ;  /* 0x000000201000722a */ /* 0x002fe20003fa4000 */
[----:B------:R-:W-:Y:S01]  /*0590*/  FSEL R8, R2, R8, P6 ;  /* 0x0000000802087208 */ /* 0x000fe20003000000 */
[----:B------:R-:W-:Y:S01]  /*05a0*/  IMAD.MOV.U32 R7, RZ, RZ, R35 ;  /* 0x000000ffff077224 */ /* 0x000fe200078e0023 */
[----:B------:R-:W-:Y:S01]  /*05b0*/  FSEL R9, R3, R9, P6 ;  /* 0x0000000903097208 */ /* 0x000fe20003000000 */
[----:B------:R-:W-:Y:S02]  /*05c0*/  DSETP.GT.AND P6, PT, R10, R2, PT ;  /* 0x000000020a00722a */ /* 0x000fe40003fc4000 */
[----:B------:R-:W1:Y:S01]  /*05d0*/  I2F.F64.U32 R12, R12 ;  /* 0x0000000c000c7312 */ /* 0x000e620000201800 */
[----:B---3--:R-:W-:Y:S01]  /*05e0*/  DSETP.GT.AND P3, PT, R18, R26, PT ;  /* 0x0000001a1200722a */ /* 0x008fe20003f64000 */
[----:B------:R-:W-:-:S02]  /*05f0*/  FSEL R16, R32, R16, P5 ;  /* 0x0000001020107208 */ /* 0x000fc40002800000 */
[----:B------:R-:W-:Y:S02]  /*0600*/  FSEL R17, R33, R17, P5 ;  /* 0x0000001121117208 */ /* 0x000fe40002800000 */
[----:B------:R-:W-:Y:S01]  /*0610*/  FSEL R28, R2, R10, P6 ;  /* 0x0000000a021c7208 */ /* 0x000fe20003000000 */
[----:B------:R-:W-:Y:S01]  /*0620*/  IMAD.MOV.U32 R10, RZ, RZ, RZ ;  /* 0x000000ffff0a7224 */ /* 0x000fe200078e00ff */
[----:B------:R-:W-:Y:S01]  /*0630*/  FSEL R29, R3, R11, P6 ;  /* 0x0000000b031d7208 */ /* 0x000fe20003000000 */
[----:B0-----:R-:W-:Y:S01]  /*0640*/  DSETP.MAX.AND P6, P5, RZ, R24, PT ;  /* 0x00000018ff00722a */ /* 0x001fe20003dcf000 */
[----:B------:R-:W-:Y:S01]  /*0650*/  FSEL R18, R26, R18, P3 ;  /* 0x000000121a127208 */ /* 0x000fe20001800000 */
[----:B------:R0:W-:Y:S01]  /*0660*/  F2I.F64.TRUNC R21, R8 ;  /* 0x0000000800157311 */ /* 0x0001e2000030d100 */
[----:B------:R-:W-:Y:S01]  /*0670*/  FSEL R19, R27, R19, P3 ;  /* 0x000000131b137208 */ /* 0x000fe20001800000 */
[----:B------:R-:W-:Y:S01]  /*0680*/  DSETP.GT.AND P3, PT, R6, R2, PT ;  /* 0x000000020600722a */ /* 0x000fe20003f64000 */
[----:B------:R-:W-:Y:S01]  /*0690*/  IMAD.MOV.U32 R11, RZ, RZ, R24 ;  /* 0x000000ffff0b7224 */ /* 0x000fe200078e0018 */
[----:B-1----:R-:W-:Y:S01]  /*06a0*/  DSETP.MAX.AND P1, P0, RZ, R12, PT ;  /* 0x0000000cff00722a */ /* 0x002fe2000382f000 */
[----:B------:R-:W-:Y:S01]  /*06b0*/  IMAD.MOV.U32 R31, RZ, RZ, R12 ;  /* 0x000000ffff1f7224 */ /* 0x000fe200078e000c */
[----:B------:R-:W-:-:S02]  /*06c0*/  SEL R10, R10, R37, P4 ;  /* 0x000000250a0a7207 */ /* 0x000fc40002000000 */
[----:B------:R1:W-:Y:S01]  /*06d0*/  F2I.F64.TRUNC R20, R16 ;  /* 0x0000001000147311 */ /* 0x0003e2000030d100 */
[----:B------:R-:W-:Y:S01]  /*06e0*/  SEL R14, R14, R11, P6 ;  /* 0x0000000b0e0e7207 */ /* 0x000fe20003000000 */
[----:B0-----:R-:W-:Y:S01]  /*06f0*/  IMAD.MOV.U32 R8, RZ, RZ, RZ ;  /* 0x000000ffff087224 */ /* 0x001fe200078e00ff */
[----:B------:R-:W-:-:S04]  /*0700*/  FSEL R9, R0, R13, P1 ;  /* 0x0000000d00097208 */ /* 0x000fc80000800000 */
[----:B------:R-:W-:Y:S01]  /*0710*/  SEL R8, R8, R31, P1 ;  /* 0x0000001f08087207 */ /* 0x000fe20000800000 */
[----:B------:R-:W-:Y:S01]  /*0720*/  DSETP.GT.AND P1, PT, R4, R2, PT ;  /* 0x000000020400722a */ /* 0x000fe20003f24000 */
[----:B------:R0:W3:Y:S01]  /*0730*/  F2I.F64.TRUNC R12, R18 ;  /* 0x00000012000c7311 */ /* 0x0000e2000030d100 */
[----:B-1----:R-:W-:Y:S02]  /*0740*/  FSEL R16, R2, R6, P3 ;  /* 0x0000000602107208 */ /* 0x002fe40001800000 */
[----:B------:R-:W-:Y:S02]  /*0750*/  FSEL R17, R3, R7, P3 ;  /* 0x0000000703117208 */ /* 0x000fe40001800000 */
[----:B------:R-:W-:Y:S02]  /*0760*/  CS2R R6, SRZ ;  /* 0x0000000000067805 */ /* 0x000fe4000001ff00 */
[----:B------:R-:W-:Y:S01]  /*0770*/  @P0 LOP3.LUT R9, R13, 0x80000, RZ, 0xfc, !PT ;  /* 0x000800000d090812 */ /* 0x000fe200078efcff */
[----:B------:R-:W1:Y:S03]  /*0780*/  F2I.F64.TRUNC R29, R28 ;  /* 0x0000001c001d7311 */ /* 0x000e66000030d100 */
[----:B------:R-:W-:-:S02]  /*0790*/  FSEL R11, R6, R15, P4 ;  /* 0x0000000f060b7208 */ /* 0x000fc40002000000 */
[--C-:B------:R-:W-:Y:S01]  /*07a0*/  DSETP.GT.AND P0, PT, R8, R2.reuse, PT ;  /* 0x000000020800722a */ /* 0x100fe20003f04000 */
[----:B0-----:R-:W-:Y:S02]  /*07b0*/  FSEL R19, R7, R25, P6 ;  /* 0x0000001907137208 */ /* 0x001fe40003000000 */
[----:B------:R-:W-:Y:S01]  /*07c0*/  @P5 LOP3.LUT R19, R25, 0x80000, RZ, 0xfc, !PT ;  /* 0x0008000019135812 */ /* 0x000fe200078efcff */
[----:B---3--:R-:W-:Y:S01]  /*07d0*/  IMAD R23, R12, UR11, R21 ;  /* 0x0000000b0c177c24 */ /* 0x008fe2000f8e0215 */
[C---:B------:R-:W-:Y:S01]  /*07e0*/  FSEL R6, R2.reuse, R4, P1 ;  /* 0x0000000402067208 */ /* 0x040fe20000800000 */
[----:B------:R-:W0:Y:S01]  /*07f0*/  F2I.F64.TRUNC R25, R16 ;  /* 0x0000001000197311 */ /* 0x000e22000030d100 */
[----:B------:R-:W-:Y:S01]  /*0800*/  FSEL R7, R3, R5, P1 ;  /* 0x0000000503077208 */ /* 0x000fe20000800000 */
[----:B------:R-:W-:Y:S01]  /*0810*/  IMAD R0, R23, UR10, R20 ;  /* 0x0000000a17007c24 */ /* 0x000fe2000f8e0214 */
[----:B------:R-:W3:Y:S01]  /*0820*/  LDC.64 R4, c[0x0][0x388] ;  /* 0x0000e200ff047b82 */ /* 0x000ee20000000a00 */
[----:B------:R-:W-:Y:S01]  /*0830*/  @P2 LOP3.LUT R11, R15, 0x80000, RZ, 0xfc, !PT ;  /* 0x000800000f0b2812 */ /* 0x000fe200078efcff */
[----:B------:R-:W-:Y:S01]  /*0840*/  IMAD.MOV.U32 R15, RZ, RZ, R19 ;  /* 0x000000ffff0f7224 */ /* 0x000fe200078e0013 */
[----:B------:R-:W-:Y:S01]  /*0850*/  FSEL R8, R2, R8, P0 ;  /* 0x0000000802087208 */ /* 0x000fe20000000000 */
[----:B-1----:R-:W-:Y:S01]  /*0860*/  IMAD R29, R12, UR11, R29 ;  /* 0x0000000b0c1d7c24 */ /* 0x002fe2000f8e021d */
[----:B------:R-:W1:Y:S01]  /*0870*/  F2I.F64.TRUNC R13, R6 ;  /* 0x00000006000d7311 */ /* 0x000e62000030d100 */
[----:B------:R-:W-:Y:S01]  /*0880*/  FSEL R9, R3, R9, P0 ;  /* 0x0000000903097208 */ /* 0x000fe20000000000 */
[----:B------:R-:W-:-:S02]  /*0890*/  DSETP.GT.AND P1, PT, R10, R2, PT ;  /* 0x000000020a00722a */ /* 0x000fc40003f24000 */
[----:B------:R-:W-:Y:S01]  /*08a0*/  DSETP.GT.AND P2, PT, R14, R2, PT ;  /* 0x000000020e00722a */ /* 0x000fe20003f44000 */
[----:B0-----:R-:W-:-:S03]  /*08b0*/  IMAD R25, R12, UR11, R25 ;  /* 0x0000000b0c197c24 */ /* 0x001fc6000f8e0219 */
[C---:B------:R-:W-:Y:S01]  /*08c0*/  FSEL R18, R2.reuse, R10, P1 ;  /* 0x0000000a02127208 */ /* 0x040fe20000800000 */
[----:B------:R0:W4:Y:S01]  /*08d0*/  F2I.F64.TRUNC R17, R8 ;  /* 0x0000000800117311 */ /* 0x000122000030d100 */
[----:B------:R-:W-:Y:S01]  /*08e0*/  FSEL R19, R3, R11, P1 ;  /* 0x0000000b03137208 */ /* 0x000fe20000800000 */
[--C-:B------:R-:W-:Y:S01]  /*08f0*/  IMAD R41, R25, UR10, R20.reuse ;  /* 0x0000000a19297c24 */ /* 0x100fe2000f8e0214 */
[----:B------:R-:W-:Y:S01]  /*0900*/  FSEL R15, R3, R15, P2 ;  /* 0x0000000f030f7208 */ /* 0x000fe20001000000 */
[----:B------:R-:W-:Y:S01]  /*0910*/  IMAD R25, R29, UR10, R20 ;  /* 0x0000000a1d197c24 */ /* 0x000fe2000f8e0214 */
[----:B------:R-:W-:Y:S02]  /*0920*/  FSEL R14, R2, R14, P2 ;  /* 0x0000000e020e7208 */ /* 0x000fe40001000000 */
[----:B------:R-:W4:Y:S01]  /*0930*/  LDC.64 R2, c[0x0][0x3a8] ;  /* 0x0000ea00ff027b82 */ /* 0x000f220000000a00 */
[----:B------:R-:W-:Y:S01]  /*0940*/  F2I.F64.TRUNC R19, R18 ;  /* 0x0000001200137311 */ /* 0x000fe2000030d100 */
[----:B---3--:R-:W-:-:S04]  /*0950*/  IMAD.WIDE R28, R0, 0x8, R4 ;  /* 0x00000008001c7825 */ /* 0x008fc800078e0204 */
[--C-:B------:R-:W-:Y:S02]  /*0960*/  IMAD.WIDE R10, R41, 0x8, R4.reuse ;  /* 0x00000008290a7825 */ /* 0x100fe400078e0204 */
[----:B0-----:R-:W0:Y:S01]  /*0970*/  LDC.64 R8, c[0x0][0x3a0] ;  /* 0x0000e800ff087b82 */ /* 0x001e220000000a00 */
[----:B--2---:R-:W2:Y:S01]  /*0980*/  LDG.E.64 R28, desc[UR8][R28.64] ;  /* 0x000000081c1c7981 */ /* 0x004ea2000c1e1b00 */
[----:B------:R-:W3:Y:S01]  /*0990*/  F2I.F64.TRUNC R15, R14 ;  /* 0x0000000e000f7311 */ /* 0x000ee2000030d100 */
[----:B------:R-:W-:Y:S02]  /*09a0*/  IMAD.WIDE R6, R25, 0x8, R4 ;  /* 0x0000000819067825 */ /* 0x000fe400078e0204 */
[----:B------:R-:W2:Y:S04]  /*09b0*/  LDG.E.64 R10, desc[UR8][R10.64] ;  /* 0x000000080a0a7981 */ /* 0x000ea8000c1e1b00 */
[----:B------:R-:W2:Y:S01]  /*09c0*/  LDG.E.64 R6, desc[UR8][R6.64] ;  /* 0x0000000806067981 */ /* 0x000ea2000c1e1b00 */
[----:B-1----:R-:W-:-:S02]  /*09d0*/  IMAD R13, R12, UR11, R13 ;  /* 0x0000000b0c0d7c24 */ /* 0x002fc4000f8e020d */
[C---:B----4-:R-:W-:Y:S02]  /*09e0*/  IMAD R17, R12.reuse, UR11, R17 ;  /* 0x0000000b0c117c24 */ /* 0x050fe4000f8e0211 */
[C---:B---3--:R-:W-:Y:S02]  /*09f0*/  IMAD R31, R12.reuse, UR11, R15 ;  /* 0x0000000b0c1f7c24 */ /* 0x048fe4000f8e020f */
[----:B------:R-:W-:Y:S02]  /*0a00*/  IMAD R15, R12, UR11, R19 ;  /* 0x0000000b0c0f7c24 */ /* 0x000fe4000f8e0213 */
[--C-:B------:R-:W-:Y:S02]  /*0a10*/  IMAD R35, R13, UR10, R20.reuse ;  /* 0x0000000a0d237c24 */ /* 0x100fe4000f8e0214 */
[--C-:B------:R-:W-:Y:S02]  /*0a20*/  IMAD R39, R17, UR10, R20.reuse ;  /* 0x0000000a11277c24 */ /* 0x100fe4000f8e0214 */
[----:B------:R-:W-:-:S02]  /*0a30*/  IMAD R31, R31, UR10, R20 ;  /* 0x0000000a1f1f7c24 */ /* 0x000fc4000f8e0214 */
[----:B------:R-:W-:Y:S02]  /*0a40*/  IMAD R15, R15, UR10, R20 ;  /* 0x0000000a0f0f7c24 */ /* 0x000fe4000f8e0214 */
[----:B0-----:R-:W-:-:S04]  /*0a50*/  IMAD.WIDE R12, R0, 0x8, R8 ;  /* 0x00000008000c7825 */ /* 0x001fc800078e0208 */
[--C-:B------:R-:W-:Y:S02]  /*0a60*/  IMAD.WIDE R18, R25, 0x8, R8.reuse ;  /* 0x0000000819127825 */ /* 0x100fe400078e0208 */
[----:B------:R-:W5:Y:S02]  /*0a70*/  LDG.E.64 R12, desc[UR8][R12.64] ;  /* 0x000000080c0c7981 */ /* 0x000f64000c1e1b00 */
[----:B------:R-:W-:Y:S02]  /*0a80*/  IMAD.WIDE R8, R35, 0x8, R8 ;  /* 0x0000000823087825 */ /* 0x000fe400078e0208 */
[----:B------:R-:W5:Y:S02]  /*0a90*/  LDG.E.64 R18, desc[UR8][R18.64] ;  /* 0x0000000812127981 */ /* 0x000f64000c1e1b00 */
[----:B------:R-:W-:Y:S02]  /*0aa0*/  IMAD.WIDE R16, R0, 0x8, R2 ;  /* 0x0000000800107825 */ /* 0x000fe400078e0202 */
[----:B------:R-:W5:Y:S02]  /*0ab0*/  LDG.E.64 R8, desc[UR8][R8.64] ;  /* 0x0000000808087981 */ /* 0x000f64000c1e1b00 */
[----:B------:R-:W-:-:S02]  /*0ac0*/  IMAD.WIDE R48, R31, 0x8, R4 ;  /* 0x000000081f307825 */ /* 0x000fc400078e0204 */
[----:B------:R-:W5:Y:S02]  /*0ad0*/  LDG.E.64 R16, desc[UR8][R16.64] ;  /* 0x0000000810107981 */ /* 0x000f64000c1e1b00 */
[--C-:B------:R-:W-:Y:S02]  /*0ae0*/  IMAD.WIDE R34, R35, 0x8, R4.reuse ;  /* 0x0000000823227825 */ /* 0x100fe400078e0204 */
[----:B------:R-:W5:Y:S02]  /*0af0*/  LDG.E.64 R48, desc[UR8][R48.64] ;  /* 0x0000000830307981 */ /* 0x000f64000c1e1b00 */
[--C-:B------:R-:W-:Y:S02]  /*0b00*/  IMAD.WIDE R38, R39, 0x8, R4.reuse ;  /* 0x0000000827267825 */ /* 0x100fe400078e0204 */
[----:B------:R-:W5:Y:S02]  /*0b10*/  LDG.E.64 R34, desc[UR8][R34.64] ;  /* 0x0000000822227981 */ /* 0x000f64000c1e1b00 */
[----:B------:R-:W-:-:S02]  /*0b20*/  IMAD.WIDE R36, R15, 0x8, R4 ;  /* 0x000000080f247825 */ /* 0x000fc400078e0204 */
[----:B------:R-:W5:Y:S02]  /*0b30*/  LDG.E.64 R38, desc[UR8][R38.64] ;  /* 0x0000000826267981 */ /* 0x000f64000c1e1b00 */
[--C-:B------:R-:W-:Y:S02]  /*0b40*/  IMAD.WIDE R40, R41, 0x8, R2.reuse ;  /* 0x0000000829287825 */ /* 0x100fe400078e0202 */
[----:B------:R-:W5:Y:S02]  /*0b50*/  LDG.E.64 R36, desc[UR8][R36.64] ;  /* 0x0000000824247981 */ /* 0x000f64000c1e1b00 */
[----:B------:R-:W-:Y:S02]  /*0b60*/  IMAD.WIDE R44, R15, 0x8, R2 ;  /* 0x000000080f2c7825 */ /* 0x000fe400078e0202 */
[----:B------:R-:W5:Y:S04]  /*0b70*/  LDG.E.64 R40, desc[UR8][R40.64] ;  /* 0x0000000828287981 */ /* 0x000f68000c1e1b00 */
[----:B------:R-:W5:Y:S01]  /*0b80*/  LDG.E.64 R44, desc[UR8][R44.64] ;  /* 0x000000082c2c7981 */ /* 0x000f62000c1e1b00 */
[----:B------:R-:W-:Y:S01]  /*0b90*/  UMOV UR4, URZ ;  /* 0x000000ff00047c82 */ /* 0x000fe20008000000 */
[----:B------:R-:W-:Y:S01]  /*0ba0*/  UMOV UR5, 0x40000000 ;  /* 0x4000000000057882 */ /* 0x000fe20000000000 */
[----:B------:R-:W-:Y:S01]  /*0bb0*/  BSSY.RECONVERGENT B0, `(.L_x_0) ;  /* 0x00005f5000007945 */ /* 0x000fe20003800200 */
[----:B--2---:R-:W-:-:S02]  /*0bc0*/  DMUL R2, R28, R10 ;  /* 0x0000000a1c027228 */ /* 0x004fc40000000000 */
[----:B------:R-:W-:-:S08]  /*0bd0*/  DMUL R4, R28, R6 ;  /* 0x000000061c047228 */ /* 0x000fd00000000000 */
[----:B------:R-:W-:Y:S01]  /*0be0*/  DSETP.MIN.AND P0, P1, R2, R4, PT ;  /* 0x000000040200722a */ /* 0x000fe20003900000 */
[----:B------:R-:W-:Y:S01]  /*0bf0*/  MOV R14, R3 ;  /* 0x00000003000e7202 */ /* 0x000fe20000000f00 */
[----:B------:R-:W-:-:S05]  /*0c00*/  IMAD.MOV.U32 R15, RZ, RZ, R5 ;  /* 0x000000ffff0f7224 */ /* 0x000fca00078e0005 */
[----:B------:R-:W-:Y:S02]  /*0c10*/  FSEL R25, R14, R15, P0 ;  /* 0x0000000f0e197208 */ /* 0x000fe40000000000 */
[----:B------:R-:W-:-:S05]  /*0c20*/  SEL R2, R2, R4, P0 ;  /* 0x0000000402027207 */ /* 0x000fca0000000000 */
[----:B------:R-:W-:-:S05]  /*0c30*/  @P1 LOP3.LUT R25, R15, 0x80000, RZ, 0xfc, !PT ;  /* 0x000800000f191812 */ /* 0x000fca00078efcff */
[----:B------:R-:W-:-:S06]  /*0c40*/  IMAD.MOV.U32 R3, RZ, RZ, R25 ;  /* 0x000000ffff037224 */ /* 0x000fcc00078e0019 */
[----:B------:R-:W-:-:S14]  /*0c50*/  DSETP.GEU.AND P0, PT, R2, RZ, PT ;  /* 0x000000ff0200722a */ /* 0x000fdc0003f0e000 */
[----:B------:R-:W-:Y:S05]  /*0c60*/  @!P0 BRA `(.L_x_1) ;  /* 0x0000003c00d48947 */ /* 0x000fea0003800000 */
[----:B------:R-:W0:Y:S01]  /*0c70*/  LDCU UR6, c[0x0][0x3e4] ;  /* 0x00007c80ff0677ac */ /* 0x000e220008000800 */
[----:B-----5:R-:W1:Y:S01]  /*0c80*/  LDC.64 R8, c[0x0][0x3e0] ;  /* 0x0000f800ff087b82 */ /* 0x020e620000000a00 */
[----:B------:R-:W-:Y:S01]  /*0c90*/  IMAD.MOV.U32 R2, RZ, RZ, 0x1 ;  /* 0x00000001ff027424 */ /* 0x000fe200078e00ff */
[----:B------:R-:W-:Y:S01]  /*0ca0*/  DADD R18, -R48, R36 ;  /* 0x0000000030127229 */ /* 0x000fe20000000124 */
[----:B------:R-:W-:Y:S09]  /*0cb0*/  BSSY.RECONVERGENT B2, `(.L_x_2) ;  /* 0x0000016000027945 */ /* 0x000ff20003800200 */
[----:B------:R-:W-:Y:S01]  /*0cc0*/  FSETP.GEU.AND P1, PT, |R19|, 6.5827683646048100446e-37, PT ;  /* 0x036000001300780b */ /* 0x000fe20003f2e200 */
[----:B0-----:R-:W1:Y:S02]  /*0cd0*/  MUFU.RCP64H R3, UR6 ;  /* 0x0000000600037d08 */ /* 0x001e640008001800 */
[----:B-1----:R-:W-:-:S08]  /*0ce0*/  DFMA R4, R2, -R8, 1 ;  /* 0x3ff000000204742b */ /* 0x002fd00000000808 */
[----:B------:R-:W-:-:S08]  /*0cf0*/  DFMA R4, R4, R4, R4 ;  /* 0x000000040404722b */ /* 0x000fd00000000004 */
[----:B------:R-:W-:-:S08]  /*0d00*/  DFMA R4, R2, R4, R2 ;  /* 0x000000040204722b */ /* 0x000fd00000000002 */
[----:B------:R-:W-:-:S08]  /*0d10*/  DFMA R2, R4, -R8, 1 ;  /* 0x3ff000000402742b */ /* 0x000fd00000000808 */
[----:B------:R-:W-:-:S08]  /*0d20*/  DFMA R2, R4, R2, R4 ;  /* 0x000000020402722b */ /* 0x000fd00000000004 */
[----:B------:R-:W-:-:S08]  /*0d30*/  DMUL R16, R18, R2 ;  /* 0x0000000212107228 */ /* 0x000fd00000000000 */
[----:B------:R-:W-:-:S08]  /*0d40*/  DFMA R4, R16, -R8, R18 ;  /* 0x800000081004722b */ /* 0x000fd00000000012 */
[----:B------:R-:W-:-:S10]  /*0d50*/  DFMA R16, R2, R4, R16 ;  /* 0x000000040210722b */ /* 0x000fd40000000010 */
[----:B------:R-:W-:-:S05]  /*0d60*/  FFMA R2, RZ, UR6, R17 ;  /* 0x00000006ff027c23 */ /* 0x000fca0008000011 */
[----:B------:R-:W-:-:S13]  /*0d70*/  FSETP.GT.AND P0, PT, |R2|, 1.469367938527859385e-39, PT ;  /* 0x001000000200780b */ /* 0x000fda0003f04200 */
[----:B------:R-:W-:Y:S05]  /*0d80*/  @P0 BRA P1, `(.L_x_3) ;  /* 0x0000000000200947 */ /* 0x000fea0000800000 */
[----:B------:R-:W0:Y:S01]  /*0d90*/  LDCU.64 UR6, c[0x0][0x3e0] ;  /* 0x00007c00ff0677ac */ /* 0x000e220008000a00 */
[----:B------:R-:W-:Y:S01]  /*0da0*/  IMAD.MOV.U32 R24, RZ, RZ, R18 ;  /* 0x000000ffff187224 */ /* 0x000fe200078e0012 */
[----:B------:R-:W-:Y:S01]  /*0db0*/  MOV R14, 0xdf0 ;  /* 0x00000df0000e7802 */ /* 0x000fe20000000f00 */
[----:B0-----:R-:W-:Y:S02]  /*0dc0*/  IMAD.U32 R18, RZ, RZ, UR6 ;  /* 0x00000006ff127e24 */ /* 0x001fe4000f8e00ff */
[----:B------:R-:W-:-:S07]  /*0dd0*/  IMAD.U32 R15, RZ, RZ, UR7 ;  /* 0x00000007ff0f7e24 */ /* 0x000fce000f8e00ff */
[----:B------:R-:W-:Y:S05]  /*0de0*/  CALL.REL.NOINC `($__internal_0_$__cuda_sm20_div_rn_f64_full) ;  /* 0x0000014000f47944 */ /* 0x000fea0003c00000 */
[----:B------:R-:W-:Y:S01]  /*0df0*/  MOV R16, R18 ;  /* 0x0000001200107202 */ /* 0x000fe20000000f00 */
[----:B------:R-:W-:-:S07]  /*0e00*/  IMAD.MOV.U32 R17, RZ, RZ, R15 ;  /* 0x000000ffff117224 */ /* 0x000fce00078e000f */
.L_x_3:
[----:B------:R-:W-:Y:S05]  /*0e10*/  BSYNC.RECONVERGENT B2 ;  /* 0x0000000000027941 */ /* 0x000fea0003800200 */
.L_x_2:
[----:B------:R-:W0:Y:S01]  /*0e20*/  LDCU UR6, c[0x0][0x3e4] ;  /* 0x00007c80ff0677ac */ /* 0x000e220008000800 */
[----:B------:R-:W1:Y:S01]  /*0e30*/  LDC.64 R4, c[0x0][0x3e0] ;  /* 0x0000f800ff047b82 */ /* 0x000e620000000a00 */
        /* <DEDUP_REMOVED lines=22> */
[----:B------:R-:W-:Y:S01]  /*0fa0*/  IMAD.MOV.U32 R2, RZ, RZ, R18 ;  /* 0x000000ffff027224 */ /* 0x000fe200078e0012 */
[----:B------:R-:W-:-:S07]  /*0fb0*/  MOV R3, R15 ;  /* 0x0000000f00037202 */ /* 0x000fce0000000f00 */
.L_x_5:
[----:B------:R-:W-:Y:S05]  /*0fc0*/  BSYNC.RECONVERGENT B2 ;  /* 0x0000000000027941 */ /* 0x000fea0003800200 */
.L_x_4:
[----:B------:R-:W0:Y:S01]  /*0fd0*/  LDCU UR6, c[0x0][0x3e4] ;  /* 0x00007c80ff0677ac */ /* 0x000e220008000800 */
[----:B------:R-:W1:Y:S01]  /*0fe0*/  LDC.64 R12, c[0x0][0x3e0] ;  /* 0x0000f800ff0c7b82 */ /* 0x000e620000000a00 */
[----:B------:R-:W-:Y:S01]  /*0ff0*/  IMAD.MOV.U32 R4, RZ, RZ, 0x1 ;  /* 0x00000001ff047424 */ /* 0x000fe200078e00ff */
[----:B------:R-:W-:Y:S01]  /*1000*/  DADD R18, R28, -R10 ;  /* 0x000000001c127229 */ /* 0x000fe2000000080a */
        /* <DEDUP_REMOVED lines=20> */
[----:B------:R-:W-:Y:S02]  /*1150*/  IMAD.MOV.U32 R8, RZ, RZ, R18 ;  /* 0x000000ffff087224 */ /* 0x000fe400078e0012 */
[----:B------:R-:W-:-:S07]  /*1160*/  IMAD.MOV.U32 R9, RZ, RZ, R15 ;  /* 0x000000ffff097224 */ /* 0x000fce00078e000f */
.L_x_7:
[----:B------:R-:W-:Y:S05]  /*1170*/  BSYNC.RECONVERGENT B2 ;  /* 0x0000000000027941 */ /* 0x000fea0003800200 */
.L_x_6:
[----:B------:R-:W0:Y:S01]  /*1180*/  LDCU UR6, c[0x0][0x3e4] ;  /* 0x00007c80ff0677ac */ /* 0x000e220008000800 */
[----:B------:R-:W1:Y:S01]  /*1190*/  LDC.64 R10, c[0x0][0x3e0] ;  /* 0x0000f800ff0a7b82 */ /* 0x000e620000000a00 */
[----:B------:R-:W-:Y:S01]  /*11a0*/  MOV R4, 0x1 ;  /* 0x0000000100047802 */ /* 0x000fe20000000f00 */
        /* <DEDUP_REMOVED lines=23> */
.L_x_9:
[----:B------:R-:W-:Y:S05]  /*1320*/  BSYNC.RECONVERGENT B2 ;  /* 0x0000000000027941 */ /* 0x000fea0003800200 */
.L_x_8:
        /* <DEDUP_REMOVED lines=19> */
[----:B------:R-:W-:Y:S02]  /*1460*/  MOV R24, R18 ;  /* 0x0000001200187202 */ /* 0x000fe40000000f00 */
[----:B------:R-:W-:Y:S01]  /*1470*/  MOV R14, 0x14b0 ;  /* 0x000014b0000e7802 */ /* 0x000fe20000000f00 */
[----:B0-----:R-:W-:Y:S02]  /*1480*/  IMAD.U32 R18, RZ, RZ, UR6 ;  /* 0x00000006ff127e24 */ /* 0x001fe4000f8e00ff */
[----:B------:R-:W-:-:S07]  /*1490*/  IMAD.U32 R15, RZ, RZ, UR7 ;  /* 0x00000007ff0f7e24 */ /* 0x000fce000f8e00ff */
[----:B------:R-:W-:Y:S05]  /*14a0*/  CALL.REL.NOINC `($__internal_0_$__cuda_sm20_div_rn_f64_full) ;  /* 0x0000013c00447944 */ /* 0x000fea0003c00000 */
[----:B------:R-:W-:Y:S02]  /*14b0*/  IMAD.MOV.U32 R10, RZ, RZ, R18 ;  /* 0x000000ffff0a7224 */ /* 0x000fe400078e0012 */
[----:B------:R-:W-:-:S07]  /*14c0*/  IMAD.MOV.U32 R11, RZ, RZ, R15 ;  /* 0x000000ffff0b7224 */ /* 0x000fce00078e000f */
.L_x_11:
[----:B------:R-:W-:Y:S05]  /*14d0*/  BSYNC.RECONVERGENT B2 ;  /* 0x0000000000027941 */ /* 0x000fea0003800200 */
.L_x_10:
        /* <DEDUP_REMOVED lines=20> */
[----:B------:R-:W-:Y:S02]  /*1620*/  MOV R14, 0x1660 ;  /* 0x00001660000e7802 */ /* 0x000fe40000000f00 */
[----:B0-----:R-:W-:Y:S01]  /*1630*/  MOV R18, UR6 ;  /* 0x0000000600127c02 */ /* 0x001fe20008000f00 */
[----:B------:R-:W-:-:S07]  /*1640*/  IMAD.U32 R15, RZ, RZ, UR7 ;  /* 0x00000007ff0f7e24 */ /* 0x000fce000f8e00ff */
[----:B------:R-:W-:Y:S05]  /*1650*/  CALL.REL.NOINC `($__internal_0_$__cuda_sm20_div_rn_f64_full) ;  /* 0x0000013800d87944 */ /* 0x000fea0003c00000 */
[----:B------:R-:W-:Y:S02]  /*1660*/  IMAD.MOV.U32 R6, RZ, RZ, R18 ;  /* 0x000000ffff067224 */ /* 0x000fe400078e0012 */
[----:B------:R-:W-:-:S07]  /*1670*/  IMAD.MOV.U32 R7, RZ, RZ, R15 ;  /* 0x000000ffff077224 */ /* 0x000fce00078e000f */
.L_x_13:
[----:B------:R-:W-:Y:S05]  /*1680*/  BSYNC.RECONVERGENT B2 ;  /* 0x0000000000027941 */ /* 0x000fea0003800200 */
.L_x_12:
[C---:B------:R-:W-:Y:S01]  /*1690*/  DADD R12, R2.reuse, R2 ;  /* 0x00000000020c7229 */ /* 0x040fe20000000002 */
[----:B------:R-:W-:Y:S01]  /*16a0*/  UMOV UR10, 0x55555555 ;  /* 0x55555555000a7882 */ /* 0x000fe20000000000 */
[----:B------:R-:W-:Y:S01]  /*16b0*/  UMOV UR11, 0x3fc55555 ;  /* 0x3fc55555000b7882 */ /* 0x000fe20000000000 */
[----:B------:R-:W-:Y:S01]  /*16c0*/  UMOV UR6, 0xaaaaaaab ;  /* 0xaaaaaaab00067882 */ /* 0x000fe20000000000 */
[----:B------:R-:W-:Y:S01]  /*16d0*/  UMOV UR7, 0x3ff2aaaa ;  /* 0x3ff2aaaa00077882 */ /* 0x000fe20000000000 */
[----:B------:R-:W-:Y:S01]  /*16e0*/  UMOV UR12, 0xaaaaaaab ;  /* 0xaaaaaaab000c7882 */ /* 0x000fe20000000000 */
[----:B------:R-:W-:Y:S01]  /*16f0*/  DMUL R14, R2, -UR6 ;  /* 0x80000006020e7c28 */ /* 0x000fe20008000000 */
[----:B------:R-:W-:Y:S01]  /*1700*/  UMOV UR13, 0x3feaaaaa ;  /* 0x3feaaaaa000d7882 */ /* 0x000fe20000000000 */
[----:B------:R-:W-:Y:S01]  /*1710*/  DADD R34, -R12, R16 ;  /* 0x000000000c227229 */ /* 0x000fe20000000110 */
[----:B------:R-:W-:Y:S01]  /*1720*/  UMOV UR6, 0x55555555 ;  /* 0x5555555500067882 */ /* 0x000fe20000000000 */
[----:B------:R-:W-:Y:S01]  /*1730*/  DMUL R12, R2, UR10 ;  /* 0x0000000a020c7c28 */ /* 0x000fe20008000000 */
[----:B------:R-:W-:Y:S01]  /*1740*/  UMOV UR7, 0x3fd55555 ;  /* 0x3fd5555500077882 */ /* 0x000fe20000000000 */
[----:B------:R-:W-:Y:S01]  /*1750*/  UMOV UR11, 0x3ffd5555 ;  /* 0x3ffd5555000b7882 */ /* 0x000fe20000000000 */
[----:B------:R-:W-:Y:S01]  /*1760*/  DMUL R36, R4, UR6 ;  /* 0x0000000604247c28 */ /* 0x000fe20008000000 */
[----:B------:R-:W-:Y:S01]  /*1770*/  BSSY.RECONVERGENT B1, `(.L_x_14) ;  /* 0x000000b000017945 */ /* 0x000fe20003800200 */
[----:B------:R-:W-:-:S02]  /*1780*/  DFMA R14, R16, UR6, R14 ;  /* 0x00000006100e7c2b */ /* 0x000fc4000800000e */
[----:B------:R-:W-:Y:S02]  /*1790*/  DADD R34, R34, R8 ;  /* 0x0000000022227229 */ /* 0x000fe40000000008 */
[----:B------:R-:W-:Y:S02]  /*17a0*/  DFMA R42, R8, UR12, -R12 ;  /* 0x0000000c082a7c2b */ /* 0x000fe4000800080c */
[----:B------:R-:W-:Y:S02]  /*17b0*/  DMUL R38, R4, UR12 ;  /* 0x0000000c04267c28 */ /* 0x000fe40008000000 */
[----:B------:R-:W-:Y:S02]  /*17c0*/  DFMA R40, R8, UR10, R14 ;  /* 0x0000000a08287c2b */ /* 0x000fe4000800000e */
[----:B------:R-:W-:Y:S01]  /*17d0*/  DADD R18, -RZ, |R34| ;  /* 0x00000000ff127229 */ /* 0x000fe20000000522 */
[----:B------:R-:W-:Y:S01]  /*17e0*/  MOV R14, 0x1820 ;  /* 0x00001820000e7802 */ /* 0x000fe20000000f00 */
[----:B------:R-:W-:-:S08]  /*17f0*/  DFMA R42, R4, UR6, R42 ;  /* 0x00000006042a7c2b */ /* 0x000fd0000800002a */
[----:B------:R-:W-:-:S07]  /*1800*/  IMAD.MOV.U32 R15, RZ, RZ, R19 ;  /* 0x000000ffff0f7224 */ /* 0x000fce00078e0013 */
[----:B------:R-:W-:Y:S05]  /*1810*/  CALL.REL.NOINC `($_Z7re_stepPdPKdPKbS1_S1_S1_S1_S1_S1_S1_iiidddi$__internal_accurate_pow) ;  /* 0x0000014000c47944 */ /* 0x000fea0003c00000 */
[----:B------:R-:W-:Y:S05]  /*1820*/  BSYNC.RECONVERGENT B1 ;  /* 0x0000000000017941 */ /* 0x000fea0003800200 */
.L_x_14:
[----:B------:R-:W-:Y:S01]  /*1830*/  DFMA R44, R2, -4, R16 ;  /* 0xc0100000022c782b */ /* 0x000fe20000000010 */
[----:B------:R-:W-:Y:S01]  /*1840*/  BSSY.RECONVERGENT B1, `(.L_x_15) ;  /* 0x0000011000017945 */ /* 0x000fe20003800200 */
[----:B------:R-:W-:Y:S01]  /*1850*/  DADD R16, R34, 2 ;  /* 0x4000000022107429 */ /* 0x000fe20000000000 */
[----:B------:R-:W-:Y:S01]  /*1860*/  IMAD.MOV.U32 R19, RZ, RZ, R15 ;  /* 0x000000ffff137224 */ /* 0x000fe200078e000f */
[----:B------:R-:W-:Y:S02]  /*1870*/  DMUL R46, R8, 3 ;  /* 0x40080000082e7828 */ /* 0x000fe40000000000 */
[----:B------:R-:W-:-:S06]  /*1880*/  DSETP.NEU.AND P0, PT, R34, RZ, PT ;  /* 0x000000ff2200722a */ /* 0x000fcc0003f0d000 */
[----:B------:R-:W-:Y:S01]  /*1890*/  LOP3.LUT R16, R17, 0x7ff00000, RZ, 0xc0, !PT ;  /* 0x7ff0000011107812 */ /* 0x000fe200078ec0ff */
[----:B------:R-:W-:-:S03]  /*18a0*/  DADD R44, R44, R46 ;  /* 0x000000002c2c7229 */ /* 0x000fc6000000002e */
[----:B------:R-:W-:-:S04]  /*18b0*/  ISETP.NE.AND P1, PT, R16, 0x7ff00000, PT ;  /* 0x7ff000001000780c */ /* 0x000fc80003f25270 */
[----:B------:R-:W-:Y:S01]  /*18c0*/  @!P0 CS2R R18, SRZ ;  /* 0x0000000000128805 */ /* 0x000fe2000001ff00 */
[----:B------:R-:W-:-:S08]  /*18d0*/  DADD R24, -RZ, |R44| ;  /* 0x00000000ff187229 */ /* 0x000fd0000000052c */
[----:B------:R-:W-:Y:S05]  /*18e0*/  @P1 BRA `(.L_x_16) ;  /* 0x0000000000181947 */ /* 0x000fea0003800000 */
[----:B------:R-:W-:-:S14]  /*18f0*/  DSETP.NAN.AND P0, PT, R34, R34, PT ;  /* 0x000000222200722a */ /* 0x000fdc0003f08000 */
[----:B------:R-:W-:Y:S01]  /*1900*/  @P0 DADD R18, R34, 2 ;  /* 0x4000000022120429 */ /* 0x000fe20000000000 */
[----:B------:R-:W-:Y:S10]  /*1910*/  @P0 BRA `(.L_x_16) ;  /* 0x00000000000c0947 */ /* 0x000ff40003800000 */
[----:B------:R-:W-:-:S14]  /*1920*/  DSETP.NEU.AND P0, PT, |R34|, +INF , PT ;  /* 0x7ff000002200742a */ /* 0x000fdc0003f0d200 */
[----:B------:R-:W-:Y:S01]  /*1930*/  @!P0 IMAD.MOV.U32 R18, RZ, RZ, 0x0 ;  /* 0x00000000ff128424 */ /* 0x000fe200078e00ff */
[----:B------:R-:W-:-:S07]  /*1940*/  @!P0 MOV R19, 0x7ff00000 ;  /* 0x7ff0000000138802 */ /* 0x000fce0000000f00 */
.L_x_16:
[----:B------:R-:W-:Y:S05]  /*1950*/  BSYNC.RECONVERGENT B1 ;  /* 0x0000000000017941 */ /* 0x000fea0003800200 */
.L_x_15:
[----:B------:R-:W-:Y:S01]  /*1960*/  UMOV UR6, 0x55555555 ;  /* 0x5555555500067882 */ /* 0x000fe20000000000 */
[----:B------:R-:W-:Y:S01]  /*1970*/  UMOV UR7, 0x3ff15555 ;  /* 0x3ff1555500077882 */ /* 0x000fe20000000000 */
[----:B------:R-:W-:Y:S01]  /*1980*/  DSETP.NEU.AND P0, PT, R34, 1, PT ;  /* 0x3ff000002200742a */ /* 0x000fe20003f0d000 */
[----:B------:R-:W-:Y:S01]  /*1990*/  BSSY.RECONVERGENT B1, `(.L_x_17) ;  /* 0x0000008000017945 */ /* 0x000fe20003800200 */
[----:B------:R-:W-:Y:S01]  /*19a0*/  DMUL R16, R18, UR6 ;  /* 0x0000000612107c28 */ /* 0x000fe20008000000 */
[----:B------:R-:W-:Y:S01]  /*19b0*/  IMAD.MOV.U32 R15, RZ, RZ, R25 ;  /* 0x000000ffff0f7224 */ /* 0x000fe200078e0019 */
[----:B------:R-:W-:Y:S01]  /*19c0*/  MOV R14, 0x1a10 ;  /* 0x00001a10000e7802 */ /* 0x000fe20000000f00 */
[----:B------:R-:W-:-:S07]  /*19d0*/  IMAD.MOV.U32 R18, RZ, RZ, R24 ;  /* 0x000000ffff127224 */ /* 0x000fce00078e0018 */
[----:B------:R-:W-:Y:S02]  /*19e0*/  FSEL R48, R16, 1.46601546874880000000e+13, P0 ;  /* 0x5555555510307808 */ /* 0x000fe40000000000 */
[----:B------:R-:W-:-:S07]  /*19f0*/  FSEL R49, R17, 1.8854166269302368164, P0 ;  /* 0x3ff1555511317808 */ /* 0x000fce0000000000 */
[----:B------:R-:W-:Y:S05]  /*1a00*/  CALL.REL.NOINC `($_Z7re_stepPdPKdPKbS1_S1_S1_S1_S1_S1_S1_iiidddi$__internal_accurate_pow) ;  /* 0x0000014000487944 */ /* 0x000fea0003c00000 */
[----:B------:R-:W-:Y:S05]  /*1a10*/  BSYNC.RECONVERGENT B1 ;  /* 0x0000000000017941 */ /* 0x000fea0003800200 */
.L_x_17:
[C---:B------:R-:W-:Y:S01]  /*1a20*/  DADD R16, R44.reuse, 2 ;  /* 0x400000002c107429 */ /* 0x040fe20000000000 */
[----:B------:R-:W-:Y:S01]  /*1a30*/  BSSY.RECONVERGENT B1, `(.L_x_18) ;  /* 0x000000f000017945 */ /* 0x000fe20003800200 */
[----:B------:R-:W-:Y:S01]  /*1a40*/  DSETP.NEU.AND P0, PT, R44, RZ, PT ;  /* 0x000000ff2c00722a */ /* 0x000fe20003f0d000 */
[----:B------:R-:W-:Y:S01]  /*1a50*/  IMAD.MOV.U32 R19, RZ, RZ, R15 ;  /* 0x000000ffff137224 */ /* 0x000fe200078e000f */
[----:B------:R-:W-:-:S06]  /*1a60*/  DADD R34, R8, R8 ;  /* 0x0000000008227229 */ /* 0x000fcc0000000008 */
[----:B------:R-:W-:-:S04]  /*1a70*/  LOP3.LUT R16, R17, 0x7ff00000, RZ, 0xc0, !PT ;  /* 0x7ff0000011107812 */ /* 0x000fc800078ec0ff */
[----:B------:R-:W-:Y:S01]  /*1a80*/  ISETP.NE.AND P1, PT, R16, 0x7ff00000, PT ;  /* 0x7ff000001000780c */ /* 0x000fe20003f25270 */
[----:B------:R-:W-:Y:S01]  /*1a90*/  DADD R16, -R34, R2 ;  /* 0x0000000022107229 */ /* 0x000fe20000000102 */
[----:B------:R-:W-:-:S11]  /*1aa0*/  @!P0 CS2R R18, SRZ ;  /* 0x0000000000128805 */ /* 0x000fd6000001ff00 */
[----:B------:R-:W-:Y:S05]  /*1ab0*/  @P1 BRA `(.L_x_19) ;  /* 0x0000000000181947 */ /* 0x000fea0003800000 */
[----:B------:R-:W-:-:S14]  /*1ac0*/  DSETP.NAN.AND P0, PT, R44, R44, PT ;  /* 0x0000002c2c00722a */ /* 0x000fdc0003f08000 */
[----:B------:R-:W-:Y:S01]  /*1ad0*/  @P0 DADD R18, R44, 2 ;  /* 0x400000002c120429 */ /* 0x000fe20000000000 */
[----:B------:R-:W-:Y:S10]  /*1ae0*/  @P0 BRA `(.L_x_19) ;  /* 0x00000000000c0947 */ /* 0x000ff40003800000 */
[----:B------:R-:W-:-:S14]  /*1af0*/  DSETP.NEU.AND P0, PT, |R44|, +INF , PT ;  /* 0x7ff000002c00742a */ /* 0x000fdc0003f0d200 */
[----:B------:R-:W-:Y:S02]  /*1b00*/  @!P0 IMAD.MOV.U32 R18, RZ, RZ, 0x0 ;  /* 0x00000000ff128424 */ /* 0x000fe400078e00ff */
[----:B------:R-:W-:-:S07]  /*1b10*/  @!P0 IMAD.MOV.U32 R19, RZ, RZ, 0x7ff00000 ;  /* 0x7ff00000ff138424 */ /* 0x000fce00078e00ff */
.L_x_19:
[----:B------:R-:W-:Y:S05]  /*1b20*/  BSYNC.RECONVERGENT B1 ;  /* 0x0000000000017941 */ /* 0x000fea0003800200 */
.L_x_18:
[----:B------:R-:W-:Y:S01]  /*1b30*/  DADD R16, R16, R4 ;  /* 0x0000000010107229 */ /* 0x000fe20000000004 */
[----:B------:R-:W-:Y:S01]  /*1b40*/  BSSY.RECONVERGENT B1, `(.L_x_20) ;  /* 0x000000b000017945 */ /* 0x000fe20003800200 */
[----:B------:R-:W-:Y:S02]  /*1b50*/  DMUL R18, R18, 0.25 ;  /* 0x3fd0000012127828 */ /* 0x000fe40000000000 */
[----:B------:R-:W-:-:S04]  /*1b60*/  DSETP.NEU.AND P0, PT, R44, 1, PT ;  /* 0x3ff000002c00742a */ /* 0x000fc80003f0d000 */
[----:B------:R-:W-:-:S04]  /*1b70*/  DADD R24, -RZ, |R16| ;  /* 0x00000000ff187229 */ /* 0x000fc80000000510 */
[----:B------:R-:W-:Y:S02]  /*1b80*/  FSEL R14, R18, RZ, P0 ;  /* 0x000000ff120e7208 */ /* 0x000fe40000000000 */
[----:B------:R-:W-:-:S04]  /*1b90*/  FSEL R15, R19, 1.625, P0 ;  /* 0x3fd00000130f7808 */ /* 0x000fc80000000000 */
[----:B------:R-:W-:Y:S02]  /*1ba0*/  IMAD.MOV.U32 R18, RZ, RZ, R24 ;  /* 0x000000ffff127224 */ /* 0x000fe400078e0018 */
[----:B------:R-:W-:Y:S01]  /*1bb0*/  DADD R48, R48, R14 ;  /* 0x0000000030307229 */ /* 0x000fe2000000000e */
[----:B------:R-:W-:Y:S02]  /*1bc0*/  MOV R15, R25 ;  /* 0x00000019000f7202 */ /* 0x000fe40000000f00 */
[----:B------:R-:W-:-:S08]  /*1bd0*/  MOV R14, 0x1bf0 ;  /* 0x00001bf0000e7802 */ /* 0x000fd00000000f00 */
[----:B------:R-:W-:Y:S05]  /*1be0*/  CALL.REL.NOINC `($_Z7re_stepPdPKdPKbS1_S1_S1_S1_S1_S1_S1_iiidddi$__internal_accurate_pow) ;  /* 0x0000013c00d07944 */ /* 0x000fea0003c00000 */
[----:B------:R-:W-:Y:S05]  /*1bf0*/  BSYNC.RECONVERGENT B1 ;  /* 0x0000000000017941 */ /* 0x000fea0003800200 */
.L_x_20:
[C---:B------:R-:W-:Y:S01]  /*1c00*/  DADD R24, R16.reuse, 2 ;  /* 0x4000000010187429 */ /* 0x040fe20000000000 */
[----:B------:R-:W-:Y:S01]  /*1c10*/  BSSY.RECONVERGENT B1, `(.L_x_21) ;  /* 0x000000f000017945 */ /* 0x000fe20003800200 */
[----:B------:R-:W-:Y:S01]  /*1c20*/  DSETP.NEU.AND P0, PT, R16, RZ, PT ;  /* 0x000000ff1000722a */ /* 0x000fe20003f0d000 */
[----:B------:R-:W-:Y:S01]  /*1c30*/  IMAD.MOV.U32 R19, RZ, RZ, R15 ;  /* 0x000000ffff137224 */ /* 0x000fe200078e000f */
[----:B------:R-:W-:-:S06]  /*1c40*/  DADD R44, -R4, R2 ;  /* 0x00000000042c7229 */ /* 0x000fcc0000000102 */
[----:B------:R-:W-:Y:S02]  /*1c50*/  LOP3.LUT R24, R25, 0x7ff00000, RZ, 0xc0, !PT ;  /* 0x7ff0000019187812 */ /* 0x000fe400078ec0ff */
[----:B------:R-:W-:Y:S02]  /*1c60*/  DADD R50, -RZ, |R44| ;  /* 0x00000000ff327229 */ /* 0x000fe4000000052c */
[----:B------:R-:W-:Y:S02]  /*1c70*/  ISETP.NE.AND P1, PT, R24, 0x7ff00000, PT ;  /* 0x7ff000001800780c */ /* 0x000fe40003f25270 */
        /* <DEDUP_REMOVED lines=8> */
.L_x_22:
[----:B------:R-:W-:Y:S05]  /*1d00*/  BSYNC.RECONVERGENT B1 ;  /* 0x0000000000017941 */ /* 0x000fea0003800200 */
.L_x_21:
        /* <DEDUP_REMOVED lines=12> */
.L_x_23:
[C---:B------:R-:W-:Y:S01]  /*1dd0*/  DADD R24, R44.reuse, 2 ;  /* 0x400000002c187429 */ /* 0x040fe20000000000 */
[----:B------:R-:W-:Y:S01]  /*1de0*/  BSSY.RECONVERGENT B1, `(.L_x_24) ;  /* 0x000000f000017945 */ /* 0x000fe20003800200 */
[----:B------:R-:W-:Y:S01]  /*1df0*/  DSETP.NEU.AND P0, PT, R44, RZ, PT ;  /* 0x000000ff2c00722a */ /* 0x000fe20003f0d000 */
[----:B------:R-:W-:Y:S01]  /*1e00*/  IMAD.MOV.U32 R19, RZ, RZ, R15 ;  /* 0x000000ffff137224 */ /* 0x000fe200078e000f */
[----:B------:R-:W-:-:S06]  /*1e10*/  DADD R16, R4, R4 ;  /* 0x0000000004107229 */ /* 0x000fcc0000000004 */
[----:B------:R-:W-:Y:S02]  /*1e20*/  LOP3.LUT R24, R25, 0x7ff00000, RZ, 0xc0, !PT ;  /* 0x7ff0000019187812 */ /* 0x000fe400078ec0ff */
[----:B------:R-:W-:Y:S02]  /*1e30*/  DADD R62, -R16, R8 ;  /* 0x00000000103e7229 */ /* 0x000fe40000000108 */
[----:B------:R-:W-:Y:S02]  /*1e40*/  ISETP.NE.AND P1, PT, R24, 0x7ff00000, PT ;  /* 0x7ff000001800780c */ /* 0x000fe40003f25270 */
[----:B------:R-:W-:-:S11]  /*1e50*/  @!P0 CS2R R18, SRZ ;  /* 0x0000000000128805 */ /* 0x000fd6000001ff00 */
[----:B------:R-:W-:Y:S05]  /*1e60*/  @P1 BRA `(.L_x_25) ;  /* 0x0000000000181947 */ /* 0x000fea0003800000 */
[----:B------:R-:W-:-:S14]  /*1e70*/  DSETP.NAN.AND P0, PT, R44, R44, PT ;  /* 0x0000002c2c00722a */ /* 0x000fdc0003f08000 */
[----:B------:R-:W-:Y:S01]  /*1e80*/  @P0 DADD R18, R44, 2 ;  /* 0x400000002c120429 */ /* 0x000fe20000000000 */
[----:B------:R-:W-:Y:S10]  /*1e90*/  @P0 BRA `(.L_x_25) ;  /* 0x00000000000c0947 */ /* 0x000ff40003800000 */
[----:B------:R-:W-:-:S14]  /*1ea0*/  DSETP.NEU.AND P0, PT, |R44|, +INF , PT ;  /* 0x7ff000002c00742a */ /* 0x000fdc0003f0d200 */
[----:B------:R-:W-:Y:S01]  /*1eb0*/  @!P0 MOV R18, 0x0 ;  /* 0x0000000000128802 */ /* 0x000fe20000000f00 */
[----:B------:R-:W-:-:S07]  /*1ec0*/  @!P0 IMAD.MOV.U32 R19, RZ, RZ, 0x7ff00000 ;  /* 0x7ff00000ff138424 */ /* 0x000fce00078e00ff */
.L_x_25:
[----:B------:R-:W-:Y:S05]  /*1ed0*/  BSYNC.RECONVERGENT B1 ;  /* 0x0000000000017941 */ /* 0x000fea0003800200 */
.L_x_24:
[----:B------:R-:W-:Y:S01]  /*1ee0*/  DADD R62, R62, R10 ;  /* 0x000000003e3e7229 */ /* 0x000fe2000000000a */
[----:B------:R-:W-:Y:S01]  /*1ef0*/  BSSY.RECONVERGENT B1, `(.L_x_26) ;  /* 0x000000a000017945 */ /* 0x000fe20003800200 */
[----:B------:R-:W-:Y:S02]  /*1f00*/  DMUL R18, R18, 0.25 ;  /* 0x3fd0000012127828 */ /* 0x000fe40000000000 */
[----:B------:R-:W-:-:S04]  /*1f10*/  DSETP.NEU.AND P0, PT, R44, 1, PT ;  /* 0x3ff000002c00742a */ /* 0x000fc80003f0d000 */
[----:B------:R-:W-:-:S04]  /*1f20*/  DADD R14, -RZ, |R62| ;  /* 0x00000000ff0e7229 */ /* 0x000fc8000000053e */
[----:B------:R-:W-:Y:S02]  /*1f30*/  FSEL R44, R18, RZ, P0 ;  /* 0x000000ff122c7208 */ /* 0x000fe40000000000 */
[----:B------:R-:W-:-:S04]  /*1f40*/  FSEL R45, R19, 1.625, P0 ;  /* 0x3fd00000132d7808 */ /* 0x000fc80000000000 */
[----:B------:R-:W-:Y:S01]  /*1f50*/  IMAD.MOV.U32 R18, RZ, RZ, R14 ;  /* 0x000000ffff127224 */ /* 0x000fe200078e000e */
[----:B------:R-:W-:Y:S01]  /*1f60*/  MOV R14, 0x1f90 ;  /* 0x00001f90000e7802 */ /* 0x000fe20000000f00 */
[----:B------:R-:W-:-:S11]  /*1f70*/  DADD R44, R64, R44 ;  /* 0x00000000402c7229 */ /* 0x000fd6000000002c */
[----:B------:R-:W-:Y:S05]  /*1f80*/  CALL.REL.NOINC `($_Z7re_stepPdPKdPKbS1_S1_S1_S1_S1_S1_S1_iiidddi$__internal_accurate_pow) ;  /* 0x0000013800e87944 */ /* 0x000fea0003c00000 */
[----:B------:R-:W-:Y:S05]  /*1f90*/  BSYNC.RECONVERGENT B1 ;  /* 0x0000000000017941 */ /* 0x000fea0003800200 */
.L_x_26:
[----:B------:R-:W-:Y:S01]  /*1fa0*/  DADD R24, R62, 2 ;  /* 0x400000003e187429 */ /* 0x000fe20000000000 */
[----:B------:R-:W-:Y:S01]  /*1fb0*/  BSSY.RECONVERGENT B1, `(.L_x_27) ;  /* 0x0000010000017945 */ /* 0x000fe20003800200 */
[----:B------:R-:W-:Y:S01]  /*1fc0*/  DFMA R46, R4, -4, R46 ;  /* 0xc0100000042e782b */ /* 0x000fe2000000002e */
[----:B------:R-:W-:Y:S01]  /*1fd0*/  IMAD.MOV.U32 R19, RZ, RZ, R15 ;  /* 0x000000ffff137224 */ /* 0x000fe200078e000f */
        /* <DEDUP_REMOVED lines=11> */
[----:B------:R-:W-:Y:S02]  /*2090*/  @!P0 IMAD.MOV.U32 R18, RZ, RZ, 0x0 ;  /* 0x00000000ff128424 */ /* 0x000fe400078e00ff */
[----:B------:R-:W-:-:S07]  /*20a0*/  @!P0 IMAD.MOV.U32 R19, RZ, RZ, 0x7ff00000 ;  /* 0x7ff00000ff138424 */ /* 0x000fce00078e00ff */
.L_x_28:
[----:B------:R-:W-:Y:S05]  /*20b0*/  BSYNC.RECONVERGENT B1 ;  /* 0x0000000000017941 */ /* 0x000fea0003800200 */
.L_x_27:
[----:B------:R-:W-:Y:S01]  /*20c0*/  UMOV UR6, 0x55555555 ;  /* 0x5555555500067882 */ /* 0x000fe20000000000 */
[----:B------:R-:W-:Y:S01]  /*20d0*/  UMOV UR7, 0x3ff15555 ;  /* 0x3ff1555500077882 */ /* 0x000fe20000000000 */
[----:B------:R-:W-:Y:S01]  /*20e0*/  DSETP.NEU.AND P0, PT, R62, 1, PT ;  /* 0x3ff000003e00742a */ /* 0x000fe20003f0d000 */
[----:B------:R-:W-:Y:S01]  /*20f0*/  BSSY.RECONVERGENT B1, `(.L_x_29) ;  /* 0x0000008000017945 */ /* 0x000fe20003800200 */
[----:B------:R-:W-:Y:S01]  /*2100*/  DMUL R24, R18, UR6 ;  /* 0x0000000612187c28 */ /* 0x000fe20008000000 */
[----:B------:R-:W-:Y:S01]  /*2110*/  MOV R15, R51 ;  /* 0x00000033000f7202 */ /* 0x000fe20000000f00 */
[----:B------:R-:W-:Y:S01]  /*2120*/  IMAD.MOV.U32 R18, RZ, RZ, R50 ;  /* 0x000000ffff127224 */ /* 0x000fe200078e0032 */
[----:B------:R-:W-:-:S07]  /*2130*/  MOV R14, 0x2170 ;  /* 0x00002170000e7802 */ /* 0x000fce0000000f00 */
[----:B------:R-:W-:Y:S02]  /*2140*/  FSEL R62, R24, 1.46601546874880000000e+13, P0 ;  /* 0x55555555183e7808 */ /* 0x000fe40000000000 */
[----:B------:R-:W-:-:S07]  /*2150*/  FSEL R63, R25, 1.8854166269302368164, P0 ;  /* 0x3ff15555193f7808 */ /* 0x000fce0000000000 */
[----:B------:R-:W-:Y:S05]  /*2160*/  CALL.REL.NOINC `($_Z7re_stepPdPKdPKbS1_S1_S1_S1_S1_S1_S1_iiidddi$__internal_accurate_pow) ;  /* 0x0000013800707944 */ /* 0x000fea0003c00000 */
[----:B------:R-:W-:Y:S05]  /*2170*/  BSYNC.RECONVERGENT B1 ;  /* 0x0000000000017941 */ /* 0x000fea0003800200 */
.L_x_29:
[C---:B------:R-:W-:Y:S01]  /*2180*/  DADD R24, R46.reuse, 2 ;  /* 0x400000002e187429 */ /* 0x040fe20000000000 */
[----:B------:R-:W-:Y:S01]  /*2190*/  BSSY.RECONVERGENT B1, `(.L_x_30) ;  /* 0x000000d000017945 */ /* 0x000fe20003800200 */
[----:B------:R-:W-:Y:S01]  /*21a0*/  DSETP.NEU.AND P0, PT, R46, RZ, PT ;  /* 0x000000ff2e00722a */ /* 0x000fe20003f0d000 */
[----:B------:R-:W-:-:S07]  /*21b0*/  IMAD.MOV.U32 R19, RZ, RZ, R15 ;  /* 0x000000ffff137224 */ /* 0x000fce00078e000f */
[----:B------:R-:W-:-:S04]  /*21c0*/  LOP3.LUT R24, R25, 0x7ff00000, RZ, 0xc0, !PT ;  /* 0x7ff0000019187812 */ /* 0x000fc800078ec0ff */
        /* <DEDUP_REMOVED lines=9> */
.L_x_31:
[----:B------:R-:W-:Y:S05]  /*2260*/  BSYNC.RECONVERGENT B1 ;  /* 0x0000000000017941 */ /* 0x000fea0003800200 */
.L_x_30:
[----:B------:R-:W-:Y:S01]  /*2270*/  UMOV UR6, 0xa0b5ed8d ;  /* 0xa0b5ed8d00067882 */ /* 0x000fe20000000000 */
[----:B------:R-:W-:Y:S01]  /*2280*/  UMOV UR7, 0x3eb0c6f7 ;  /* 0x3eb0c6f700077882 */ /* 0x000fe20000000000 */
[----:B------:R-:W-:Y:S01]  /*2290*/  DMUL R18, R18, 0.25 ;  /* 0x3fd0000012127828 */ /* 0x000fe20000000000 */
[----:B------:R-:W-:Y:S01]  /*22a0*/  BSSY.RECONVERGENT B1, `(.L_x_32) ;  /* 0x000000a000017945 */ /* 0x000fe20003800200 */
[----:B------:R-:W-:Y:S02]  /*22b0*/  DADD R48, R48, UR6 ;  /* 0x0000000630307e29 */ /* 0x000fe40008000000 */
[----:B------:R-:W-:-:S06]  /*22c0*/  DSETP.NEU.AND P0, PT, R46, 1, PT ;  /* 0x3ff000002e00742a */ /* 0x000fcc0003f0d000 */
[----:B------:R-:W-:Y:S01]  /*22d0*/  DADD R14, -RZ, |R48| ;  /* 0x00000000ff0e7229 */ /* 0x000fe20000000530 */
[----:B------:R-:W-:Y:S02]  /*22e0*/  FSEL R46, R18, RZ, P0 ;  /* 0x000000ff122e7208 */ /* 0x000fe40000000000 */
[----:B------:R-:W-:-:S06]  /*22f0*/  FSEL R47, R19, 1.625, P0 ;  /* 0x3fd00000132f7808 */ /* 0x000fcc0000000000 */
[----:B------:R-:W-:Y:S01]  /*2300*/  DADD R46, R62, R46 ;  /* 0x000000003e2e7229 */ /* 0x000fe2000000002e */
[----:B------:R-:W-:Y:S01]  /*2310*/  IMAD.MOV.U32 R18, RZ, RZ, R14 ;  /* 0x000000ffff127224 */ /* 0x000fe200078e000e */
[----:B------:R-:W-:-:S09]  /*2320*/  MOV R14, 0x2340 ;  /* 0x00002340000e7802 */ /* 0x000fd20000000f00 */
[----:B------:R-:W-:Y:S05]  /*2330*/  CALL.REL.NOINC `($_Z7re_stepPdPKdPKbS1_S1_S1_S1_S1_S1_S1_iiidddi$__internal_accurate_pow) ;  /* 0x0000013400fc7944 */ /* 0x000fea0003c00000 */
[----:B------:R-:W-:Y:S05]  /*2340*/  BSYNC.RECONVERGENT B1 ;  /* 0x0000000000017941 */ /* 0x000fea0003800200 */
.L_x_32:
        /* <DEDUP_REMOVED lines=12> */
[----:B------:R-:W-:Y:S01]  /*2410*/  @!P0 IMAD.MOV.U32 R18, RZ, RZ, 0x0 ;  /* 0x00000000ff128424 */ /* 0x000fe200078e00ff */
[----:B------:R-:W-:-:S07]  /*2420*/  @!P0 MOV R19, 0x7ff00000 ;  /* 0x7ff0000000138802 */ /* 0x000fce0000000f00 */
.L_x_34:
[----:B------:R-:W-:Y:S05]  /*2430*/  BSYNC.RECONVERGENT B1 ;  /* 0x0000000000017941 */ /* 0x000fea0003800200 */
.L_x_33:
[----:B------:R-:W0:Y:S01]  /*2440*/  MUFU.RCP64H R15, R19 ;  /* 0x00000013000f7308 */ /* 0x000e220000001800 */
[----:B------:R-:W-:Y:S01]  /*2450*/  IMAD.MOV.U32 R14, RZ, RZ, 0x1 ;  /* 0x00000001ff0e7424 */ /* 0x000fe200078e00ff */
[----:B------:R-:W-:Y:S01]  /*2460*/  UMOV UR6, 0x9999999a ;  /* 0x9999999a00067882 */ /* 0x000fe20000000000 */
[----:B------:R-:W-:Y:S01]  /*2470*/  UMOV UR7, 0x3fb99999 ;  /* 0x3fb9999900077882 */ /* 0x000fe20000000000 */
[----:B------:R-:W-:Y:S01]  /*2480*/  BSSY.RECONVERGENT B2, `(.L_x_35) ;  /* 0x0000013000027945 */ /* 0x000fe20003800200 */
[----:B------:R-:W-:Y:S02]  /*2490*/  DSETP.NEU.AND P1, PT, R48, 1, PT ;  /* 0x3ff000003000742a */ /* 0x000fe40003f2d000 */
[----:B0-----:R-:W-:-:S08]  /*24a0*/  DFMA R24, R14, -R18, 1 ;  /* 0x3ff000000e18742b */ /* 0x001fd00000000812 */
[----:B------:R-:W-:-:S08]  /*24b0*/  DFMA R24, R24, R24, R24 ;  /* 0x000000181818722b */ /* 0x000fd00000000018 */
[----:B------:R-:W-:-:S08]  /*24c0*/  DFMA R24, R14, R24, R14 ;  /* 0x000000180e18722b */ /* 0x000fd0000000000e */
[----:B------:R-:W-:-:S08]  /*24d0*/  DFMA R14, R24, -R18, 1 ;  /* 0x3ff00000180e742b */ /* 0x000fd00000000812 */
[----:B------:R-:W-:-:S08]  /*24e0*/  DFMA R14, R24, R14, R24 ;  /* 0x0000000e180e722b */ /* 0x000fd00000000018 */
[----:B------:R-:W-:-:S08]  /*24f0*/  DMUL R24, R14, UR6 ;  /* 0x000000060e187c28 */ /* 0x000fd00008000000 */
[----:B------:R-:W-:-:S08]  /*2500*/  DFMA R50, R24, -R18, UR6 ;  /* 0x0000000618327e2b */ /* 0x000fd00008000812 */
[----:B------:R-:W-:-:S10]  /*2510*/  DFMA R14, R14, R50, R24 ;  /* 0x000000320e0e722b */ /* 0x000fd40000000018 */
[----:B------:R-:W-:-:S05]  /*2520*/  FFMA R24, RZ, R19, R15 ;  /* 0x00000013ff187223 */ /* 0x000fca000000000f */
[----:B------:R-:W-:-:S13]  /*2530*/  FSETP.GT.AND P0, PT, |R24|, 1.469367938527859385e-39, PT ;  /* 0x001000001800780b */ /* 0x000fda0003f04200 */
[----:B------:R-:W-:Y:S05]  /*2540*/  @P0 BRA `(.L_x_36) ;  /* 0x0000000000180947 */ /* 0x000fea0003800000 */
[----:B------:R-:W-:Y:S01]  /*2550*/  IMAD.MOV.U32 R15, RZ, RZ, R19 ;  /* 0x000000ffff0f7224 */ /* 0x000fe200078e0013 */
[----:B------:R-:W-:Y:S01]  /*2560*/  MOV R14, 0x25a0 ;  /* 0x000025a0000e7802 */ /* 0x000fe20000000f00 */
[----:B------:R-:W-:Y:S02]  /*2570*/  IMAD.MOV.U32 R24, RZ, RZ, -0x66666666 ;  /* 0x9999999aff187424 */ /* 0x000fe400078e00ff */
[----:B------:R-:W-:-:S07]  /*2580*/  IMAD.MOV.U32 R19, RZ, RZ, 0x3fb99999 ;  /* 0x3fb99999ff137424 */ /* 0x000fce00078e00ff */
[----:B------:R-:W-:Y:S05]  /*2590*/  CALL.REL.NOINC `($__internal_0_$__cuda_sm20_div_rn_f64_full) ;  /* 0x0000012c00087944 */ /* 0x000fea0003c00000 */
[----:B------:R-:W-:-:S07]  /*25a0*/  IMAD.MOV.U32 R14, RZ, RZ, R18 ;  /* 0x000000ffff0e7224 */ /* 0x000fce00078e0012 */
.L_x_36:
[----:B------:R-:W-:Y:S05]  /*25b0*/  BSYNC.RECONVERGENT B2 ;  /* 0x0000000000027941 */ /* 0x000fea0003800200 */
.L_x_35:
[----:B------:R-:W-:Y:S01]  /*25c0*/  UMOV UR6, 0xa0b5ed8d ;  /* 0xa0b5ed8d00067882 */ /* 0x000fe20000000000 */
[----:B------:R-:W-:Y:S01]  /*25d0*/  UMOV UR7, 0x3eb0c6f7 ;  /* 0x3eb0c6f700077882 */ /* 0x000fe20000000000 */
[----:B------:R-:W-:Y:S01]  /*25e0*/  BSSY.RECONVERGENT B1, `(.L_x_37) ;  /* 0x0000008000017945 */ /* 0x000fe20003800200 */
[----:B------:R-:W-:Y:S01]  /*25f0*/  DADD R48, R44, UR6 ;  /* 0x000000062c307e29 */ /* 0x000fe20008000000 */
[----:B------:R-:W-:Y:S02]  /*2600*/  FSEL R44, R14, -1.5881868392106855534e-23, P1 ;  /* 0x9999999a0e2c7808 */ /* 0x000fe40000800000 */
[----:B------:R-:W-:Y:S02]  /*2610*/  FSEL R45, R15, 1.4499999284744262695, P1 ;  /* 0x3fb999990f2d7808 */ /* 0x000fe40000800000 */
[----:B------:R-:W-:-:S03]  /*2620*/  MOV R14, 0x2660 ;  /* 0x00002660000e7802 */ /* 0x000fc60000000f00 */
[----:B------:R-:W-:-:S10]  /*2630*/  DADD R18, -RZ, |R48| ;  /* 0x00000000ff127229 */ /* 0x000fd40000000530 */
[----:B------:R-:W-:-:S07]  /*2640*/  IMAD.MOV.U32 R15, RZ, RZ, R19 ;  /* 0x000000ffff0f7224 */ /* 0x000fce00078e0013 */
[----:B------:R-:W-:Y:S05]  /*2650*/  CALL.REL.NOINC `($_Z7re_stepPdPKdPKbS1_S1_S1_S1_S1_S1_S1_iiidddi$__internal_accurate_pow) ;  /* 0x0000013400347944 */ /* 0x000fea0003c00000 */
[----:B------:R-:W-:Y:S05]  /*2660*/  BSYNC.RECONVERGENT B1 ;  /* 0x0000000000017941 */ /* 0x000fea0003800200 */
.L_x_37:
[C---:B------:R-:W-:Y:S01]  /*2670*/  DADD R24, R48.reuse, 2 ;  /* 0x4000000030187429 */ /* 0x040fe20000000000 */
[----:B------:R-:W-:Y:S01]  /*2680*/  BSSY.RECONVERGENT B1, `(.L_x_38) ;  /* 0x000000d000017945 */ /* 0x000fe20003800200 */
[----:B------:R-:W-:Y:S01]  /*2690*/  DSETP.NEU.AND P0, PT, R48, RZ, PT ;  /* 0x000000ff3000722a */ /* 0x000fe20003f0d000 */
[----:B------:R-:W-:-:S07]  /*26a0*/  MOV R19, R15 ;  /* 0x0000000f00137202 */ /* 0x000fce0000000f00 */
        /* <DEDUP_REMOVED lines=10> */
.L_x_39:
[----:B------:R-:W-:Y:S05]  /*2750*/  BSYNC.RECONVERGENT B1 ;  /* 0x0000000000017941 */ /* 0x000fea0003800200 */
.L_x_38:
        /* <DEDUP_REMOVED lines=19> */
[----:B------:R-:W-:Y:S02]  /*2890*/  IMAD.MOV.U32 R24, RZ, RZ, 0x33333333 ;  /* 0x33333333ff187424 */ /* 0x000fe400078e00ff */
[----:B------:R-:W-:-:S07]  /*28a0*/  IMAD.MOV.U32 R19, RZ, RZ, 0x3fe33333 ;  /* 0x3fe33333ff137424 */ /* 0x000fce00078e00ff */
[----:B------:R-:W-:Y:S05]  /*28b0*/  CALL.REL.NOINC `($__internal_0_$__cuda_sm20_div_rn_f64_full) ;  /* 0x0000012800407944 */ /* 0x000fea0003c00000 */
[----:B------:R-:W-:-:S07]  /*28c0*/  MOV R14, R18 ;  /* 0x00000012000e7202 */ /* 0x000fce0000000f00 */
.L_x_41:
[----:B------:R-:W-:Y:S05]  /*28d0*/  BSYNC.RECONVERGENT B2 ;  /* 0x0000000000027941 */ /* 0x000fea0003800200 */
.L_x_40:
[----:B------:R-:W-:Y:S01]  /*28e0*/  UMOV UR6, 0xa0b5ed8d ;  /* 0xa0b5ed8d00067882 */ /* 0x000fe20000000000 */
[----:B------:R-:W-:Y:S01]  /*28f0*/  UMOV UR7, 0x3eb0c6f7 ;  /* 0x3eb0c6f700077882 */ /* 0x000fe20000000000 */
[----:B------:R-:W-:Y:S01]  /*2900*/  BSSY.RECONVERGENT B1, `(.L_x_42) ;  /* 0x0000008000017945 */ /* 0x000fe20003800200 */
[----:B------:R-:W-:Y:S01]  /*2910*/  DADD R48, R46, UR6 ;  /* 0x000000062e307e29 */ /* 0x000fe20008000000 */
[----:B------:R-:W-:Y:S02]  /*2920*/  FSEL R46, R14, 4.172325063223070174e-08, P1 ;  /* 0x333333330e2e7808 */ /* 0x000fe40000800000 */
[----:B------:R-:W-:Y:S02]  /*2930*/  FSEL R47, R15, 1.7749999761581420898, P1 ;  /* 0x3fe333330f2f7808 */ /* 0x000fe40000800000 */
[----:B------:R-:W-:-:S03]  /*2940*/  MOV R14, 0x2980 ;  /* 0x00002980000e7802 */ /* 0x000fc60000000f00 */
[----:B------:R-:W-:-:S10]  /*2950*/  DADD R18, -RZ, |R48| ;  /* 0x00000000ff127229 */ /* 0x000fd40000000530 */
[----:B------:R-:W-:-:S07]  /*2960*/  IMAD.MOV.U32 R15, RZ, RZ, R19 ;  /* 0x000000ffff0f7224 */ /* 0x000fce00078e0013 */
[----:B------:R-:W-:Y:S05]  /*2970*/  CALL.REL.NOINC `($_Z7re_stepPdPKdPKbS1_S1_S1_S1_S1_S1_S1_iiidddi$__internal_accurate_pow) ;  /* 0x00000130006c7944 */ /* 0x000fea0003c00000 */
[----:B------:R-:W-:Y:S05]  /*2980*/  BSYNC.RECONVERGENT B1 ;  /* 0x0000000000017941 */ /* 0x000fea0003800200 */
.L_x_42:
        /* <DEDUP_REMOVED lines=14> */
.L_x_44:
[----:B------:R-:W-:Y:S05]  /*2a70*/  BSYNC.RECONVERGENT B1 ;  /* 0x0000000000017941 */ /* 0x000fea0003800200 */
.L_x_43:
        /* <DEDUP_REMOVED lines=19> */
[----:B------:R-:W-:Y:S01]  /*2bb0*/  IMAD.MOV.U32 R19, RZ, RZ, 0x3fd33333 ;  /* 0x3fd33333ff137424 */ /* 0x000fe200078e00ff */
[----:B------:R-:W-:-:S07]  /*2bc0*/  MOV R14, 0x2be0 ;  /* 0x00002be0000e7802 */ /* 0x000fce0000000f00 */
[----:B------:R-:W-:Y:S05]  /*2bd0*/  CALL.REL.NOINC `($__internal_0_$__cuda_sm20_div_rn_f64_full) ;  /* 0x0000012400787944 */ /* 0x000fea0003c00000 */
[----:B------:R-:W-:-:S07]  /*2be0*/  IMAD.MOV.U32 R14, RZ, RZ, R18 ;  /* 0x000000ffff0e7224 */ /* 0x000fce00078e0012 */
.L_x_46:
[----:B------:R-:W-:Y:S05]  /*2bf0*/  BSYNC.RECONVERGENT B2 ;  /* 0x0000000000027941 */ /* 0x000fea0003800200 */
.L_x_45:
[----:B------:R-:W-:Y:S01]  /*2c00*/  DADD R48, R44, R46 ;  /* 0x000000002c307229 */ /* 0x000fe2000000002e */
[----:B------:R-:W-:Y:S01]  /*2c10*/  FSEL R62, R14, 4.172325063223070174e-08, P1 ;  /* 0x333333330e3e7808 */ /* 0x000fe20000800000 */
[----:B------:R-:W-:Y:S01]  /*2c20*/  IMAD.MOV.U32 R14, RZ, RZ, 0x1 ;  /* 0x00000001ff0e7424 */ /* 0x000fe200078e00ff */
[----:B------:R-:W-:Y:S01]  /*2c30*/  FSEL R63, R15, 1.6499999761581420898, P1 ;  /* 0x3fd333330f3f7808 */ /* 0x000fe20000800000 */
[----:B------:R-:W-:Y:S01]  /*2c40*/  BSSY.RECONVERGENT B2, `(.L_x_47) ;  /* 0x0000017000027945 */ /* 0x000fe20003800200 */
[----:B------:R-:W-:-:S04]  /*2c50*/  FSETP.GEU.AND P1, PT, |R45|, 6.5827683646048100446e-37, PT ;  /* 0x036000002d00780b */ /* 0x000fc80003f2e200 */
[----:B------:R-:W-:-:S06]  /*2c60*/  DADD R48, R48, R62 ;  /* 0x0000000030307229 */ /* 0x000fcc000000003e */
[----:B------:R-:W0:Y:S02]  /*2c70*/  MUFU.RCP64H R15, R49 ;  /* 0x00000031000f7308 */ /* 0x000e240000001800 */
[----:B0-----:R-:W-:-:S08]  /*2c80*/  DFMA R18, -R48, R14, 1 ;  /* 0x3ff000003012742b */ /* 0x001fd0000000010e */
[----:B------:R-:W-:-:S08]  /*2c90*/  DFMA R18, R18, R18, R18 ;  /* 0x000000121212722b */ /* 0x000fd00000000012 */
[----:B------:R-:W-:-:S08]  /*2ca0*/  DFMA R18, R14, R18, R14 ;  /* 0x000000120e12722b */ /* 0x000fd0000000000e */
[----:B------:R-:W-:-:S08]  /*2cb0*/  DFMA R14, -R48, R18, 1 ;  /* 0x3ff00000300e742b */ /* 0x000fd00000000112 */
[----:B------:R-:W-:-:S08]  /*2cc0*/  DFMA R14, R18, R14, R18 ;  /* 0x0000000e120e722b */ /* 0x000fd00000000012 */
[----:B------:R-:W-:-:S08]  /*2cd0*/  DMUL R64, R14, R44 ;  /* 0x0000002c0e407228 */ /* 0x000fd00000000000 */
[----:B------:R-:W-:-:S08]  /*2ce0*/  DFMA R18, -R48, R64, R44 ;  /* 0x000000403012722b */ /* 0x000fd0000000012c */
[----:B------:R-:W-:-:S10]  /*2cf0*/  DFMA R64, R14, R18, R64 ;  /* 0x000000120e40722b */ /* 0x000fd40000000040 */
[----:B------:R-:W-:-:S05]  /*2d00*/  FFMA R14, RZ, R49, R65 ;  /* 0x00000031ff0e7223 */ /* 0x000fca0000000041 */
[----:B------:R-:W-:-:S13]  /*2d10*/  FSETP.GT.AND P0, PT, |R14|, 1.469367938527859385e-39, PT ;  /* 0x001000000e00780b */ /* 0x000fda0003f04200 */
[----:B------:R-:W-:Y:S05]  /*2d20*/  @P0 BRA P1, `(.L_x_48) ;  /* 0x0000000000200947 */ /* 0x000fea0000800000 */
[----:B------:R-:W-:Y:S01]  /*2d30*/  IMAD.MOV.U32 R24, RZ, RZ, R44 ;  /* 0x000000ffff187224 */ /* 0x000fe200078e002c */
[----:B------:R-:W-:Y:S01]  /*2d40*/  MOV R15, R49 ;  /* 0x00000031000f7202 */ /* 0x000fe20000000f00 */
[----:B------:R-:W-:Y:S01]  /*2d50*/  IMAD.MOV.U32 R19, RZ, RZ, R45 ;  /* 0x000000ffff137224 */ /* 0x000fe200078e002d */
[----:B------:R-:W-:Y:S01]  /*2d60*/  MOV R14, 0x2d90 ;  /* 0x00002d90000e7802 */ /* 0x000fe20000000f00 */
[----:B------:R-:W-:-:S07]  /*2d70*/  IMAD.MOV.U32 R18, RZ, RZ, R48 ;  /* 0x000000ffff127224 */ /* 0x000fce00078e0030 */
[----:B------:R-:W-:Y:S05]  /*2d80*/  CALL.REL.NOINC `($__internal_0_$__cuda_sm20_div_rn_f64_full) ;  /* 0x00000124000c7944 */ /* 0x000fea0003c00000 */
[----:B------:R-:W-:Y:S02]  /*2d90*/  IMAD.MOV.U32 R64, RZ, RZ, R18 ;  /* 0x000000ffff407224 */ /* 0x000fe400078e0012 */
[----:B------:R-:W-:-:S07]  /*2da0*/  IMAD.MOV.U32 R65, RZ, RZ, R15 ;  /* 0x000000ffff417224 */ /* 0x000fce00078e000f */
.L_x_48:
[----:B------:R-:W-:Y:S05]  /*2db0*/  BSYNC.RECONVERGENT B2 ;  /* 0x0000000000027941 */ /* 0x000fea0003800200 */
.L_x_47:
[----:B------:R-:W0:Y:S01]  /*2dc0*/  MUFU.RCP64H R15, R49 ;  /* 0x00000031000f7308 */ /* 0x000e220000001800 */
[----:B------:R-:W-:Y:S01]  /*2dd0*/  IMAD.MOV.U32 R14, RZ, RZ, 0x1 ;  /* 0x00000001ff0e7424 */ /* 0x000fe200078e00ff */
[----:B------:R-:W-:Y:S01]  /*2de0*/  FSETP.GEU.AND P1, PT, |R47|, 6.5827683646048100446e-37, PT ;  /* 0x036000002f00780b */ /* 0x000fe20003f2e200 */
[----:B------:R-:W-:Y:S04]  /*2df0*/  BSSY.RECONVERGENT B2, `(.L_x_49) ;  /* 0x0000016000027945 */ /* 0x000fe80003800200 */
[----:B0-----:R-:W-:-:S08]  /*2e00*/  DFMA R18, -R48, R14, 1 ;  /* 0x3ff000003012742b */ /* 0x001fd0000000010e */
[----:B------:R-:W-:-:S08]  /*2e10*/  DFMA R18, R18, R18, R18 ;  /* 0x000000121212722b */ /* 0x000fd00000000012 */
[----:B------:R-:W-:-:S08]  /*2e20*/  DFMA R18, R14, R18, R14 ;  /* 0x000000120e12722b */ /* 0x000fd0000000000e */
[----:B------:R-:W-:-:S08]  /*2e30*/  DFMA R14, -R48, R18, 1 ;  /* 0x3ff00000300e742b */ /* 0x000fd00000000112 */
[----:B------:R-:W-:Y:S01]  /*2e40*/  DFMA R18, R18, R14, R18 ;  /* 0x0000000e1212722b */ /* 0x000fe20000000012 */
[----:B------:R-:W-:Y:S02]  /*2e50*/  IMAD.MOV.U32 R14, RZ, RZ, R46 ;  /* 0x000000ffff0e7224 */ /* 0x000fe400078e002e */
[----:B------:R-:W-:-:S06]  /*2e60*/  IMAD.MOV.U32 R15, RZ, RZ, R47 ;  /* 0x000000ffff0f7224 */ /* 0x000fcc00078e002f */
        /* <DEDUP_REMOVED lines=14> */
.L_x_50:
[----:B------:R-:W-:Y:S05]  /*2f50*/  BSYNC.RECONVERGENT B2 ;  /* 0x0000000000027941 */ /* 0x000fea0003800200 */
.L_x_49:
        /* <DEDUP_REMOVED lines=9> */
[----:B------:R-:W-:Y:S01]  /*2ff0*/  IMAD.MOV.U32 R18, RZ, RZ, R62 ;  /* 0x000000ffff127224 */ /* 0x000fe200078e003e */
[----:B------:R-:W-:-:S06]  /*3000*/  MOV R19, R63 ;  /* 0x0000003f00137202 */ /* 0x000fcc0000000f00 */
[----:B------:R-:W-:-:S08]  /*3010*/  DMUL R14, R24, R18 ;  /* 0x00000012180e7228 */ /* 0x000fd00000000000 */
[----:B------:R-:W-:-:S08]  /*3020*/  DFMA R18, -R48, R14, R18 ;  /* 0x0000000e3012722b */ /* 0x000fd00000000112 */
[----:B------:R-:W-:-:S10]  /*3030*/  DFMA R14, R24, R18, R14 ;  /* 0x00000012180e722b */ /* 0x000fd4000000000e */
[----:B------:R-:W-:-:S05]  /*3040*/  FFMA R18, RZ, R49, R15 ;  /* 0x00000031ff127223 */ /* 0x000fca000000000f */
[----:B------:R-:W-:-:S13]  /*3050*/  FSETP.GT.AND P0, PT, |R18|, 1.469367938527859385e-39, PT ;  /* 0x001000001200780b */ /* 0x000fda0003f04200 */
[----:B------:R-:W-:Y:S05]  /*3060*/  @P0 BRA P1, `(.L_x_52) ;  /* 0x00000000001c0947 */ /* 0x000fea0000800000 */
[----:B------:R-:W-:Y:S01]  /*3070*/  IMAD.MOV.U32 R18, RZ, RZ, R48 ;  /* 0x000000ffff127224 */ /* 0x000fe200078e0030 */
[----:B------:R-:W-:Y:S01]  /*3080*/  MOV R14, 0x30d0 ;  /* 0x000030d0000e7802 */ /* 0x000fe20000000f00 */
[----:B------:R-:W-:Y:S02]  /*3090*/  IMAD.MOV.U32 R15, RZ, RZ, R49 ;  /* 0x000000ffff0f7224 */ /* 0x000fe400078e0031 */
[----:B------:R-:W-:Y:S02]  /*30a0*/  IMAD.MOV.U32 R24, RZ, RZ, R62 ;  /* 0x000000ffff187224 */ /* 0x000fe400078e003e */
[----:B------:R-:W-:-:S07]  /*30b0*/  IMAD.MOV.U32 R19, RZ, RZ, R63 ;  /* 0x000000ffff137224 */ /* 0x000fce00078e003f */
[----:B------:R-:W-:Y:S05]  /*30c0*/  CALL.REL.NOINC `($__internal_0_$__cuda_sm20_div_rn_f64_full) ;  /* 0x00000120003c7944 */ /* 0x000fea0003c00000 */
[----:B------:R-:W-:-:S07]  /*30d0*/  IMAD.MOV.U32 R14, RZ, RZ, R18 ;  /* 0x000000ffff0e7224 */ /* 0x000fce00078e0012 */
.L_x_52:
[----:B------:R-:W-:Y:S05]  /*30e0*/  BSYNC.RECONVERGENT B2 ;  /* 0x0000000000027941 */ /* 0x000fea0003800200 */
.L_x_51:
[----:B------:R-:W-:Y:S01]  /*30f0*/  DADD R18, R10, R10 ;  /* 0x000000000a127229 */ /* 0x000fe2000000000a */
[----:B------:R-:W-:Y:S01]  /*3100*/  UMOV UR10, 0x55555555 ;  /* 0x55555555000a7882 */ /* 0x000fe20000000000 */
[----:B------:R-:W-:Y:S01]  /*3110*/  DMUL R42, R42, R44 ;  /* 0x0000002c2a2a7228 */ /* 0x000fe20000000000 */
        /* <DEDUP_REMOVED lines=8> */
[----:B------:R-:W-:Y:S01]  /*31a0*/  DFMA R40, R40, R64, R42 ;  /* 0x000000402828722b */ /* 0x000fe2000000002a */
[----:B------:R-:W-:Y:S01]  /*31b0*/  UMOV UR7, 0x3fc55555 ;  /* 0x3fc5555500077882 */ /* 0x000fe20000000000 */
[C---:B------:R-:W-:Y:S01]  /*31c0*/  DFMA R18, R8.reuse, UR10, R38 ;  /* 0x0000000a08127c2b */ /* 0x040fe20008000026 */
[----:B------:R-:W-:Y:S01]  /*31d0*/  BSSY.RECONVERGENT B1, `(.L_x_53) ;  /* 0x0000010000017945 */ /* 0x000fe20003800200 */
[----:B------:R-:W-:-:S02]  /*31e0*/  DFMA R36, R8, UR12, R36 ;  /* 0x0000000c08247c2b */ /* 0x000fc40008000024 */
[----:B------:R-:W-:Y:S02]  /*31f0*/  DADD R42, R44, R4 ;  /* 0x000000002c2a7229 */ /* 0x000fe40000000004 */
[C---:B------:R-:W-:Y:S02]  /*3200*/  DFMA R38, R10.reuse, -UR6, R38 ;  /* 0x800000060a267c2b */ /* 0x040fe40008000026 */
[----:B------:R-:W-:Y:S01]  /*3210*/  DFMA R18, R10, -UR6, R18 ;  /* 0x800000060a127c2b */ /* 0x000fe20008000012 */
[----:B------:R-:W-:Y:S01]  /*3220*/  UMOV UR7, 0x3ffd5555 ;  /* 0x3ffd555500077882 */ /* 0x000fe20000000000 */
[----:B------:R-:W-:Y:S02]  /*3230*/  DFMA R24, R6, UR10, R24 ;  /* 0x0000000a06187c2b */ /* 0x000fe40008000018 */
[----:B------:R-:W-:Y:S02]  /*3240*/  DADD R44, -RZ, |R42| ;  /* 0x00000000ff2c7229 */ /* 0x000fe4000000052a */
[----:B------:R-:W-:-:S02]  /*3250*/  DADD R36, -R12, R36 ;  /* 0x000000000c247229 */ /* 0x000fc40000000124 */
[----:B------:R-:W-:Y:S02]  /*3260*/  DFMA R12, R18, R14, R40 ;  /* 0x0000000e120c722b */ /* 0x000fe40000000028 */
[----:B------:R-:W-:Y:S01]  /*3270*/  DFMA R38, R8, UR10, R38 ;  /* 0x0000000a08267c2b */ /* 0x000fe20008000026 */
[----:B------:R-:W-:Y:S01]  /*3280*/  MOV R14, 0x32d0 ;  /* 0x000032d0000e7802 */ /* 0x000fe20000000f00 */
[----:B------:R-:W-:Y:S02]  /*3290*/  DFMA R40, R4, UR6, R24 ;  /* 0x0000000604287c2b */ /* 0x000fe40008000018 */
[----:B------:R-:W-:Y:S01]  /*32a0*/  IMAD.MOV.U32 R18, RZ, RZ, R44 ;  /* 0x000000ffff127224 */ /* 0x000fe200078e002c */
[----:B------:R-:W-:-:S08]  /*32b0*/  MOV R15, R45 ;  /* 0x0000002d000f7202 */ /* 0x000fd00000000f00 */
[----:B------:R-:W-:Y:S05]  /*32c0*/  CALL.REL.NOINC `($_Z7re_stepPdPKdPKbS1_S1_S1_S1_S1_S1_S1_iiidddi$__internal_accurate_pow) ;  /* 0x0000012800187944 */ /* 0x000fea0003c00000 */
[----:B------:R-:W-:Y:S05]  /*32d0*/  BSYNC.RECONVERGENT B1 ;  /* 0x0000000000017941 */ /* 0x000fea0003800200 */
.L_x_53:
[----:B------:R-:W-:Y:S01]  /*32e0*/  DADD R24, R42, 2 ;  /* 0x400000002a187429 */ /* 0x000fe20000000000 */
[----:B------:R-:W-:Y:S01]  /*32f0*/  BSSY.RECONVERGENT B1, `(.L_x_54) ;  /* 0x0000011000017945 */ /* 0x000fe20003800200 */
[----:B------:R-:W-:Y:S01]  /*3300*/  DFMA R44, R10, -4, R6 ;  /* 0xc01000000a2c782b */ /* 0x000fe20000000006 */
[----:B------:R-:W-:Y:S01]  /*3310*/  IMAD.MOV.U32 R19, RZ, RZ, R15 ;  /* 0x000000ffff137224 */ /* 0x000fe200078e000f */
[----:B------:R-:W-:Y:S02]  /*3320*/  DMUL R6, R4, 3 ;  /* 0x4008000004067828 */ /* 0x000fe40000000000 */
[----:B------:R-:W-:-:S04]  /*3330*/  DSETP.NEU.AND P0, PT, R42, RZ, PT ;  /* 0x000000ff2a00722a */ /* 0x000fc80003f0d000 */
[----:B------:R-:W-:Y:S02]  /*3340*/  LOP3.LUT R24, R25, 0x7ff00000, RZ, 0xc0, !PT ;  /* 0x7ff0000019187812 */ /* 0x000fe400078ec0ff */
[----:B------:R-:W-:Y:S02]  /*3350*/  DADD R44, R44, R6 ;  /* 0x000000002c2c7229 */ /* 0x000fe40000000006 */
[----:B------:R-:W-:-:S06]  /*3360*/  ISETP.NE.AND P1, PT, R24, 0x7ff00000, PT ;  /* 0x7ff000001800780c */ /* 0x000fcc0003f25270 */
[----:B------:R-:W-:Y:S01]  /*3370*/  DADD R46, -RZ, |R44| ;  /* 0x00000000ff2e7229 */ /* 0x000fe2000000052c */
[----:B------:R-:W-:-:S06]  /*3380*/  @!P0 CS2R R18, SRZ ;  /* 0x0000000000128805 */ /* 0x000fcc000001ff00 */
[----:B------:R-:W-:Y:S05]  /*3390*/  @P1 BRA `(.L_x_55) ;  /* 0x0000000000181947 */ /* 0x000fea0003800000 */
[----:B------:R-:W-:-:S14]  /*33a0*/  DSETP.NAN.AND P0, PT, R42, R42, PT ;  /* 0x0000002a2a00722a */ /* 0x000fdc0003f08000 */
[----:B------:R-:W-:Y:S01]  /*33b0*/  @P0 DADD R18, R42, 2 ;  /* 0x400000002a120429 */ /* 0x000fe20000000000 */
[----:B------:R-:W-:Y:S10]  /*33c0*/  @P0 BRA `(.L_x_55) ;  /* 0x00000000000c0947 */ /* 0x000ff40003800000 */
[----:B------:R-:W-:-:S14]  /*33d0*/  DSETP.NEU.AND P0, PT, |R42|, +INF , PT ;  /* 0x7ff000002a00742a */ /* 0x000fdc0003f0d200 */
[----:B------:R-:W-:Y:S02]  /*33e0*/  @!P0 IMAD.MOV.U32 R18, RZ, RZ, 0x0 ;  /* 0x00000000ff128424 */ /* 0x000fe400078e00ff */
[----:B------:R-:W-:-:S07]  /*33f0*/  @!P0 IMAD.MOV.U32 R19, RZ, RZ, 0x7ff00000 ;  /* 0x7ff00000ff138424 */ /* 0x000fce00078e00ff */
.L_x_55:
[----:B------:R-:W-:Y:S05]  /*3400*/  BSYNC.RECONVERGENT B1 ;  /* 0x0000000000017941 */ /* 0x000fea0003800200 */
.L_x_54:
        /* <DEDUP_REMOVED lines=12> */
.L_x_56:
[C---:B------:R-:W-:Y:S01]  /*34d0*/  DADD R24, R44.reuse, 2 ;  /* 0x400000002c187429 */ /* 0x040fe20000000000 */
[----:B------:R-:W-:Y:S01]  /*34e0*/  BSSY.RECONVERGENT B1, `(.L_x_57) ;  /* 0x000000e000017945 */ /* 0x000fe20003800200 */
[----:B------:R-:W-:Y:S01]  /*34f0*/  DSETP.NEU.AND P0, PT, R44, RZ, PT ;  /* 0x000000ff2c00722a */ /* 0x000fe20003f0d000 */
[----:B------:R-:W-:Y:S01]  /*3500*/  IMAD.MOV.U32 R19, RZ, RZ, R15 ;  /* 0x000000ffff137224 */ /* 0x000fe200078e000f */
[----:B------:R-:W-:-:S06]  /*3510*/  DADD R16, -R16, R10 ;  /* 0x0000000010107229 */ /* 0x000fcc000000010a */
        /* <DEDUP_REMOVED lines=10> */
.L_x_58:
[----:B------:R-:W-:Y:S05]  /*35c0*/  BSYNC.RECONVERGENT B1 ;  /* 0x0000000000017941 */ /* 0x000fea0003800200 */
.L_x_57:
        /* <DEDUP_REMOVED lines=9> */
[----:B------:R-:W-:Y:S01]  /*3660*/  IMAD.MOV.U32 R15, RZ, RZ, R25 ;  /* 0x000000ffff0f7224 */ /* 0x000fe200078e0019 */
[----:B------:R-:W-:-:S09]  /*3670*/  MOV R14, 0x3690 ;  /* 0x00003690000e7802 */ /* 0x000fd20000000f00 */
[----:B------:R-:W-:Y:S05]  /*3680*/  CALL.REL.NOINC `($_Z7re_stepPdPKdPKbS1_S1_S1_S1_S1_S1_S1_iiidddi$__internal_accurate_pow) ;  /* 0x0000012400287944 */ /* 0x000fea0003c00000 */
[----:B------:R-:W-:Y:S05]  /*3690*/  BSYNC.RECONVERGENT B1 ;  /* 0x0000000000017941 */ /* 0x000fea0003800200 */
.L_x_59:
[C---:B------:R-:W-:Y:S01]  /*36a0*/  DADD R24, R16.reuse, 2 ;  /* 0x4000000010187429 */ /* 0x040fe20000000000 */
[----:B------:R-:W-:Y:S01]  /*36b0*/  BSSY.RECONVERGENT B1, `(.L_x_60) ;  /* 0x000000f000017945 */ /* 0x000fe20003800200 */
[----:B------:R-:W-:Y:S01]  /*36c0*/  DSETP.NEU.AND P0, PT, R16, RZ, PT ;  /* 0x000000ff1000722a */ /* 0x000fe20003f0d000 */
[----:B------:R-:W-:Y:S01]  /*36d0*/  IMAD.MOV.U32 R19, RZ, RZ, R15 ;  /* 0x000000ffff137224 */ /* 0x000fe200078e000f */
[----:B------:R-:W-:-:S06]  /*36e0*/  DADD R10, R10, -R8 ;  /* 0x000000000a0a7229 */ /* 0x000fcc0000000808 */
        /* <DEDUP_REMOVED lines=11> */
.L_x_61:
[----:B------:R-:W-:Y:S05]  /*37a0*/  BSYNC.RECONVERGENT B1 ;  /* 0x0000000000017941 */ /* 0x000fea0003800200 */
.L_x_60:
[----:B------:R-:W-:Y:S01]  /*37b0*/  UMOV UR6, 0x55555555 ;  /* 0x5555555500067882 */ /* 0x000fe20000000000 */
[----:B------:R-:W-:Y:S01]  /*37c0*/  UMOV UR7, 0x3ff15555 ;  /* 0x3ff1555500077882 */ /* 0x000fe20000000000 */
[----:B------:R-:W-:Y:S01]  /*37d0*/  DSETP.NEU.AND P0, PT, R16, 1, PT ;  /* 0x3ff000001000742a */ /* 0x000fe20003f0d000 */
[----:B------:R-:W-:Y:S01]  /*37e0*/  BSSY.RECONVERGENT B1, `(.L_x_62) ;  /* 0x0000008000017945 */ /* 0x000fe20003800200 */
[----:B------:R-:W-:Y:S01]  /*37f0*/  DMUL R24, R18, UR6 ;  /* 0x0000000612187c28 */ /* 0x000fe20008000000 */
[----:B------:R-:W-:Y:S01]  /*3800*/  IMAD.MOV.U32 R15, RZ, RZ, R45 ;  /* 0x000000ffff0f7224 */ /* 0x000fe200078e002d */
[----:B------:R-:W-:Y:S02]  /*3810*/  MOV R18, R44 ;  /* 0x0000002c00127202 */ /* 0x000fe40000000f00 */
[----:B------:R-:W-:-:S06]  /*3820*/  MOV R14, 0x3860 ;  /* 0x00003860000e7802 */ /* 0x000fcc0000000f00 */
[----:B------:R-:W-:Y:S02]  /*3830*/  FSEL R16, R24, 1.46601546874880000000e+13, P0 ;  /* 0x5555555518107808 */ /* 0x000fe40000000000 */
[----:B------:R-:W-:-:S07]  /*3840*/  FSEL R17, R25, 1.8854166269302368164, P0 ;  /* 0x3ff1555519117808 */ /* 0x000fce0000000000 */
[----:B------:R-:W-:Y:S05]  /*3850*/  CALL.REL.NOINC `($_Z7re_stepPdPKdPKbS1_S1_S1_S1_S1_S1_S1_iiidddi$__internal_accurate_pow) ;  /* 0x0000012000b47944 */ /* 0x000fea0003c00000 */
[----:B------:R-:W-:Y:S05]  /*3860*/  BSYNC.RECONVERGENT B1 ;  /* 0x0000000000017941 */ /* 0x000fea0003800200 */
.L_x_62:
        /* <DEDUP_REMOVED lines=15> */
.L_x_64:
[----:B------:R-:W-:Y:S05]  /*3960*/  BSYNC.RECONVERGENT B1 ;  /* 0x0000000000017941 */ /* 0x000fea0003800200 */
.L_x_63:
        /* <DEDUP_REMOVED lines=12> */
.L_x_65:
        /* <DEDUP_REMOVED lines=15> */
[----:B------:R-:W-:Y:S01]  /*3b20*/  @!P0 MOV R18, 0x0 ;  /* 0x0000000000128802 */ /* 0x000fe20000000f00 */
[----:B------:R-:W-:-:S07]  /*3b30*/  @!P0 IMAD.MOV.U32 R19, RZ, RZ, 0x7ff00000 ;  /* 0x7ff00000ff138424 */ /* 0x000fce00078e00ff */
.L_x_67:
[----:B------:R-:W-:Y:S05]  /*3b40*/  BSYNC.RECONVERGENT B1 ;  /* 0x0000000000017941 */ /* 0x000fea0003800200 */
.L_x_66:
        /* <DEDUP_REMOVED lines=12> */
.L_x_68:
        /* <DEDUP_REMOVED lines=14> */
.L_x_70:
[----:B------:R-:W-:Y:S05]  /*3cf0*/  BSYNC.RECONVERGENT B1 ;  /* 0x0000000000017941 */ /* 0x000fea0003800200 */
.L_x_69:
        /* <DEDUP_REMOVED lines=10> */
[----:B------:R-:W-:Y:S02]  /*3da0*/  MOV R18, R14 ;  /* 0x0000000e00127202 */ /* 0x000fe40000000f00 */
[----:B------:R-:W-:-:S08]  /*3db0*/  MOV R14, 0x3dd0 ;  /* 0x00003dd0000e7802 */ /* 0x000fd00000000f00 */
[----:B------:R-:W-:Y:S05]  /*3dc0*/  CALL.REL.NOINC `($_Z7re_stepPdPKdPKbS1_S1_S1_S1_S1_S1_S1_iiidddi$__internal_accurate_pow) ;  /* 0x0000011c00587944 */ /* 0x000fea0003c00000 */
[----:B------:R-:W-:Y:S05]  /*3dd0*/  BSYNC.RECONVERGENT B1 ;  /* 0x0000000000017941 */ /* 0x000fea0003800200 */
.L_x_71:
        /* <DEDUP_REMOVED lines=14> */
.L_x_73:
[----:B------:R-:W-:Y:S05]  /*3ec0*/  BSYNC.RECONVERGENT B1 ;  /* 0x0000000000017941 */ /* 0x000fea0003800200 */
.L_x_72:
        /* <DEDUP_REMOVED lines=19> */
[----:B------:R-:W-:Y:S01]  /*4000*/  IMAD.MOV.U32 R24, RZ, RZ, -0x66666666 ;  /* 0x9999999aff187424 */ /* 0x000fe200078e00ff */
[----:B------:R-:W-:-:S07]  /*4010*/  MOV R14, 0x4030 ;  /* 0x00004030000e7802 */ /* 0x000fce0000000f00 */
[----:B------:R-:W-:Y:S05]  /*4020*/  CALL.REL.NOINC `($__internal_0_$__cuda_sm20_div_rn_f64_full) ;  /* 0x0000011000647944 */ /* 0x000fea0003c00000 */
[----:B------:R-:W-:-:S07]  /*4030*/  IMAD.MOV.U32 R19, RZ, RZ, R15 ;  /* 0x000000ffff137224 */ /* 0x000fce00078e000f */
.L_x_75:
[----:B------:R-:W-:Y:S05]  /*4040*/  BSYNC.RECONVERGENT B2 ;  /* 0x0000000000027941 */ /* 0x000fea0003800200 */
.L_x_74:
[----:B------:R-:W-:Y:S01]  /*4050*/  UMOV UR6, 0xa0b5ed8d ;  /* 0xa0b5ed8d00067882 */ /* 0x000fe20000000000 */
[----:B------:R-:W-:Y:S01]  /*4060*/  UMOV UR7, 0x3eb0c6f7 ;  /* 0x3eb0c6f700077882 */ /* 0x000fe20000000000 */
[----:B------:R-:W-:Y:S01]  /*4070*/  BSSY.RECONVERGENT B1, `(.L_x_76) ;  /* 0x0000008000017945 */ /* 0x000fe20003800200 */
[----:B------:R-:W-:Y:S01]  /*4080*/  DADD R6, R4, UR6 ;  /* 0x0000000604067e29 */ /* 0x000fe20008000000 */
[----:B------:R-:W-:Y:S02]  /*4090*/  FSEL R4, R18, -1.5881868392106855534e-23, P1 ;  /* 0x9999999a12047808 */ /* 0x000fe40000800000 */
[----:B------:R-:W-:-:S05]  /*40a0*/  FSEL R5, R19, 1.4499999284744262695, P1 ;  /* 0x3fb9999913057808 */ /* 0x000fca0000800000 */
[----:B------:R-:W-:-:S10]  /*40b0*/  DADD R14, -RZ, |R6| ;  /* 0x00000000ff0e7229 */ /* 0x000fd40000000506 */
[----:B------:R-:W-:Y:S01]  /*40c0*/  IMAD.MOV.U32 R18, RZ, RZ, R14 ;  /* 0x000000ffff127224 */ /* 0x000fe200078e000e */
[----:B------:R-:W-:-:S07]  /*40d0*/  MOV R14, 0x40f0 ;  /* 0x000040f0000e7802 */ /* 0x000fce0000000f00 */
[----:B------:R-:W-:Y:S05]  /*40e0*/  CALL.REL.NOINC `($_Z7re_stepPdPKdPKbS1_S1_S1_S1_S1_S1_S1_iiidddi$__internal_accurate_pow) ;  /* 0x0000011800907944 */ /* 0x000fea0003c00000 */
[----:B------:R-:W-:Y:S05]  /*40f0*/  BSYNC.RECONVERGENT B1 ;  /* 0x0000000000017941 */ /* 0x000fea0003800200 */
.L_x_76:
        /* <DEDUP_REMOVED lines=14> */
.L_x_78:
[----:B------:R-:W-:Y:S05]  /*41e0*/  BSYNC.RECONVERGENT B1 ;  /* 0x0000000000017941 */ /* 0x000fea0003800200 */
.L_x_77:
        /* <DEDUP_REMOVED lines=17> */
[----:B------:R-:W-:Y:S01]  /*4300*/  MOV R18, R14 ;  /* 0x0000000e00127202 */ /* 0x000fe20000000f00 */
[----:B------:R-:W-:Y:S01]  /*4310*/  IMAD.MOV.U32 R24, RZ, RZ, 0x33333333 ;  /* 0x33333333ff187424 */ /* 0x000fe200078e00ff */
[----:B------:R-:W-:Y:S01]  /*4320*/  MOV R14, 0x4350 ;  /* 0x00004350000e7802 */ /* 0x000fe20000000f00 */
[----:B------:R-:W-:-:S07]  /*4330*/  IMAD.MOV.U32 R19, RZ, RZ, 0x3fe33333 ;  /* 0x3fe33333ff137424 */ /* 0x000fce00078e00ff */
[----:B------:R-:W-:Y:S05]  /*4340*/  CALL.REL.NOINC `($__internal_0_$__cuda_sm20_div_rn_f64_full) ;  /* 0x0000010c009c7944 */ /* 0x000fea0003c00000 */
[----:B------:R-:W-:-:S07]  /*4350*/  IMAD.MOV.U32 R19, RZ, RZ, R15 ;  /* 0x000000ffff137224 */ /* 0x000fce00078e000f */
.L_x_80:
[----:B------:R-:W-:Y:S05]  /*4360*/  BSYNC.RECONVERGENT B2 ;  /* 0x0000000000027941 */ /* 0x000fea0003800200 */
.L_x_79:
[----:B------:R-:W-:Y:S01]  /*4370*/  UMOV UR6, 0xa0b5ed8d ;  /* 0xa0b5ed8d00067882 */ /* 0x000fe20000000000 */
[----:B------:R-:W-:Y:S01]  /*4380*/  UMOV UR7, 0x3eb0c6f7 ;  /* 0x3eb0c6f700077882 */ /* 0x000fe20000000000 */
[----:B------:R-:W-:Y:S01]  /*4390*/  BSSY.RECONVERGENT B1, `(.L_x_81) ;  /* 0x0000008000017945 */ /* 0x000fe20003800200 */
[----:B------:R-:W-:Y:S01]  /*43a0*/  DADD R6, R2, UR6 ;  /* 0x0000000602067e29 */ /* 0x000fe20008000000 */
[----:B------:R-:W-:Y:S02]  /*43b0*/  FSEL R2, R18, 4.172325063223070174e-08, P1 ;  /* 0x3333333312027808 */ /* 0x000fe40000800000 */
[----:B------:R-:W-:-:S05]  /*43c0*/  FSEL R3, R19, 1.7749999761581420898, P1 ;  /* 0x3fe3333313037808 */ /* 0x000fca0000800000 */
[----:B------:R-:W-:-:S10]  /*43d0*/  DADD R14, -RZ, |R6| ;  /* 0x00000000ff0e7229 */ /* 0x000fd40000000506 */
[----:B------:R-:W-:Y:S01]  /*43e0*/  IMAD.MOV.U32 R18, RZ, RZ, R14 ;  /* 0x000000ffff127224 */ /* 0x000fe200078e000e */
[----:B------:R-:W-:-:S07]  /*43f0*/  MOV R14, 0x4410 ;  /* 0x00004410000e7802 */ /* 0x000fce0000000f00 */
[----:B------:R-:W-:Y:S05]  /*4400*/  CALL.REL.NOINC `($_Z7re_stepPdPKdPKbS1_S1_S1_S1_S1_S1_S1_iiidddi$__internal_accurate_pow) ;  /* 0x0000011400c87944 */ /* 0x000fea0003c00000 */
[----:B------:R-:W-:Y:S05]  /*4410*/  BSYNC.RECONVERGENT B1 ;  /* 0x0000000000017941 */ /* 0x000fea0003800200 */
.L_x_81:
        /* <DEDUP_REMOVED lines=14> */
.L_x_83:
[----:B------:R-:W-:Y:S05]  /*4500*/  BSYNC.RECONVERGENT B1 ;  /* 0x0000000000017941 */ /* 0x000fea0003800200 */
.L_x_82:
        /* <DEDUP_REMOVED lines=22> */
[----:B------:R-:W-:-:S07]  /*4670*/  IMAD.MOV.U32 R19, RZ, RZ, R15 ;  /* 0x000000ffff137224 */ /* 0x000fce00078e000f */
.L_x_85:
[----:B------:R-:W-:Y:S05]  /*4680*/  BSYNC.RECONVERGENT B2 ;  /* 0x0000000000027941 */ /* 0x000fea0003800200 */
.L_x_84:
        /* <DEDUP_REMOVED lines=19> */
[----:B------:R-:W-:Y:S01]  /*47c0*/  MOV R24, R4 ;  /* 0x0000000400187202 */ /* 0x000fe20000000f00 */
[----:B------:R-:W-:Y:S01]  /*47d0*/  IMAD.MOV.U32 R19, RZ, RZ, R5 ;  /* 0x000000ffff137224 */ /* 0x000fe200078e0005 */
[----:B------:R-:W-:Y:S01]  /*47e0*/  MOV R14, 0x4820 ;  /* 0x00004820000e7802 */ /* 0x000fe20000000f00 */
[----:B------:R-:W-:Y:S02]  /*47f0*/  IMAD.MOV.U32 R18, RZ, RZ, R6 ;  /* 0x000000ffff127224 */ /* 0x000fe400078e0006 */
[----:B------:R-:W-:-:S07]  /*4800*/  IMAD.MOV.U32 R15, RZ, RZ, R7 ;  /* 0x000000ffff0f7224 */ /* 0x000fce00078e0007 */
[----:B------:R-:W-:Y:S05]  /*4810*/  CALL.REL.NOINC `($__internal_0_$__cuda_sm20_div_rn_f64_full) ;  /* 0x0000010800687944 */ /* 0x000fea0003c00000 */
[----:B------:R-:W-:Y:S02]  /*4820*/  IMAD.MOV.U32 R10, RZ, RZ, R18 ;  /* 0x000000ffff0a7224 */ /* 0x000fe400078e0012 */
[----:B------:R-:W-:-:S07]  /*4830*/  IMAD.MOV.U32 R11, RZ, RZ, R15 ;  /* 0x000000ffff0b7224 */ /* 0x000fce00078e000f */
.L_x_87:
[----:B------:R-:W-:Y:S05]  /*4840*/  BSYNC.RECONVERGENT B2 ;  /* 0x0000000000027941 */ /* 0x000fea0003800200 */
.L_x_86:
        /* <DEDUP_REMOVED lines=9> */
[----:B------:R-:W-:Y:S01]  /*48e0*/  MOV R14, R2 ;  /* 0x00000002000e7202 */ /* 0x000fe20000000f00 */
        /* <DEDUP_REMOVED lines=13> */
[----:B------:R-:W-:Y:S01]  /*49c0*/  MOV R4, R18 ;  /* 0x0000001200047202 */ /* 0x000fe20000000f00 */
[----:B------:R-:W-:-:S07]  /*49d0*/  IMAD.MOV.U32 R5, RZ, RZ, R15 ;  /* 0x000000ffff057224 */ /* 0x000fce00078e000f */
.L_x_89:
[----:B------:R-:W-:Y:S05]  /*49e0*/  BSYNC.RECONVERGENT B2 ;  /* 0x0000000000027941 */ /* 0x000fea0003800200 */
.L_x_88:
        /* <DEDUP_REMOVED lines=23> */
[----:B------:R-:W-:-:S07]  /*4b60*/  IMAD.MOV.U32 R14, RZ, RZ, R18 ;  /* 0x000000ffff0e7224 */ /* 0x000fce00078e0012 */
.L_x_91:
[----:B------:R-:W-:Y:S05]  /*4b70*/  BSYNC.RECONVERGENT B2 ;  /* 0x0000000000027941 */ /* 0x000fea0003800200 */
.L_x_90:
[----:B------:R-:W-:-:S08]  /*4b80*/  DMUL R38, R38, R4 ;  /* 0x0000000426267228 */ /* 0x000fd00000000000 */
[----:B------:R-:W-:-:S08]  /*4b90*/  DFMA R38, R40, R10, R38 ;  /* 0x0000000a2826722b */ /* 0x000fd00000000026 */
[----:B------:R-:W-:Y:S01]  /*4ba0*/  DFMA R16, R36, R14, R38 ;  /* 0x0000000e2410722b */ /* 0x000fe20000000026 */
[----:B------:R-:W-:Y:S10]  /*4bb0*/  BRA `(.L_x_92) ;  /* 0x0000001c00d07947 */ /* 0x000ff40003800000 */
.L_x_1:
[----:B------:R-:W0:Y:S01]  /*4bc0*/  LDC.64 R14, c[0x0][0x3e0] ;  /* 0x0000f800ff0e7b82 */ /* 0x000e220000000a00 */
[----:B------:R-:W-:Y:S01]  /*4bd0*/  CS2R R4, SRZ ;  /* 0x0000000000047805 */ /* 0x000fe2000001ff00 */
[----:B------:R1:W-:Y:S01]  /*4be0*/  STL.64 [R1+0x38], RZ ;  /* 0x000038ff01007387 */ /* 0x0003e20000100a00 */
[----:B------:R-:W-:Y:S03]  /*4bf0*/  BSSY.RECONVERGENT B1, `(.L_x_93) ;  /* 0x0000021000017945 */ /* 0x000fe60003800200 */
[----:B------:R1:W-:Y:S04]  /*4c00*/  STL.64 [R1+0x98], RZ ;  /* 0x000098ff01007387 */ /* 0x0003e80000100a00 */
[----:B------:R1:W-:Y:S04]  /*4c10*/  STL.128 [R1+0x40], RZ ;  /* 0x000040ff01007387 */ /* 0x0003e80000100c00 */
[----:B------:R1:W-:Y:S04]  /*4c20*/  STL.128 [R1+0x50], RZ ;  /* 0x000050ff01007387 */ /* 0x0003e80000100c00 */
[----:B------:R1:W-:Y:S04]  /*4c30*/  STL.128 [R1+0xa0], RZ ;  /* 0x0000a0ff01007387 */ /* 0x0003e80000100c00 */
[----:B------:R1:W-:Y:S01]  /*4c40*/  STL.128 [R1+0xb0], RZ ;  /* 0x0000b0ff01007387 */ /* 0x0003e20000100c00 */
[----:B0----5:R-:W-:-:S02]  /*4c50*/  DSETP.GEU.AND P0, PT, R12, R14, PT ;  /* 0x0000000e0c00722a */ /* 0x021fc40003f0e000 */
[----:B------:R-:W-:-:S12]  /*4c60*/  DSETP.GEU.AND P1, PT, R18, R14, PT ;  /* 0x0000000e1200722a */ /* 0x000fd80003f2e000 */
[----:B------:R1:W-:Y:S01]  /*4c70*/  @!P0 STL.128 [R1+0x30], R4 ;  /* 0x0000300401008387 */ /* 0x0003e20000100c00 */
[----:B------:R-:W-:Y:S01]  /*4c80*/  @!P0 CS2R R42, SRZ ;  /* 0x00000000002a8805 */ /* 0x000fe2000001ff00 */
[----:B------:R-:W-:Y:S01]  /*4c90*/  @!P0 IMAD.MOV.U32 R2, RZ, RZ, 0x2 ;  /* 0x00000002ff028424 */ /* 0x000fe200078e00ff */
[----:B------:R-:W-:Y:S01]  /*4ca0*/  @P0 MOV R43, R7 ;  /* 0x00000007002b0202 */ /* 0x000fe20000000f00 */
[----:B------:R1:W-:Y:S01]  /*4cb0*/  @!P0 STL.128 [R1+0x90], R12 ;  /* 0x0000900c01008387 */ /* 0x0003e20000100c00 */
[----:B------:R-:W-:Y:S02]  /*4cc0*/  @P0 IMAD.MOV.U32 R42, RZ, RZ, R6 ;  /* 0x000000ffff2a0224 */ /* 0x000fe400078e0006 */
[----:B------:R-:W-:Y:S01]  /*4cd0*/  @P0 IMAD.MOV.U32 R2, RZ, RZ, 0x1 ;  /* 0x00000001ff020424 */ /* 0x000fe200078e00ff */
[----:B------:R1:W-:Y:S04]  /*4ce0*/  @P0 STL.64 [R1+0x90], R14 ;  /* 0x0000900e01000387 */ /* 0x0003e80000100a00 */
[----:B------:R1:W-:Y:S01]  /*4cf0*/  @P0 STL.64 [R1+0x30], R6 ;  /* 0x0000300601000387 */ /* 0x0003e20000100a00 */
[----:B------:R-:W0:Y:S01]  /*4d00*/  @P0 LDC.64 R12, c[0x0][0x3e0] ;  /* 0x0000f800ff0c0b82 */ /* 0x000e220000000a00 */
[----:B------:R-:W-:Y:S05]  /*4d10*/  @P1 BRA `(.L_x_94) ;  /* 0x0000000000241947 */ /* 0x000fea0003800000 */
[--C-:B------:R-:W-:Y:S01]  /*4d20*/  DADD R18, R18, R14.reuse ;  /* 0x0000000012127229 */ /* 0x100fe2000000000e */
[C---:B------:R-:W-:Y:S01]  /*4d30*/  IMAD R3, R2.reuse, 0x8, R1 ;  /* 0x0000000802037824 */ /* 0x040fe200078e0201 */
[----:B------:R-:W-:Y:S01]  /*4d40*/  DADD R50, R14, R14 ;  /* 0x000000000e327229 */ /* 0x000fe2000000000e */
[----:B------:R-:W-:-:S03]  /*4d50*/  VIADD R2, R2, 0x2 ;  /* 0x0000000202027836 */ /* 0x000fc60000000000 */
[----:B------:R2:W-:Y:S04]  /*4d60*/  STL.64 [R3+0x38], R34 ;  /* 0x0000382203007387 */ /* 0x0005e80000100a00 */
[----:B------:R2:W-:Y:S04]  /*4d70*/  STL.64 [R3+0x90], R18 ;  /* 0x0000901203007387 */ /* 0x0005e80000100a00 */
[----:B------:R2:W-:Y:S04]  /*4d80*/  STL.64 [R3+0x30], RZ ;  /* 0x000030ff03007387 */ /* 0x0005e80000100a00 */
[----:B------:R2:W-:Y:S01]  /*4d90*/  STL.64 [R3+0x98], R50 ;  /* 0x0000983203007387 */ /* 0x0005e20000100a00 */
[----:B------:R-:W-:Y:S05]  /*4da0*/  BRA `(.L_x_95) ;  /* 0x0000000000147947 */ /* 0x000fea0003800000 */
.L_x_94:
[----:B------:R-:W-:Y:S01]  /*4db0*/  DADD R50, R14, R14 ;  /* 0x000000000e327229 */ /* 0x000fe2000000000e */
[C---:B------:R-:W-:Y:S02]  /*4dc0*/  IMAD R3, R2.reuse, 0x8, R1 ;  /* 0x0000000802037824 */ /* 0x040fe400078e0201 */
[----:B------:R-:W-:-:S03]  /*4dd0*/  VIADD R2, R2, 0x1 ;  /* 0x0000000102027836 */ /* 0x000fc60000000000 */
[----:B------:R3:W-:Y:S04]  /*4de0*/  STL.64 [R3+0x30], R34 ;  /* 0x0000302203007387 */ /* 0x0007e80000100a00 */
[----:B------:R3:W-:Y:S02]  /*4df0*/  STL.64 [R3+0x90], R50 ;  /* 0x0000903203007387 */ /* 0x0007e40000100a00 */
.L_x_95:
[----:B------:R-:W-:Y:S05]  /*4e00*/  BSYNC.RECONVERGENT B1 ;  /* 0x0000000000017941 */ /* 0x000fea0003800200 */
.L_x_93:
[----:B------:R-:W-:Y:S01]  /*4e10*/  DSETP.GEU.AND P0, PT, R8, R14, PT ;  /* 0x0000000e0800722a */ /* 0x000fe20003f0e000 */
[----:B-1----:R-:W-:Y:S01]  /*4e20*/  LEA R7, R2, R1, 0x3 ;  /* 0x0000000102077211 */ /* 0x002fe200078e18ff */
[----:B------:R-:W-:-:S12]  /*4e30*/  DMUL R52, R14, 3 ;  /* 0x400800000e347828 */ /* 0x000fd80000000000 */
[----:B------:R-:W-:Y:S01]  /*4e40*/  @!P0 DFMA R8, R14, 2, R8 ;  /* 0x400000000e08882b */ /* 0x000fe20000000008 */
[----:B------:R-:W-:Y:S04]  /*4e50*/  @!P0 STL.64 [R7+0x30], RZ ;  /* 0x000030ff07008387 */ /* 0x000fe80000100a00 */
[----:B------:R-:W-:Y:S04]  /*4e60*/  @!P0 STL.64 [R7+0x98], R52 ;  /* 0x0000983407008387 */ /* 0x000fe80000100a00 */
[----:B------:R1:W-:Y:S04]  /*4e70*/  @!P0 STL.64 [R7+0x90], R8 ;  /* 0x0000900807008387 */ /* 0x0003e80000100a00 */
[----:B------:R-:W-:Y:S04]  /*4e80*/  @!P0 STL.64 [R7+0x38], R38 ;  /* 0x0000382607008387 */ /* 0x000fe80000100a00 */
[----:B------:R4:W-:Y:S04]  /*4e90*/  @P0 STL.64 [R7+0x30], R38 ;  /* 0x0000302607000387 */ /* 0x0009e80000100a00 */
[----:B------:R-:W-:Y:S04]  /*4ea0*/  @P0 STL.64 [R7+0x90], R52 ;  /* 0x0000903407000387 */ /* 0x000fe80000100a00 */
[----:B------:R-:W4:Y:S04]  /*4eb0*/  LDL.64 R4, [R1+0x98] ;  /* 0x0000980001047983 */ /* 0x000f280000100a00 */
[----:B--23--:R-:W2:Y:S04]  /*4ec0*/  LDL.64 R2, [R1+0xa0] ;  /* 0x0000a00001027983 */ /* 0x00cea80000100a00 */
[----:B------:R-:W3:Y:S04]  /*4ed0*/  LDL.64 R34, [R1+0x38] ;  /* 0x0000380001227983 */ /* 0x000ee80000100a00 */
[----:B------:R-:W3:Y:S01]  /*4ee0*/  LDL.64 R24, [R1+0x40] ;  /* 0x0000400001187983 */ /* 0x000ee20000100a00 */
[--C-:B------:R-:W-:Y:S01]  /*4ef0*/  DSETP.GEU.AND P0, PT, R16, R14.reuse, PT ;  /* 0x0000000e1000722a */ /* 0x100fe20003f0e000 */
[----:B------:R-:W-:Y:S01]  /*4f00*/  IMAD.MOV.U32 R18, RZ, RZ, R14 ;  /* 0x000000ffff127224 */ /* 0x000fe200078e000e */
[--C-:B------:R-:W-:Y:S01]  /*4f10*/  DSETP.GEU.AND P1, PT, R40, R14.reuse, PT ;  /* 0x0000000e2800722a */ /* 0x100fe20003f2e000 */
[----:B------:R-:W-:Y:S01]  /*4f20*/  IMAD.MOV.U32 R19, RZ, RZ, R15 ;  /* 0x000000ffff137224 */ /* 0x000fe200078e000f */
[--C-:B------:R-:W-:Y:S01]  /*4f30*/  DSETP.GEU.AND P2, PT, R44, R14.reuse, PT ;  /* 0x0000000e2c00722a */ /* 0x100fe20003f4e000 */
[----:B-1----:R-:W-:Y:S01]  /*4f40*/  CS2R R8, SRZ ;  /* 0x0000000000087805 */ /* 0x002fe2000001ff00 */
[----:B------:R-:W-:Y:S04]  /*4f50*/  STL.64 [R1+0x68], RZ ;  /* 0x000068ff01007387 */ /* 0x000fe80000100a00 */
[----:B------:R-:W-:Y:S04]  /*4f60*/  STL.64 [R1+0x8], RZ ;  /* 0x000008ff01007387 */ /* 0x000fe80000100a00 */
[----:B------:R-:W-:Y:S01]  /*4f70*/  @!P0 IMAD.MOV.U32 R6, RZ, RZ, 0x2 ;  /* 0x00000002ff068424 */ /* 0x000fe200078e00ff */
[----:B------:R-:W-:Y:S01]  /*4f80*/  @!P0 STL.128 [R1+0x60], R16 ;  /* 0x0000601001008387 */ /* 0x000fe20000100c00 */
[----:B------:R-:W-:Y:S01]  /*4f90*/  @P0 IMAD.MOV.U32 R6, RZ, RZ, 0x1 ;  /* 0x00000001ff060424 */ /* 0x000fe200078e00ff */
[----:B----4-:R-:W-:-:S02]  /*4fa0*/  @!P1 DADD R38, R40, R14 ;  /* 0x0000000028269229 */ /* 0x010fc4000000000e */
[----:B------:R-:W-:Y:S01]  /*4fb0*/  @!P2 DFMA R44, R14, 2, R44 ;  /* 0x400000000e2ca82b */ /* 0x000fe2000000002c */
[C---:B------:R-:W-:Y:S01]  /*4fc0*/  @!P1 VIADD R40, R6.reuse, 0x2 ;  /* 0x0000000206289836 */ /* 0x040fe20000000000 */
[C---:B------:R-:W-:Y:S01]  /*4fd0*/  @P1 IADD3 R40, PT, PT, R6.reuse, 0x1, RZ ;  /* 0x0000000106281810 */ /* 0x040fe20007ffe0ff */
[--C-:B------:R-:W-:Y:S01]  /*4fe0*/  IMAD R31, R6, 0x8, R1.reuse ;  /* 0x00000008061f7824 */ /* 0x100fe200078e0201 */
[----:B------:R-:W-:Y:S03]  /*4ff0*/  @!P0 STL.128 [R1], R8 ;  /* 0x0000000801008387 */ /* 0x000fe60000100c00 */
[----:B------:R-:W-:Y:S01]  /*5000*/  IMAD R47, R40, 0x8, R1 ;  /* 0x00000008282f7824 */ /* 0x000fe200078e0201 */
[----:B------:R-:W-:Y:S04]  /*5010*/  @P0 STL.64 [R1+0x60], R14 ;  /* 0x0000600e01000387 */ /* 0x000fe80000100a00 */
[----:B------:R-:W-:Y:S04]  /*5020*/  STL.128 [R1+0x10], RZ ;  /* 0x000010ff01007387 */ /* 0x000fe80000100c00 */
[----:B------:R-:W-:Y:S04]  /*5030*/  STL.128 [R1+0x20], RZ ;  /* 0x000020ff01007387 */ /* 0x000fe80000100c00 */
[----:B------:R-:W-:Y:S04]  /*5040*/  STL.128 [R1+0x70], RZ ;  /* 0x000070ff01007387 */ /* 0x000fe80000100c00 */
[----:B------:R-:W-:Y:S04]  /*5050*/  STL.128 [R1+0x80], RZ ;  /* 0x000080ff01007387 */ /* 0x000fe80000100c00 */
[----:B------:R-:W-:Y:S04]  /*5060*/  @P0 STL.64 [R1], R10 ;  /* 0x0000000a01000387 */ /* 0x000fe80000100a00 */
[----:B------:R1:W-:Y:S04]  /*5070*/  @!P1 STL.64 [R31+0x60], R38 ;  /* 0x000060261f009387 */ /* 0x0003e80000100a00 */
[----:B------:R-:W-:Y:S04]  /*5080*/  @!P1 STL.64 [R31], RZ ;  /* 0x000000ff1f009387 */ /* 0x000fe80000100a00 */
[----:B------:R-:W-:Y:S04]  /*5090*/  @!P1 STL.64 [R31+0x68], R50 ;  /* 0x000068321f009387 */ /* 0x000fe80000100a00 */
[----:B------:R-:W-:Y:S04]  /*50a0*/  @P1 STL.64 [R31+0x60], R50 ;  /* 0x000060321f001387 */ /* 0x000fe80000100a00 */
[----:B------:R-:W-:Y:S04]  /*50b0*/  @!P1 STL.64 [R31+0x8], R36 ;  /* 0x000008241f009387 */ /* 0x000fe80000100a00 */
[----:B------:R4:W-:Y:S04]  /*50c0*/  @P1 STL.64 [R31], R36 ;  /* 0x000000241f001387 */ /* 0x0009e80000100a00 */
[----:B------:R0:W-:Y:S04]  /*50d0*/  @!P2 STL.64 [R47+0x60], R44 ;  /* 0x0000602c2f00a387 */ /* 0x0001e80000100a00 */
[----:B------:R0:W-:Y:S04]  /*50e0*/  @!P2 STL.64 [R47], RZ ;  /* 0x000000ff2f00a387 */ /* 0x0001e80000100a00 */
[----:B------:R0:W-:Y:S04]  /*50f0*/  @!P2 STL.64 [R47+0x68], R52 ;  /* 0x000068342f00a387 */ /* 0x0001e80000100a00 */
[----:B------:R0:W-:Y:S04]  /*5100*/  @P2 STL.64 [R47+0x60], R52 ;  /* 0x000060342f002387 */ /* 0x0001e80000100a00 */
[----:B------:R0:W-:Y:S04]  /*5110*/  @!P2 STL.64 [R47+0x8], R48 ;  /* 0x000008302f00a387 */ /* 0x0001e80000100a00 */
[----:B------:R0:W-:Y:S04]  /*5120*/  @P2 STL.64 [R47], R48 ;  /* 0x000000302f002387 */ /* 0x0001e80000100a00 */
[----:B------:R0:W5:Y:S04]  /*5130*/  LDL.64 R40, [R1+0x8] ;  /* 0x0000080001287983 */ /* 0x0001680000100a00 */
[----:B-1----:R1:W5:Y:S04]  /*5140*/  LDL.64 R38, [R1+0x10] ;  /* 0x0000100001267983 */ /* 0x0023680000100a00 */
[----:B------:R1:W5:Y:S04]  /*5150*/  LDL.64 R8, [R1+0x68] ;  /* 0x0000680001087983 */ /* 0x0003680000100a00 */
[----:B------:R1:W5:Y:S01]  /*5160*/  LDL.64 R6, [R1+0x70] ;  /* 0x0000700001067983 */ /* 0x0003620000100a00 */
[----:B------:R-:W-:Y:S01]  /*5170*/  IMAD.MOV.U32 R18, RZ, RZ, 0x1 ;  /* 0x00000001ff127424 */ /* 0x000fe200078e00ff */
[----:B------:R-:W0:Y:S01]  /*5180*/  @P0 LDC.64 R16, c[0x0][0x3e0] ;  /* 0x0000f800ff100b82 */ /* 0x000e220000000a00 */
[----:B------:R-:W-:Y:S01]  /*5190*/  BSSY.RECONVERGENT B2, `(.L_x_96) ;  /* 0x0000019000027945 */ /* 0x000fe20003800200 */
[----:B--2---:R-:W-:-:S06]  /*51a0*/  DADD R14, -R4, R2 ;  /* 0x00000000040e7229 */ /* 0x004fcc0000000102 */
[----:B------:R-:W4:Y:S01]  /*51b0*/  MUFU.RCP64H R19, R15 ;  /* 0x0000000f00137308 */ /* 0x000f220000001800 */
[----:B---3--:R-:W-:-:S10]  /*51c0*/  DADD R24, -R34, R24 ;  /* 0x0000000022187229 */ /* 0x008fd40000000118 */
[----:B------:R-:W-:Y:S01]  /*51d0*/  FSETP.GEU.AND P2, PT, |R25|, 6.5827683646048100446e-37, PT ;  /* 0x036000001900780b */ /* 0x000fe20003f4e200 */
[----:B----4-:R-:W-:-:S08]  /*51e0*/  DFMA R36, -R14, R18, 1 ;  /* 0x3ff000000e24742b */ /* 0x010fd00000000112 */
[----:B------:R-:W-:-:S08]  /*51f0*/  DFMA R36, R36, R36, R36 ;  /* 0x000000242424722b */ /* 0x000fd00000000024 */
[----:B------:R-:W-:-:S08]  /*5200*/  DFMA R36, R18, R36, R18 ;  /* 0x000000241224722b */ /* 0x000fd00000000012 */
[----:B------:R-:W-:-:S08]  /*5210*/  DFMA R18, -R14, R36, 1 ;  /* 0x3ff000000e12742b */ /* 0x000fd00000000124 */
[----:B------:R-:W-:-:S08]  /*5220*/  DFMA R18, R36, R18, R36 ;  /* 0x000000122412722b */ /* 0x000fd00000000024 */
[----:B------:R-:W-:-:S08]  /*5230*/  DMUL R36, R24, R18 ;  /* 0x0000001218247228 */ /* 0x000fd00000000000 */
[----:B0-----:R-:W-:-:S08]  /*5240*/  DFMA R44, -R14, R36, R24 ;  /* 0x000000240e2c722b */ /* 0x001fd00000000118 */
[----:B------:R-:W-:Y:S01]  /*5250*/  DFMA R36, R18, R44, R36 ;  /* 0x0000002c1224722b */ /* 0x000fe20000000024 */
[----:B------:R-:W-:Y:S02]  /*5260*/  @!P0 CS2R R44, SRZ ;  /* 0x00000000002c8805 */ /* 0x000fe4000001ff00 */
[----:B------:R-:W-:Y:S02]  /*5270*/  @P0 IMAD.MOV.U32 R44, RZ, RZ, R10 ;  /* 0x000000ffff2c0224 */ /* 0x000fe400078e000a */
[----:B------:R-:W-:-:S05]  /*5280*/  @P0 IMAD.MOV.U32 R45, RZ, RZ, R11 ;  /* 0x000000ffff2d0224 */ /* 0x000fca00078e000b */
[----:B------:R-:W-:-:S05]  /*5290*/  FFMA R18, RZ, R15, R37 ;  /* 0x0000000fff127223 */ /* 0x000fca0000000025 */
[----:B------:R-:W-:-:S13]  /*52a0*/  FSETP.GT.AND P1, PT, |R18|, 1.469367938527859385e-39, PT ;  /* 0x001000001200780b */ /* 0x000fda0003f24200 */
[----:B-1----:R-:W-:Y:S05]  /*52b0*/  @P1 BRA P2, `(.L_x_97) ;  /* 0x0000000000181947 */ /* 0x002fea0001000000 */
[----:B------:R-:W-:Y:S01]  /*52c0*/  IMAD.MOV.U32 R18, RZ, RZ, R14 ;  /* 0x000000ffff127224 */ /* 0x000fe200078e000e */
[----:B------:R-:W-:Y:S02]  /*52d0*/  MOV R19, R25 ;  /* 0x0000001900137202 */ /* 0x000fe40000000f00 */
[----:B------:R-:W-:-:S07]  /*52e0*/  MOV R14, 0x5300 ;  /* 0x00005300000e7802 */ /* 0x000fce0000000f00 */
[----:B-----5:R-:W-:Y:S05]  /*52f0*/  CALL.REL.NOINC `($__internal_0_$__cuda_sm20_div_rn_f64_full) ;  /* 0x000000fc00b07944 */ /* 0x020fea0003c00000 */
[----:B------:R-:W-:Y:S02]  /*5300*/  IMAD.MOV.U32 R36, RZ, RZ, R18 ;  /* 0x000000ffff247224 */ /* 0x000fe400078e0012 */
[----:B------:R-:W-:-:S07]  /*5310*/  IMAD.MOV.U32 R37, RZ, RZ, R15 ;  /* 0x000000ffff257224 */ /* 0x000fce00078e000f */
.L_x_97:
[----:B------:R-:W-:Y:S05]  /*5320*/  BSYNC.RECONVERGENT B2 ;  /* 0x0000000000027941 */ /* 0x000fea0003800200 */
.L_x_96:
[----:B------:R-:W-:Y:S01]  /*5330*/  DADD R14, R4, -R12 ;  /* 0x00000000040e7229 */ /* 0x000fe2000000080c */
[----:B------:R-:W-:Y:S01]  /*5340*/  IMAD.MOV.U32 R10, RZ, RZ, 0x1 ;  /* 0x00000001ff0a7424 */ /* 0x000fe200078e00ff */
[----:B------:R-:W-:Y:S01]  /*5350*/  DADD R24, R34, -R42 ;  /* 0x0000000022187229 */ /* 0x000fe2000000082a */
[----:B------:R-:W-:Y:S03]  /*5360*/  BSSY.RECONVERGENT B2, `(.L_x_98) ;  /* 0x0000014000027945 */ /* 0x000fe60003800200 */
[----:B------:R-:W0:Y:S06]  /*5370*/  MUFU.RCP64H R11, R15 ;  /* 0x0000000f000b7308 */ /* 0x000e2c0000001800 */
[----:B------:R-:W-:Y:S01]  /*5380*/  FSETP.GEU.AND P1, PT, |R25|, 6.5827683646048100446e-37, PT ;  /* 0x036000001900780b */ /* 0x000fe20003f2e200 */
        /* <DEDUP_REMOVED lines=13> */
[----:B------:R-:W-:-:S07]  /*5460*/  MOV R14, 0x5480 ;  /* 0x00005480000e7802 */ /* 0x000fce0000000f00 */
[----:B-----5:R-:W-:Y:S05]  /*5470*/  CALL.REL.NOINC `($__internal_0_$__cuda_sm20_div_rn_f64_full) ;  /* 0x000000fc00507944 */ /* 0x020fea0003c00000 */
[----:B------:R-:W-:Y:S02]  /*5480*/  IMAD.MOV.U32 R34, RZ, RZ, R18 ;  /* 0x000000ffff227224 */ /* 0x000fe400078e0012 */
[----:B------:R-:W-:-:S07]  /*5490*/  IMAD.MOV.U32 R35, RZ, RZ, R15 ;  /* 0x000000ffff237224 */ /* 0x000fce00078e000f */
.L_x_99:
[----:B------:R-:W-:Y:S05]  /*54a0*/  BSYNC.RECONVERGENT B2 ;  /* 0x0000000000027941 */ /* 0x000fea0003800200 */
.L_x_98:
[----:B------:R-:W0:Y:S01]  /*54b0*/  MUFU.RCP64H R11, R13 ;  /* 0x0000000d000b7308 */ /* 0x000e220000001800 */
[----:B------:R-:W-:Y:S01]  /*54c0*/  IMAD.MOV.U32 R10, RZ, RZ, 0x1 ;  /* 0x00000001ff0a7424 */ /* 0x000fe200078e00ff */
[----:B------:R-:W-:Y:S01]  /*54d0*/  DADD R18, -R28, R42 ;  /* 0x000000001c127229 */ /* 0x000fe2000000012a */
[----:B------:R-:W-:Y:S09]  /*54e0*/  BSSY.RECONVERGENT B2, `(.L_x_100) ;  /* 0x0000014000027945 */ /* 0x000ff20003800200 */
[----:B------:R-:W-:Y:S01]  /*54f0*/  FSETP.GEU.AND P1, PT, |R19|, 6.5827683646048100446e-37, PT ;  /* 0x036000001300780b */ /* 0x000fe20003f2e200 */
[----:B0-----:R-:W-:-:S08]  /*5500*/  DFMA R14, R10, -R12, 1 ;  /* 0x3ff000000a0e742b */ /* 0x001fd0000000080c */
[----:B------:R-:W-:-:S08]  /*5510*/  DFMA R14, R14, R14, R14 ;  /* 0x0000000e0e0e722b */ /* 0x000fd0000000000e */
[----:B------:R-:W-:-:S08]  /*5520*/  DFMA R14, R10, R14, R10 ;  /* 0x0000000e0a0e722b */ /* 0x000fd0000000000a */
[----:B------:R-:W-:-:S08]  /*5530*/  DFMA R10, R14, -R12, 1 ;  /* 0x3ff000000e0a742b */ /* 0x000fd0000000080c */
[----:B------:R-:W-:-:S08]  /*5540*/  DFMA R10, R14, R10, R14 ;  /* 0x0000000a0e0a722b */ /* 0x000fd0000000000e */
[----:B------:R-:W-:-:S08]  /*5550*/  DMUL R62, R18, R10 ;  /* 0x0000000a123e7228 */ /* 0x000fd00000000000 */
[----:B------:R-:W-:-:S08]  /*5560*/  DFMA R14, R62, -R12, R18 ;  /* 0x8000000c3e0e722b */ /* 0x000fd00000000012 */
[----:B------:R-:W-:-:S10]  /*5570*/  DFMA R62, R10, R14, R62 ;  /* 0x0000000e0a3e722b */ /* 0x000fd4000000003e */
[----:B------:R-:W-:-:S05]  /*5580*/  FFMA R10, RZ, R13, R63 ;  /* 0x0000000dff0a7223 */ /* 0x000fca000000003f */
[----:B------:R-:W-:-:S13]  /*5590*/  FSETP.GT.AND P0, PT, |R10|, 1.469367938527859385e-39, PT ;  /* 0x001000000a00780b */ /* 0x000fda0003f04200 */
[----:B------:R-:W-:Y:S05]  /*55a0*/  @P0 BRA P1, `(.L_x_101) ;  /* 0x00000000001c0947 */ /* 0x000fea0000800000 */
[----:B------:R-:W-:Y:S01]  /*55b0*/  IMAD.MOV.U32 R24, RZ, RZ, R18 ;  /* 0x000000ffff187224 */ /* 0x000fe200078e0012 */
[----:B------:R-:W-:Y:S01]  /*55c0*/  MOV R15, R13 ;  /* 0x0000000d000f7202 */ /* 0x000fe20000000f00 */
[----:B------:R-:W-:Y:S01]  /*55d0*/  IMAD.MOV.U32 R18, RZ, RZ, R12 ;  /* 0x000000ffff127224 */ /* 0x000fe200078e000c */
[----:B------:R-:W-:-:S07]  /*55e0*/  MOV R14, 0x5600 ;  /* 0x00005600000e7802 */ /* 0x000fce0000000f00 */
[----:B-----5:R-:W-:Y:S05]  /*55f0*/  CALL.REL.NOINC `($__internal_0_$__cuda_sm20_div_rn_f64_full) ;  /* 0x000000f800f07944 */ /* 0x020fea0003c00000 */
[----:B------:R-:W-:Y:S02]  /*5600*/  IMAD.MOV.U32 R62, RZ, RZ, R18 ;  /* 0x000000ffff3e7224 */ /* 0x000fe400078e0012 */
[----:B------:R-:W-:-:S07]  /*5610*/  IMAD.MOV.U32 R63, RZ, RZ, R15 ;  /* 0x000000ffff3f7224 */ /* 0x000fce00078e000f */
.L_x_101:
[----:B------:R-:W-:Y:S05]  /*5620*/  BSYNC.RECONVERGENT B2 ;  /* 0x0000000000027941 */ /* 0x000fea0003800200 */
.L_x_100:
[----:B------:R-:W-:Y:S01]  /*5630*/  DADD R10, RZ, R16 ;  /* 0x00000000ff0a7229 */ /* 0x000fe20000000010 */
        /* <DEDUP_REMOVED lines=23> */
.L_x_103:
[----:B------:R-:W-:Y:S05]  /*57b0*/  BSYNC.RECONVERGENT B2 ;  /* 0x0000000000027941 */ /* 0x000fea0003800200 */
.L_x_102:
[----:B-----5:R-:W-:Y:S01]  /*57c0*/  DADD R14, R8, -R16 ;  /* 0x00000000080e7229 */ /* 0x020fe20000000810 */
[----:B------:R-:W-:Y:S01]  /*57d0*/  IMAD.MOV.U32 R18, RZ, RZ, 0x1 ;  /* 0x00000001ff127424 */ /* 0x000fe200078e00ff */
[----:B------:R-:W-:Y:S01]  /*57e0*/  DADD R44, -R40, R44 ;  /* 0x00000000282c7229 */ /* 0x000fe2000000012c */
        /* <DEDUP_REMOVED lines=17> */
[----:B------:R-:W-:-:S07]  /*5900*/  IMAD.MOV.U32 R19, RZ, RZ, R45 ;  /* 0x000000ffff137224 */ /* 0x000fce00078e002d */
[----:B------:R-:W-:Y:S05]  /*5910*/  CALL.REL.NOINC `($__internal_0_$__cuda_sm20_div_rn_f64_full) ;  /* 0x000000f800287944 */ /* 0x000fea0003c00000 */
[----:B------:R-:W-:Y:S02]  /*5920*/  IMAD.MOV.U32 R46, RZ, RZ, R18 ;  /* 0x000000ffff2e7224 */ /* 0x000fe400078e0012 */
[----:B------:R-:W-:-:S07]  /*5930*/  IMAD.MOV.U32 R47, RZ, RZ, R15 ;  /* 0x000000ffff2f7224 */ /* 0x000fce00078e000f */
.L_x_105:
[----:B------:R-:W-:Y:S05]  /*5940*/  BSYNC.RECONVERGENT B2 ;  /* 0x0000000000027941 */ /* 0x000fea0003800200 */
.L_x_104:
[----:B------:R-:W-:Y:S01]  /*5950*/  DADD R14, -R8, R6 ;  /* 0x00000000080e7229 */ /* 0x000fe20000000106 */
[----:B------:R-:W-:Y:S01]  /*5960*/  IMAD.MOV.U32 R18, RZ, RZ, 0x1 ;  /* 0x00000001ff127424 */ /* 0x000fe200078e00ff */
[----:B------:R-:W-:Y:S04]  /*5970*/  BSSY.RECONVERGENT B2, `(.L_x_106) ;  /* 0x0000015000027945 */ /* 0x000fe80003800200 */
[----:B------:R-:W0:Y:S02]  /*5980*/  MUFU.RCP64H R19, R15 ;  /* 0x0000000f00137308 */ /* 0x000e240000001800 */
[----:B0-----:R-:W-:-:S08]  /*5990*/  DFMA R24, -R14, R18, 1 ;  /* 0x3ff000000e18742b */ /* 0x001fd00000000112 */
[----:B------:R-:W-:-:S08]  /*59a0*/  DFMA R24, R24, R24, R24 ;  /* 0x000000181818722b */ /* 0x000fd00000000018 */
[----:B------:R-:W-:Y:S02]  /*59b0*/  DFMA R24, R18, R24, R18 ;  /* 0x000000181218722b */ /* 0x000fe40000000012 */
[----:B------:R-:W-:-:S06]  /*59c0*/  DADD R18, R40, -R38 ;  /* 0x0000000028127229 */ /* 0x000fcc0000000826 */
[----:B------:R-:W-:-:S04]  /*59d0*/  DFMA R42, -R14, R24, 1 ;  /* 0x3ff000000e2a742b */ /* 0x000fc80000000118 */
[----:B------:R-:W-:-:S04]  /*59e0*/  FSETP.GEU.AND P1, PT, |R19|, 6.5827683646048100446e-37, PT ;  /* 0x036000001300780b */ /* 0x000fc80003f2e200 */
[----:B------:R-:W-:-:S08]  /*59f0*/  DFMA R42, R24, R42, R24 ;  /* 0x0000002a182a722b */ /* 0x000fd00000000018 */
[----:B------:R-:W-:-:S08]  /*5a00*/  DMUL R44, R18, R42 ;  /* 0x0000002a122c7228 */ /* 0x000fd00000000000 */
[----:B------:R-:W-:-:S08]  /*5a10*/  DFMA R24, -R14, R44, R18 ;  /* 0x0000002c0e18722b */ /* 0x000fd00000000112 */
[----:B------:R-:W-:-:S10]  /*5a20*/  DFMA R44, R42, R24, R44 ;  /* 0x000000182a2c722b */ /* 0x000fd4000000002c */
[----:B------:R-:W-:-:S05]  /*5a30*/  FFMA R24, RZ, R15, R45 ;  /* 0x0000000fff187223 */ /* 0x000fca000000002d */
[----:B------:R-:W-:-:S13]  /*5a40*/  FSETP.GT.AND P0, PT, |R24|, 1.469367938527859385e-39, PT ;  /* 0x001000001800780b */ /* 0x000fda0003f04200 */
[----:B------:R-:W-:Y:S05]  /*5a50*/  @P0 BRA P1, `(.L_x_107) ;  /* 0x0000000000180947 */ /* 0x000fea0000800000 */
[----:B------:R-:W-:Y:S02]  /*5a60*/  IMAD.MOV.U32 R24, RZ, RZ, R18 ;  /* 0x000000ffff187224 */ /* 0x000fe400078e0012 */
[----:B------:R-:W-:Y:S01]  /*5a70*/  IMAD.MOV.U32 R18, RZ, RZ, R14 ;  /* 0x000000ffff127224 */ /* 0x000fe200078e000e */
[----:B------:R-:W-:-:S07]  /*5a80*/  MOV R14, 0x5aa0 ;  /* 0x00005aa0000e7802 */ /* 0x000fce0000000f00 */
[----:B------:R-:W-:Y:S05]  /*5a90*/  CALL.REL.NOINC `($__internal_0_$__cuda_sm20_div_rn_f64_full) ;  /* 0x000000f400c87944 */ /* 0x000fea0003c00000 */
[----:B------:R-:W-:Y:S01]  /*5aa0*/  MOV R44, R18 ;  /* 0x00000012002c7202 */ /* 0x000fe20000000f00 */
[----:B------:R-:W-:-:S07]  /*5ab0*/  IMAD.MOV.U32 R45, RZ, RZ, R15 ;  /* 0x000000ffff2d7224 */ /* 0x000fce00078e000f */
.L_x_107:
[----:B------:R-:W-:Y:S05]  /*5ac0*/  BSYNC.RECONVERGENT B2 ;  /* 0x0000000000027941 */ /* 0x000fea0003800200 */
.L_x_106:
[----:B------:R-:W-:Y:S01]  /*5ad0*/  DADD R14, R2, -R12 ;  /* 0x00000000020e7229 */ /* 0x000fe2000000080c */
        /* <DEDUP_REMOVED lines=19> */
[----:B------:R-:W-:-:S07]  /*5c10*/  IMAD.MOV.U32 R19, RZ, RZ, R37 ;  /* 0x000000ffff137224 */ /* 0x000fce00078e0025 */
[----:B------:R-:W-:Y:S05]  /*5c20*/  CALL.REL.NOINC `($__internal_0_$__cuda_sm20_div_rn_f64_full) ;  /* 0x000000f400647944 */ /* 0x000fea0003c00000 */
[----:B------:R-:W-:Y:S01]  /*5c30*/  MOV R42, R18 ;  /* 0x00000012002a7202 */ /* 0x000fe20000000f00 */
[----:B------:R-:W-:-:S07]  /*5c40*/  IMAD.MOV.U32 R43, RZ, RZ, R15 ;  /* 0x000000ffff2b7224 */ /* 0x000fce00078e000f */
.L_x_109:
[----:B------:R-:W-:Y:S05]  /*5c50*/  BSYNC.RECONVERGENT B2 ;  /* 0x0000000000027941 */ /* 0x000fea0003800200 */
.L_x_108:
[----:B------:R-:W0:Y:S01]  /*5c60*/  MUFU.RCP64H R15, R5 ;  /* 0x00000005000f7308 */ /* 0x000e220000001800 */
[----:B------:R-:W-:Y:S01]  /*5c70*/  IMAD.MOV.U32 R14, RZ, RZ, 0x1 ;  /* 0x00000001ff0e7424 */ /* 0x000fe200078e00ff */
[----:B------:R-:W-:Y:S01]  /*5c80*/  DADD R24, -R62, R34 ;  /* 0x000000003e187229 */ /* 0x000fe20000000122 */
[----:B------:R-:W-:Y:S09]  /*5c90*/  BSSY.RECONVERGENT B2, `(.L_x_110) ;  /* 0x0000014000027945 */ /* 0x000ff20003800200 */
        /* <DEDUP_REMOVED lines=19> */
.L_x_111:
[----:B------:R-:W-:Y:S05]  /*5dd0*/  BSYNC.RECONVERGENT B2 ;  /* 0x0000000000027941 */ /* 0x000fea0003800200 */
.L_x_110:
[----:B------:R-:W-:Y:S01]  /*5de0*/  DADD R14, R16, R12 ;  /* 0x00000000100e7229 */ /* 0x000fe2000000000c */
        /* <DEDUP_REMOVED lines=23> */
.L_x_113:
[----:B------:R-:W-:Y:S05]  /*5f60*/  BSYNC.RECONVERGENT B2 ;  /* 0x0000000000027941 */ /* 0x000fea0003800200 */
.L_x_112:
[----:B------:R-:W-:Y:S01]  /*5f70*/  DADD R36, RZ, R8 ;  /* 0x00000000ff247229 */ /* 0x000fe20000000008 */
        /* <DEDUP_REMOVED lines=23> */
.L_x_115:
[----:B------:R-:W-:Y:S05]  /*60f0*/  BSYNC.RECONVERGENT B2 ;  /* 0x0000000000027941 */ /* 0x000fea0003800200 */
.L_x_114:
        /* <DEDUP_REMOVED lines=24> */
.L_x_117:
[----:B------:R-:W-:Y:S05]  /*6280*/  BSYNC.RECONVERGENT B2 ;  /* 0x0000000000027941 */ /* 0x000fea0003800200 */
.L_x_116:
        /* <DEDUP_REMOVED lines=23> */
.L_x_119:
[----:B------:R-:W-:Y:S05]  /*6400*/  BSYNC.RECONVERGENT B2 ;  /* 0x0000000000027941 */ /* 0x000fea0003800200 */
.L_x_118:
        /* <DEDUP_REMOVED lines=19> */
[----:B------:R-:W-:-:S07]  /*6540*/  IMAD.MOV.U32 R19, RZ, RZ, R25 ;  /* 0x000000ffff137224 */ /* 0x000fce00078e0019 */
[----:B------:R-:W-:Y:S05]  /*6550*/  CALL.REL.NOINC `($__internal_0_$__cuda_sm20_div_rn_f64_full) ;  /* 0x000000ec00187944 */ /* 0x000fea0003c00000 */
[----:B------:R-:W-:Y:S01]  /*6560*/  IMAD.MOV.U32 R2, RZ, RZ, R18 ;  /* 0x000000ffff027224 */ /* 0x000fe200078e0012 */
[----:B------:R-:W-:-:S07]  /*6570*/  MOV R3, R15 ;  /* 0x0000000f00037202 */ /* 0x000fce0000000f00 */
.L_x_121:
[----:B------:R-:W-:Y:S05]  /*6580*/  BSYNC.RECONVERGENT B2 ;  /* 0x0000000000027941 */ /* 0x000fea0003800200 */
.L_x_120:
[----:B------:R-:W-:Y:S01]  /*6590*/  DADD R14, R8, R12 ;  /* 0x00000000080e7229 */ /* 0x000fe2000000000c */
[----:B------:R-:W-:Y:S01]  /*65a0*/  BSSY.RECONVERGENT B2, `(.L_x_122) ;  /* 0x0000016000027945 */ /* 0x000fe20003800200 */
[----:B------:R-:W-:Y:S01]  /*65b0*/  IMAD.MOV.U32 R8, RZ, RZ, 0x1 ;  /* 0x00000001ff087424 */ /* 0x000fe200078e00ff */
[----:B------:R-:W-:-:S03]  /*65c0*/  DADD R24, -R34, R38 ;  /* 0x0000000022187229 */ /* 0x000fc60000000126 */
[----:B------:R-:W0:Y:S07]  /*65d0*/  MUFU.RCP64H R9, R15 ;  /* 0x0000000f00097308 */ /* 0x000e2e0000001800 */
        /* <DEDUP_REMOVED lines=16> */
[----:B------:R-:W-:Y:S02]  /*66e0*/  IMAD.MOV.U32 R8, RZ, RZ, R18 ;  /* 0x000000ffff087224 */ /* 0x000fe400078e0012 */
[----:B------:R-:W-:-:S07]  /*66f0*/  IMAD.MOV.U32 R9, RZ, RZ, R15 ;  /* 0x000000ffff097224 */ /* 0x000fce00078e000f */
.L_x_123:
[----:B------:R-:W-:Y:S05]  /*6700*/  BSYNC.RECONVERGENT B2 ;  /* 0x0000000000027941 */ /* 0x000fea0003800200 */
.L_x_122:
[----:B------:R-:W-:Y:S01]  /*6710*/  DADD R6, RZ, R6 ;  /* 0x00000000ff067229 */ /* 0x000fe20000000006 */
[----:B------:R-:W-:Y:S01]  /*6720*/  MOV R14, 0x1 ;  /* 0x00000001000e7802 */ /* 0x000fe20000000f00 */
        /* <DEDUP_REMOVED lines=20> */
[----:B------:R-:W-:-:S07]  /*6870*/  IMAD.MOV.U32 R14, RZ, RZ, R18 ;  /* 0x000000ffff0e7224 */ /* 0x000fce00078e0012 */
.L_x_125:
[----:B------:R-:W-:Y:S05]  /*6880*/  BSYNC.RECONVERGENT B2 ;  /* 0x0000000000027941 */ /* 0x000fea0003800200 */
.L_x_124:
[----:B------:R-:W-:Y:S02]  /*6890*/  DMUL R6, R34, R38 ;  /* 0x0000002622067228 */ /* 0x000fe40000000000 */
[----:B------:R-:W-:Y:S02]  /*68a0*/  DADD R12, RZ, -R12 ;  /* 0x00000000ff0c7229 */ /* 0x000fe4000000080c */
[C---:B------:R-:W-:Y:S02]  /*68b0*/  DSETP.GEU.AND P0, PT, |R8|.reuse, |R14|, PT ;  /* 0x4000000e0800722a */ /* 0x040fe40003f0e200 */
[----:B------:R-:W-:Y:S02]  /*68c0*/  DSETP.GEU.AND P1, PT, |R8|, |R2|, PT ;  /* 0x400000020800722a */ /* 0x000fe40003f2e200 */
[----:B------:R-:W-:Y:S02]  /*68d0*/  DADD R4, RZ, -R4 ;  /* 0x00000000ff047229 */ /* 0x000fe40000000804 */
[----:B------:R-:W-:-:S02]  /*68e0*/  DSETP.GEU.AND P3, PT, |R2|, |R42|, PT ;  /* 0x4000002a0200722a */ /* 0x000fc40003f6e200 */
[----:B------:R-:W-:Y:S02]  /*68f0*/  DSETP.GEU.AND P4, PT, R6, RZ, PT ;  /* 0x000000ff0600722a */ /* 0x000fe40003f8e000 */
[----:B------:R-:W-:Y:S01]  /*6900*/  DMUL R18, R38, R40 ;  /* 0x0000002826127228 */ /* 0x000fe20000000000 */
[C---:B------:R-:W-:Y:S01]  /*6910*/  FSEL R6, R8.reuse, R14, !P0 ;  /* 0x0000000e08067208 */ /* 0x040fe20004000000 */
[----:B------:R-:W-:Y:S01]  /*6920*/  DSETP.GEU.AND P2, PT, |R34|, |R38|, PT ;  /* 0x400000262200722a */ /* 0x000fe20003f4e200 */
[C---:B------:R-:W-:Y:S01]  /*6930*/  FSEL R7, R9.reuse, R15, !P0 ;  /* 0x0000000f09077208 */ /* 0x040fe20004000000 */
[----:B------:R-:W-:Y:S01]  /*6940*/  DSETP.GEU.AND P0, PT, |R38|, |R40|, PT ;  /* 0x400000282600722a */ /* 0x000fe20003f0e200 */
[----:B------:R-:W-:Y:S01]  /*6950*/  FSEL R8, R8, R2, !P1 ;  /* 0x0000000208087208 */ /* 0x000fe20004800000 */
[----:B------:R-:W-:Y:S01]  /*6960*/  DMUL R36, R10, R36 ;  /* 0x000000240a247228 */ /* 0x000fe20000000000 */
[----:B------:R-:W-:Y:S01]  /*6970*/  FSEL R9, R9, R3, !P1 ;  /* 0x0000000309097208 */ /* 0x000fe20004800000 */
[----:B------:R-:W-:Y:S01]  /*6980*/  DMUL R4, R12, R4 ;  /* 0x000000040c047228 */ /* 0x000fe20000000000 */
[----:B------:R-:W-:Y:S01]  /*6990*/  FSEL R14, R2, R42, !P3 ;  /* 0x0000002a020e7208 */ /* 0x000fe20005800000 */
[----:B------:R-:W-:Y:S01]  /*69a0*/  DSETP.GEU.AND P1, PT, R18, RZ, PT ;  /* 0x000000ff1200722a */ /* 0x000fe20003f2e000 */
[----:B------:R-:W-:Y:S01]  /*69b0*/  FSEL R15, R3, R43, !P3 ;  /* 0x0000002b030f7208 */ /* 0x000fe20005800000 */
[----:B------:R-:W-:Y:S01]  /*69c0*/  DMUL R2, R10, R12 ;  /* 0x0000000c0a027228 */ /* 0x000fe20000000000 */
[----:B------:R-:W-:Y:S01]  /*69d0*/  FSEL R17, R34, R38, !P2 ;  /* 0x0000002622117208 */ /* 0x000fe20005000000 */
[----:B------:R-:W-:Y:S01]  /*69e0*/  DMUL R36, R36, R6 ;  /* 0x0000000624247228 */ /* 0x000fe20000000000 */
[----:B------:R-:W-:-:S02]  /*69f0*/  FSEL R16, R38, R40, !P0 ;  /* 0x0000002826107208 */ /* 0x000fc40004000000 */
[----:B------:R-:W-:Y:S01]  /*6a00*/  FSEL R34, R35, R39, !P2 ;  /* 0x0000002723227208 */ /* 0x000fe20005000000 */
[----:B------:R-:W-:Y:S01]  /*6a10*/  DMUL R4, R4, R14 ;  /* 0x0000000e04047228 */ /* 0x000fe20000000000 */
[----:B------:R-:W-:Y:S01]  /*6a20*/  FSEL R38, R39, R41, !P0 ;  /* 0x0000002927267208 */ /* 0x000fe20004000000 */
[----:B------:R-:W-:Y:S01]  /*6a30*/  DMUL R2, R2, R8 ;  /* 0x0000000802027228 */ /* 0x000fe20000000000 */
[----:B------:R-:W-:Y:S02]  /*6a40*/  FSEL R6, R17, RZ, P4 ;  /* 0x000000ff11067208 */ /* 0x000fe40002000000 */
[----:B------:R-:W-:Y:S02]  /*6a50*/  FSEL R7, R34, RZ, P4 ;  /* 0x000000ff22077208 */ /* 0x000fe40002000000 */
[----:B------:R-:W-:Y:S02]  /*6a60*/  FSEL R16, R16, RZ, P1 ;  /* 0x000000ff10107208 */ /* 0x000fe40000800000 */
[----:B------:R-:W-:-:S02]  /*6a70*/  FSEL R17, R38, RZ, P1 ;  /* 0x000000ff26117208 */ /* 0x000fc40000800000 */
[----:B------:R-:W-:-:S04]  /*6a80*/  DFMA R10, R10, R6, R48 ;  /* 0x000000060a0a722b */ /* 0x000fc80000000030 */
[----:B------:R-:W-:Y:S01]  /*6a90*/  DFMA R16, R12, R16, R62 ;  /* 0x000000100c10722b */ /* 0x000fe2000000003e */
[----:B------:R-:W-:Y:S02]  /*6aa0*/  FSEL R12, R36, R2, !P2 ;  /* 0x00000002240c7208 */ /* 0x000fe40005000000 */
[----:B------:R-:W-:Y:S02]  /*6ab0*/  FSEL R13, R37, R3, !P2 ;  /* 0x00000003250d7208 */ /* 0x000fe40005000000 */
[----:B------:R-:W-:Y:S02]  /*6ac0*/  FSEL R2, R2, R4, !P0 ;  /* 0x0000000402027208 */ /* 0x000fe40004000000 */
[----:B------:R-:W-:Y:S02]  /*6ad0*/  FSEL R3, R3, R5, !P0 ;  /* 0x0000000503037208 */ /* 0x000fe40004000000 */
[----:B------:R-:W-:-:S04]  /*6ae0*/  DADD R12, R10, R12 ;  /* 0x000000000a0c7229 */ /* 0x000fc8000000000c */
[----:B------:R-:W-:-:S11]  /*6af0*/  DADD R16, R16, R2 ;  /* 0x0000000010107229 */ /* 0x000fd60000000002 */
.L_x_92:
[----:B------:R-:W-:Y:S05]  /*6b00*/  BSYNC.RECONVERGENT B0 ;  /* 0x0000000000007941 */ /* 0x000fea0003800200 */
.L_x_0:
[C---:B------:R-:W-:Y:S01]  /*6b10*/  VIADD R2, R30.reuse, 0x1 ;  /* 0x000000011e027836 */ /* 0x040fe20000000000 */
[C---:B------:R-:W-:Y:S01]  /*6b20*/  IADD3 R4, PT, PT, R30.reuse, 0x2, RZ ;  /* 0x000000021e047810 */ /* 0x040fe20007ffe0ff */
[C---:B------:R-:W-:Y:S01]  /*6b30*/  VIADD R8, R30.reuse, 0xffffffff ;  /* 0xffffffff1e087836 */ /* 0x040fe20000000000 */
[C---:B------:R-:W-:Y:S01]  /*6b40*/  IADD3 R10, PT, PT, R30.reuse, -0x3, RZ ;  /* 0xfffffffd1e0a7810 */ /* 0x040fe20007ffe0ff */
[----:B------:R-:W-:Y:S01]  /*6b50*/  VIADD R6, R30, 0x3 ;  /* 0x000000031e067836 */ /* 0x000fe20000000000 */
[----:B------:R-:W0:Y:S01]  /*6b60*/  LDCU UR6, c[0x0][0x3d0] ;  /* 0x00007a00ff0677ac */ /* 0x000e220008000800 */
[----:B------:R-:W1:Y:S08]  /*6b70*/  I2F.F64 R2, R2 ;  /* 0x0000000200027312 */ /* 0x000e700000201c00 */
[----:B------:R-:W2:Y:S01]  /*6b80*/  I2F.F64 R4, R4 ;  /* 0x0000000400047312 */ /* 0x000ea20000201c00 */
[----:B-1----:R-:W-:-:S07]  /*6b90*/  DSETP.MAX.AND P2, P4, RZ, R2, PT ;  /* 0x00000002ff00722a */ /* 0x002fce0003c4f000 */
[----:B------:R-:W1:Y:S01]  /*6ba0*/  I2F.F64 R8, R8 ;  /* 0x0000000800087312 */ /* 0x000e620000201c00 */
[----:B------:R-:W-:Y:S02]  /*6bb0*/  IMAD.MOV.U32 R11, RZ, RZ, R2 ;  /* 0x000000ffff0b7224 */ /* 0x000fe400078e0002 */
[----:B------:R-:W-:Y:S01]  /*6bc0*/  IMAD.MOV.U32 R2, RZ, RZ, RZ ;  /* 0x000000ffff027224 */ /* 0x000fe200078e00ff */
[----:B--2---:R-:W-:-:S04]  /*6bd0*/  DSETP.MAX.AND P5, P6, RZ, R4, PT ;  /* 0x00000004ff00722a */ /* 0x004fc80003eaf000 */
[----:B------:R-:W2:Y:S01]  /*6be0*/  I2F.F64 R6, R6 ;  /* 0x0000000600067312 */ /* 0x000ea20000201c00 */
[----:B------:R-:W-:Y:S02]  /*6bf0*/  IMAD.MOV.U32 R15, RZ, RZ, R4 ;  /* 0x000000ffff0f7224 */ /* 0x000fe400078e0004 */
[----:B------:R-:W-:Y:S02]  /*6c00*/  IMAD.MOV.U32 R4, RZ, RZ, RZ ;  /* 0x000000ffff047224 */ /* 0x000fe400078e00ff */
[----:B------:R-:W-:Y:S01]  /*6c10*/  IMAD.MOV.U32 R19, RZ, RZ, R5 ;  /* 0x000000ffff137224 */ /* 0x000fe200078e0005 */
[----:B------:R-:W-:Y:S01]  /*6c20*/  FSEL R5, R2, R3, P2 ;  /* 0x0000000302057208 */ /* 0x000fe20001000000 */
[----:B-1----:R-:W-:Y:S01]  /*6c30*/  IMAD.MOV.U32 R31, RZ, RZ, R8 ;  /* 0x000000ffff1f7224 */ /* 0x002fe200078e0008 */
[----:B------:R-:W-:Y:S01]  /*6c40*/  SEL R4, R4, R11, P2 ;  /* 0x0000000b04047207 */ /* 0x000fe20001000000 */
[----:B------:R-:W-:Y:S01]  /*6c50*/  DSETP.MAX.AND P3, P2, RZ, R8, PT ;  /* 0x00000008ff00722a */ /* 0x000fe20003a6f000 */
[----:B------:R-:W-:Y:S01]  /*6c60*/  @P4 LOP3.LUT R5, R3, 0x80000, RZ, 0xfc, !PT ;  /* 0x0008000003054812 */ /* 0x000fe200078efcff */
[----:B------:R-:W-:Y:S01]  /*6c70*/  IMAD.MOV.U32 R3, RZ, RZ, RZ ;  /* 0x000000ffff037224 */ /* 0x000fe200078e00ff */
[----:B------:R-:W1:Y:S01]  /*6c80*/  I2F.F64 R10, R10 ;  /* 0x0000000a000a7312 */ /* 0x000e620000201c00 */
[----:B------:R-:W-:Y:S01]  /*6c90*/  IMAD.MOV.U32 R8, RZ, RZ, RZ ;  /* 0x000000ffff087224 */ /* 0x000fe200078e00ff */
[----:B------:R-:W-:Y:S01]  /*6ca0*/  SEL R2, R2, R15, P5 ;  /* 0x0000000f02027207 */ /* 0x000fe20002800000 */
[----:B--2---:R-:W-:Y:S01]  /*6cb0*/  DSETP.MAX.AND P1, P0, RZ, R6, PT ;  /* 0x00000006ff00722a */ /* 0x004fe2000382f000 */
[----:B------:R-:W-:Y:S01]  /*6cc0*/  MOV R25, R6 ;  /* 0x0000000600197202 */ /* 0x000fe20000000f00 */
[----:B------:R-:W-:Y:S01]  /*6cd0*/  VIADD R6, R30, 0xfffffffe ;  /* 0xfffffffe1e067836 */ /* 0x000fe20000000000 */
[----:B------:R-:W-:Y:S01]  /*6ce0*/  FSEL R3, R3, R9, P3 ;  /* 0x0000000903037208 */ /* 0x000fe20001800000 */
[----:B------:R-:W-:Y:S01]  /*6cf0*/  IMAD.MOV.U32 R14, RZ, RZ, R7 ;  /* 0x000000ffff0e7224 */ /* 0x000fe200078e0007 */
[C---:B------:R-:W-:Y:S01]  /*6d00*/  FSEL R15, R8.reuse, R19, P5 ;  /* 0x00000013080f7208 */ /* 0x040fe20002800000 */
[----:B------:R-:W-:Y:S01]  /*6d10*/  DSETP.GT.AND P5, PT, R4, R32, PT ;  /* 0x000000200400722a */ /* 0x000fe20003fa4000 */
[----:B------:R-:W-:Y:S01]  /*6d20*/  SEL R8, R8, R31, P3 ;  /* 0x0000001f08087207 */ /* 0x000fe20001800000 */
[----:B------:R-:W2:Y:S01]  /*6d30*/  I2F.F64 R6, R6 ;  /* 0x0000000600067312 */ /* 0x000ea20000201c00 */
[----:B------:R-:W-:-:S02]  /*6d40*/  @P2 LOP3.LUT R3, R9, 0x80000, RZ, 0xfc, !PT ;  /* 0x0008000009032812 */ /* 0x000fc400078efcff */
[----:B------:R-:W-:Y:S01]  /*6d50*/  @P6 LOP3.LUT R15, R19, 0x80000, RZ, 0xfc, !PT ;  /* 0x00080000130f6812 */ /* 0x000fe200078efcff */
[----:B-1----:R-:W-:Y:S01]  /*6d60*/  IMAD.MOV.U32 R35, RZ, RZ, R10 ;  /* 0x000000ffff237224 */ /* 0x002fe200078e000a */
[----:B------:R-:W-:Y:S01]  /*6d70*/  FSEL R4, R32, R4, P5 ;  /* 0x0000000420047208 */ /* 0x000fe20002800000 */
[----:B------:R-:W-:Y:S01]  /*6d80*/  IMAD.MOV.U32 R9, RZ, RZ, R3 ;  /* 0x000000ffff097224 */ /* 0x000fe200078e0003 */
[----:B------:R-:W-:Y:S01]  /*6d90*/  FSEL R5, R33, R5, P5 ;  /* 0x0000000521057208 */ /* 0x000fe20002800000 */
[----:B------:R-:W-:Y:S01]  /*6da0*/  DSETP.MAX.AND P5, P2, RZ, R10, PT ;  /* 0x0000000aff00722a */ /* 0x000fe20003aaf000 */
[----:B------:R-:W-:Y:S01]  /*6db0*/  IMAD.MOV.U32 R3, RZ, RZ, RZ ;  /* 0x000000ffff037224 */ /* 0x000fe200078e00ff */
[----:B------:R-:W-:Y:S01]  /*6dc0*/  MOV R37, R11 ;  /* 0x0000000b00257202 */ /* 0x000fe20000000f00 */
[----:B------:R1:W0:Y:S01]  /*6dd0*/  F2I.F64.TRUNC R24, R4 ;  /* 0x0000000400187311 */ /* 0x000222000030d100 */
[----:B------:R-:W-:Y:S02]  /*6de0*/  DSETP.GT.AND P6, PT, R8, R32, PT ;  /* 0x000000200800722a */ /* 0x000fe40003fc4000 */
[----:B--2---:R-:W-:Y:S01]  /*6df0*/  DSETP.MAX.AND P3, P4, RZ, R6, PT ;  /* 0x00000006ff00722a */ /* 0x004fe20003c6f000 */
[----:B------:R-:W-:-:S02]  /*6e00*/  IMAD.MOV.U32 R19, RZ, RZ, R6 ;  /* 0x000000ffff137224 */ /* 0x000fc400078e0006 */
[----:B------:R-:W-:Y:S01]  /*6e10*/  IMAD.MOV.U32 R6, RZ, RZ, RZ ;  /* 0x000000ffff067224 */ /* 0x000fe200078e00ff */
[----:B------:R-:W-:Y:S01]  /*6e20*/  FSEL R11, R33, R9, P6 ;  /* 0x00000009210b7208 */ /* 0x000fe20003000000 */
[----:B------:R-:W-:Y:S01]  /*6e30*/  IMAD.MOV.U32 R31, RZ, RZ, R7 ;  /* 0x000000ffff1f7224 */ /* 0x000fe200078e0007 */
[----:B-1----:R-:W-:Y:S02]  /*6e40*/  MOV R4, RZ ;  /* 0x000000ff00047202 */ /* 0x002fe40000000f00 */
[----:B------:R-:W-:Y:S01]  /*6e50*/  FSEL R7, R3, R14, P1 ;  /* 0x0000000e03077208 */ /* 0x000fe20000800000 */
[----:B------:R-:W-:Y:S01]  /*6e60*/  IMAD.MOV.U32 R3, RZ, RZ, R15 ;  /* 0x000000ffff037224 */ /* 0x000fe200078e000f */
[----:B------:R-:W-:Y:S02]  /*6e70*/  FSEL R9, R4, R37, P5 ;  /* 0x0000002504097208 */ /* 0x000fe40002800000 */
[----:B------:R-:W-:Y:S01]  /*6e80*/  SEL R6, R6, R25, P1 ;  /* 0x0000001906067207 */ /* 0x000fe20000800000 */
[----:B------:R-:W1:Y:S01]  /*6e90*/  LDC.64 R4, c[0x0][0x388] ;  /* 0x0000e200ff047b82 */ /* 0x000e620000000a00 */
[----:B------:R-:W-:Y:S01]  /*6ea0*/  @P0 LOP3.LUT R7, R14, 0x80000, RZ, 0xfc, !PT ;  /* 0x000800000e070812 */ /* 0x000fe200078efcff */
[--C-:B------:R-:W-:Y:S01]  /*6eb0*/  DSETP.GT.AND P0, PT, R2, R32.reuse, PT ;  /* 0x000000200200722a */ /* 0x100fe20003f04000 */
[C---:B------:R-:W-:Y:S01]  /*6ec0*/  FSEL R10, R32.reuse, R8, P6 ;  /* 0x00000008200a7208 */ /* 0x040fe20003000000 */
[----:B------:R-:W-:Y:S01]  /*6ed0*/  IMAD.MOV.U32 R8, RZ, RZ, RZ ;  /* 0x000000ffff087224 */ /* 0x000fe200078e00ff */
[----:B------:R-:W-:Y:S01]  /*6ee0*/  @P2 LOP3.LUT R9, R37, 0x80000, RZ, 0xfc, !PT ;  /* 0x0008000025092812 */ /* 0x000fe200078efcff */
[----:B0-----:R-:W-:Y:S01]  /*6ef0*/  IMAD R37, R23, UR6, R24 ;  /* 0x0000000617257c24 */ /* 0x001fe2000f8e0218 */
[----:B------:R0:W2:Y:S01]  /*6f00*/  F2I.F64.TRUNC R36, R10 ;  /* 0x0000000a00247311 */ /* 0x0000a2000030d100 */
[----:B------:R-:W-:Y:S01]  /*6f10*/  DSETP.GT.AND P1, PT, R6, R32, PT ;  /* 0x000000200600722a */ /* 0x000fe20003f24000 */
[----:B------:R-:W-:Y:S01]  /*6f20*/  FSEL R2, R32, R2, P0 ;  /* 0x0000000220027208 */ /* 0x000fe20000000000 */
[----:B------:R-:W3:Y:S01]  /*6f30*/  LDC.64 R24, c[0x0][0x3b0] ;  /* 0x0000ec00ff187b82 */ /* 0x000ee20000000a00 */
[----:B------:R-:W-:-:S02]  /*6f40*/  FSEL R3, R33, R3, P0 ;  /* 0x0000000321037208 */ /* 0x000fc40000000000 */
[----:B------:R-:W-:Y:S02]  /*6f50*/  SEL R8, R8, R35, P5 ;  /* 0x0000002308087207 */ /* 0x000fe40002800000 */
[----:B------:R-:W-:Y:S01]  /*6f60*/  FSEL R14, R32, R6, P1 ;  /* 0x00000006200e7208 */ /* 0x000fe20000800000 */
[----:B------:R-:W-:Y:S01]  /*6f70*/  IMAD.MOV.U32 R6, RZ, RZ, RZ ;  /* 0x000000ffff067224 */ /* 0x000fe200078e00ff */
[----:B------:R-:W-:Y:S01]  /*6f80*/  FSEL R15, R33, R7, P1 ;  /* 0x00000007210f7208 */ /* 0x000fe20000800000 */
[----:B------:R4:W4:Y:S01]  /*6f90*/  F2I.F64.TRUNC R30, R2 ;  /* 0x00000002001e7311 */ /* 0x000922000030d100 */
[----:B0-----:R-:W-:Y:S01]  /*6fa0*/  IMAD.MOV.U32 R10, RZ, RZ, RZ ;  /* 0x000000ffff0a7224 */ /* 0x001fe200078e00ff */
[--C-:B------:R-:W-:Y:S01]  /*6fb0*/  DSETP.GT.AND P0, PT, R8, R32.reuse, PT ;  /* 0x000000200800722a */ /* 0x100fe20003f04000 */
[----:B------:R-:W-:Y:S02]  /*6fc0*/  FSEL R11, R6, R31, P3 ;  /* 0x0000001f060b7208 */ /* 0x000fe40001800000 */
[----:B------:R-:W-:Y:S01]  /*6fd0*/  @P4 LOP3.LUT R11, R31, 0x80000, RZ, 0xfc, !PT ;  /* 0x000800001f0b4812 */ /* 0x000fe200078efcff */
[----:B--2---:R-:W-:Y:S01]  /*6fe0*/  IMAD R31, R23, UR6, R36 ;  /* 0x00000006171f7c24 */ /* 0x004fe2000f8e0224 */
[----:B------:R-:W-:Y:S01]  /*6ff0*/  SEL R10, R10, R19, P3 ;  /* 0x000000130a0a7207 */ /* 0x000fe20001800000 */
[--C-:B-1----:R-:W-:Y:S01]  /*7000*/  IMAD.WIDE R6, R37, 0x8, R4.reuse ;  /* 0x0000000825067825 */ /* 0x102fe200078e0204 */
[C---:B------:R-:W-:Y:S01]  /*7010*/  FSEL R18, R32.reuse, R8, P0 ;  /* 0x0000000820127208 */ /* 0x040fe20000000000 */
[----:B------:R0:W1:Y:S01]  /*7020*/  F2I.F64.TRUNC R34, R14 ;  /* 0x0000000e00227311 */ /* 0x000062000030d100 */
[----:B------:R-:W-:Y:S01]  /*7030*/  FSEL R19, R33, R9, P0 ;  /* 0x0000000921137208 */ /* 0x000fe20000000000 */
[----:B----4-:R-:W-:Y:S01]  /*7040*/  IMAD.WIDE R2, R31, 0x8, R4 ;  /* 0x000000081f027825 */ /* 0x010fe200078e0204 */
[----:B------:R-:W-:Y:S01]  /*7050*/  DSETP.GT.AND P0, PT, R10, R32, PT ;  /* 0x000000200a00722a */ /* 0x000fe20003f04000 */
[----:B------:R-:W2:Y:S01]  /*7060*/  LDG.E.64 R6, desc[UR8][R6.64] ;  /* 0x0000000806067981 */ /* 0x000ea2000c1e1b00 */
[----:B------:R-:W4:Y:S03]  /*7070*/  LDC.64 R8, c[0x0][0x3b8] ;  /* 0x0000ee00ff087b82 */ /* 0x000f260000000a00 */
[----:B------:R-:W2:Y:S01]  /*7080*/  LDG.E.64 R2, desc[UR8][R2.64] ;  /* 0x0000000802027981 */ /* 0x000ea2000c1e1b00 */
[----:B------:R-:W3:Y:S01]  /*7090*/  F2I.F64.TRUNC R18, R18 ;  /* 0x0000001200127311 */ /* 0x000ee2000030d100 */
[----:B0-----:R-:W-:-:S02]  /*70a0*/  FSEL R14, R32, R10, P0 ;  /* 0x0000000a200e7208 */ /* 0x001fc40000000000 */
[----:B------:R-:W-:-:S05]  /*70b0*/  FSEL R15, R33, R11, P0 ;  /* 0x0000000b210f7208 */ /* 0x000fca0000000000 */
[----:B------:R-:W0:Y:S01]  /*70c0*/  F2I.F64.TRUNC R14, R14 ;  /* 0x0000000e000e7311 */ /* 0x000e22000030d100 */
[C---:B------:R-:W-:Y:S02]  /*70d0*/  IMAD R33, R23.reuse, UR6, R30 ;  /* 0x0000000617217c24 */ /* 0x040fe4000f8e021e */
[C---:B-1----:R-:W-:Y:S02]  /*70e0*/  IMAD R35, R23.reuse, UR6, R34 ;  /* 0x0000000617237c24 */ /* 0x042fe4000f8e0222 */
[----:B---3--:R-:W-:Y:S02]  /*70f0*/  IMAD R49, R23, UR6, R18 ;  /* 0x0000000617317c24 */ /* 0x008fe4000f8e0212 */
[----:B------:R-:W-:-:S04]  /*7100*/  IMAD.WIDE R10, R0, 0x8, R24 ;  /* 0x00000008000a7825 */ /* 0x000fc800078e0218 */
[----:B0-----:R-:W-:Y:S02]  /*7110*/  IMAD R23, R23, UR6, R14 ;  /* 0x0000000617177c24 */ /* 0x001fe4000f8e020e */
[----:B------:R-:W-:-:S04]  /*7120*/  IMAD.WIDE R36, R37, 0x8, R24 ;  /* 0x0000000825247825 */ /* 0x000fc800078e0218 */
[----:B------:R-:W-:Y:S02]  /*7130*/  IMAD.WIDE R18, R33, 0x8, R24 ;  /* 0x0000000821127825 */ /* 0x000fe400078e0218 */
[----:B------:R-:W5:Y:S02]  /*7140*/  LDG.E.64 R36, desc[UR8][R36.64] ;  /* 0x0000000824247981 */ /* 0x000f64000c1e1b00 */
[----:B----4-:R-:W-:Y:S02]  /*7150*/  IMAD.WIDE R40, R0, 0x8, R8 ;  /* 0x0000000800287825 */ /* 0x010fe400078e0208 */
        /* <DEDUP_REMOVED lines=8> */
[----:B------:R-:W5:Y:S02]  /*71e0*/  LDG.E.64 R34, desc[UR8][R34.64] ;  /* 0x0000000822227981 */ /* 0x000f64000c1e1b00 */
[----:B------:R-:W-:-:S02]  /*71f0*/  IMAD.WIDE R24, R31, 0x8, R8 ;  /* 0x000000081f187825 */ /* 0x000fc400078e0208 */
[----:B------:R-:W5:Y:S02]  /*7200*/  LDG.E.64 R38, desc[UR8][R38.64] ;  /* 0x0000000826267981 */ /* 0x000f64000c1e1b00 */
[----:B------:R-:W-:Y:S02]  /*7210*/  IMAD.WIDE R42, R23, 0x8, R8 ;  /* 0x00000008172a7825 */ /* 0x000fe400078e0208 */
[----:B------:R-:W5:Y:S04]  /*7220*/  LDG.E.64 R24, desc[UR8][R24.64] ;  /* 0x0000000818187981 */ /* 0x000f68000c1e1b00 */
[----:B------:R-:W5:Y:S04]  /*7230*/  LDG.E.64 R42, desc[UR8][R42.64] ;  /* 0x000000082a2a7981 */ /* 0x000f68000c1e1b00 */
[----:B------:R0:W5:Y:S01]  /*7240*/  LDG.E.64 R8, desc[UR8][R10.64] ;  /* 0x000000080a087981 */ /* 0x000162000c1e1b00 */
[----:B------:R-:W-:Y:S01]  /*7250*/  BSSY.RECONVERGENT B0, `(.L_x_126) ;  /* 0x00005f2000007945 */ /* 0x000fe20003800200 */
[----:B--2---:R-:W-:-:S02]  /*7260*/  DMUL R14, R28, R6 ;  /* 0x000000061c0e7228 */ /* 0x004fc40000000000 */
[----:B------:R-:W-:-:S08]  /*7270*/  DMUL R4, R28, R2 ;  /* 0x000000021c047228 */ /* 0x000fd00000000000 */
[----:B------:R-:W-:Y:S01]  /*7280*/  DSETP.MIN.AND P0, P1, R4, R14, PT ;  /* 0x0000000e0400722a */ /* 0x000fe20003900000 */
[----:B0-----:R-:W-:Y:S02]  /*7290*/  IMAD.MOV.U32 R11, RZ, RZ, R15 ;  /* 0x000000ffff0b7224 */ /* 0x001fe400078e000f */
[----:B------:R-:W-:-:S05]  /*72a0*/  IMAD.MOV.U32 R10, RZ, RZ, R5 ;  /* 0x000000ffff0a7224 */ /* 0x000fca00078e0005 */
[----:B------:R-:W-:-:S06]  /*72b0*/  FSEL R23, R10, R11, P0 ;  /* 0x0000000b0a177208 */ /* 0x000fcc0000000000 */
[----:B------:R-:W-:Y:S02]  /*72c0*/  @P1 LOP3.LUT R23, R11, 0x80000, RZ, 0xfc, !PT ;  /* 0x000800000b171812 */ /* 0x000fe400078efcff */
[----:B------:R-:W-:-:S03]  /*72d0*/  SEL R4, R4, R14, P0 ;  /* 0x0000000e04047207 */ /* 0x000fc60000000000 */
[----:B------:R-:W-:-:S06]  /*72e0*/  IMAD.MOV.U32 R5, RZ, RZ, R23 ;  /* 0x000000ffff057224 */ /* 0x000fcc00078e0017 */
[----:B------:R-:W-:-:S14]  /*72f0*/  DSETP.GEU.AND P0, PT, R4, RZ, PT ;  /* 0x000000ff0400722a */ /* 0x000fdc0003f0e000 */
[----:B------:R-:W-:Y:S05]  /*7300*/  @!P0 BRA `(.L_x_127) ;  /* 0x0000003c00d88947 */ /* 0x000fea0003800000 */
[----:B------:R-:W0:Y:S01]  /*7310*/  LDCU UR6, c[0x0][0x3ec] ;  /* 0x00007d80ff0677ac */ /* 0x000e220008000800 */
[----:B------:R-:W1:Y:S01]  /*7320*/  LDC.64 R14, c[0x0][0x3e8] ;  /* 0x0000fa00ff0e7b82 */ /* 0x000e620000000a00 */
[----:B------:R-:W-:Y:S01]  /*7330*/  MOV R4, 0x1 ;  /* 0x0000000100047802 */ /* 0x000fe20000000f00 */
[----:B-----5:R-:W-:Y:S01]  /*7340*/  DADD R18, -R48, R38 ;  /* 0x0000000030127229 */ /* 0x020fe20000000126 */
        /* <DEDUP_REMOVED lines=22> */
.L_x_129:
[----:B------:R-:W-:Y:S05]  /*74b0*/  BSYNC.RECONVERGENT B2 ;  /* 0x0000000000027941 */ /* 0x000fea0003800200 */
.L_x_128:
        /* <DEDUP_REMOVED lines=26> */
.L_x_131:
[----:B------:R-:W-:Y:S05]  /*7660*/  BSYNC.RECONVERGENT B2 ;  /* 0x0000000000027941 */ /* 0x000fea0003800200 */
.L_x_130:
[----:B------:R-:W0:Y:S01]  /*7670*/  LDCU UR6, c[0x0][0x3ec] ;  /* 0x00007d80ff0677ac */ /* 0x000e220008000800 */
[----:B------:R-:W1:Y:S01]  /*7680*/  LDC.64 R14, c[0x0][0x3e8] ;  /* 0x0000fa00ff0e7b82 */ /* 0x000e620000000a00 */
[----:B------:R-:W-:Y:S01]  /*7690*/  MOV R4, 0x1 ;  /* 0x0000000100047802 */ /* 0x000fe20000000f00 */
[----:B------:R-:W-:Y:S01]  /*76a0*/  BSSY.RECONVERGENT B2, `(.L_x_132) ;  /* 0x0000017000027945 */ /* 0x000fe20003800200 */
[----:B0-----:R-:W1:Y:S04]  /*76b0*/  MUFU.RCP64H R5, UR6 ;  /* 0x0000000600057d08 */ /* 0x001e680008001800 */
[----:B-1----:R-:W-:-:S08]  /*76c0*/  DFMA R18, R4, -R14, 1 ;  /* 0x3ff000000412742b */ /* 0x002fd0000000080e */
[----:B------:R-:W-:-:S08]  /*76d0*/  DFMA R18, R18, R18, R18 ;  /* 0x000000121212722b */ /* 0x000fd00000000012 */
[----:B------:R-:W-:Y:S02]  /*76e0*/  DFMA R4, R4, R18, R4 ;  /* 0x000000120404722b */ /* 0x000fe40000000004 */
[----:B------:R-:W-:-:S06]  /*76f0*/  DADD R18, R28, -R2 ;  /* 0x000000001c127229 */ /* 0x000fcc0000000802 */
[----:B------:R-:W-:-:S04]  /*7700*/  DFMA R24, R4, -R14, 1 ;  /* 0x3ff000000418742b */ /* 0x000fc8000000080e */
[----:B------:R-:W-:-:S04]  /*7710*/  FSETP.GEU.AND P1, PT, |R19|, 6.5827683646048100446e-37, PT ;  /* 0x036000001300780b */ /* 0x000fc80003f2e200 */
        /* <DEDUP_REMOVED lines=15> */
.L_x_133:
[----:B------:R-:W-:Y:S05]  /*7810*/  BSYNC.RECONVERGENT B2 ;  /* 0x0000000000027941 */ /* 0x000fea0003800200 */
.L_x_132:
        /* <DEDUP_REMOVED lines=8> */
[----:B------:R-:W-:-:S06]  /*78a0*/  DADD R18, -R28, R6 ;  /* 0x000000001c127229 */ /* 0x000fcc0000000106 */
        /* <DEDUP_REMOVED lines=17> */
.L_x_135:
[----:B------:R-:W-:Y:S05]  /*79c0*/  BSYNC.RECONVERGENT B2 ;  /* 0x0000000000027941 */ /* 0x000fea0003800200 */
.L_x_134:
        /* <DEDUP_REMOVED lines=26> */
.L_x_137:
[----:B------:R-:W-:Y:S05]  /*7b70*/  BSYNC.RECONVERGENT B2 ;  /* 0x0000000000027941 */ /* 0x000fea0003800200 */
.L_x_136:
        /* <DEDUP_REMOVED lines=26> */
.L_x_139:
[----:B------:R-:W-:Y:S05]  /*7d20*/  BSYNC.RECONVERGENT B2 ;  /* 0x0000000000027941 */ /* 0x000fea0003800200 */
.L_x_138:
[C---:B------:R-:W-:Y:S01]  /*7d30*/  DADD R6, R8.reuse, R8 ;  /* 0x0000000008067229 */ /* 0x040fe20000000008 */
[----:B------:R-:W-:Y:S01]  /*7d40*/  UMOV UR6, 0xaaaaaaab ;  /* 0xaaaaaaab00067882 */ /* 0x000fe20000000000 */
[----:B------:R-:W-:Y:S01]  /*7d50*/  UMOV UR7, 0x3ff2aaaa ;  /* 0x3ff2aaaa00077882 */ /* 0x000fe20000000000 */
[----:B------:R-:W-:Y:S01]  /*7d60*/  UMOV UR10, 0x55555555 ;  /* 0x55555555000a7882 */ /* 0x000fe20000000000 */
[----:B------:R-:W-:Y:S01]  /*7d70*/  UMOV UR11, 0x3fc55555 ;  /* 0x3fc55555000b7882 */ /* 0x000fe20000000000 */
[----:B------:R-:W-:Y:S01]  /*7d80*/  BSSY.RECONVERGENT B1, `(.L_x_140) ;  /* 0x0000016000017945 */ /* 0x000fe20003800200 */
[----:B------:R-:W-:Y:S01]  /*7d90*/  DMUL R42, R8, UR10 ;  /* 0x0000000a082a7c28 */ /* 0x000fe20008000000 */
[----:B------:R-:W-:Y:S01]  /*7da0*/  UMOV UR10, 0xaaaaaaab ;  /* 0xaaaaaaab000a7882 */ /* 0x000fe20000000000 */
[----:B------:R-:W-:Y:S01]  /*7db0*/  DADD R32, -R6, R10 ;  /* 0x0000000006207229 */ /* 0x000fe2000000010a */
[----:B------:R-:W-:Y:S01]  /*7dc0*/  UMOV UR11, 0x3feaaaaa ;  /* 0x3feaaaaa000b7882 */ /* 0x000fe20000000000 */
[----:B------:R-:W-:Y:S01]  /*7dd0*/  DMUL R6, R8, -UR6 ;  /* 0x8000000608067c28 */ /* 0x000fe20008000000 */
[----:B------:R-:W-:Y:S01]  /*7de0*/  UMOV UR6, 0x55555555 ;  /* 0x5555555500067882 */ /* 0x000fe20000000000 */
[----:B------:R-:W-:Y:S01]  /*7df0*/  UMOV UR7, 0x3fd55555 ;  /* 0x3fd5555500077882 */ /* 0x000fe20000000000 */
[----:B------:R-:W-:-:S02]  /*7e00*/  DMUL R36, R2, UR10 ;  /* 0x0000000a02247c28 */ /* 0x000fc40008000000 */
[----:B------:R-:W-:Y:S01]  /*7e10*/  DFMA R38, R4, UR10, -R42 ;  /* 0x0000000a04267c2b */ /* 0x000fe2000800082a */
[----:B------:R-:W-:Y:S01]  /*7e20*/  UMOV UR10, 0x55555555 ;  /* 0x55555555000a7882 */ /* 0x000fe20000000000 */
[----:B------:R-:W-:Y:S01]  /*7e30*/  DADD R32, R32, R4 ;  /* 0x0000000020207229 */ /* 0x000fe20000000004 */
[----:B------:R-:W-:Y:S01]  /*7e40*/  UMOV UR11, 0x3ffd5555 ;  /* 0x3ffd5555000b7882 */ /* 0x000fe20000000000 */
[----:B------:R-:W-:Y:S02]  /*7e50*/  DFMA R6, R10, UR6, R6 ;  /* 0x000000060a067c2b */ /* 0x000fe40008000006 */
[----:B------:R-:W-:Y:S02]  /*7e60*/  DMUL R40, R2, UR6 ;  /* 0x0000000602287c28 */ /* 0x000fe40008000000 */
[----:B------:R-:W-:Y:S02]  /*7e70*/  DFMA R34, R4, UR6, R36 ;  /* 0x0000000604227c2b */ /* 0x000fe40008000024 */
[----:B------:R-:W-:-:S02]  /*7e80*/  DADD R14, -RZ, |R32| ;  /* 0x00000000ff0e7229 */ /* 0x000fc40000000520 */
[----:B------:R-:W-:Y:S02]  /*7e90*/  DFMA R44, R4, UR10, R6 ;  /* 0x0000000a042c7c2b */ /* 0x000fe40008000006 */
[----:B------:R-:W-:-:S06]  /*7ea0*/  DFMA R38, R2, UR6, R38 ;  /* 0x0000000602267c2b */ /* 0x000fcc0008000026 */
[----:B------:R-:W-:Y:S02]  /*7eb0*/  MOV R18, R14 ;  /* 0x0000000e00127202 */ /* 0x000fe40000000f00 */
[----:B------:R-:W-:-:S07]  /*7ec0*/  MOV R14, 0x7ee0 ;  /* 0x00007ee0000e7802 */ /* 0x000fce0000000f00 */
[----:B------:R-:W-:Y:S05]  /*7ed0*/  CALL.REL.NOINC `($_Z7re_stepPdPKdPKbS1_S1_S1_S1_S1_S1_S1_iiidddi$__internal_accurate_pow) ;  /* 0x000000dc00147944 */ /* 0x000fea0003c00000 */
[----:B------:R-:W-:Y:S05]  /*7ee0*/  BSYNC.RECONVERGENT B1 ;  /* 0x0000000000017941 */ /* 0x000fea0003800200 */
.L_x_140:
        /* <DEDUP_REMOVED lines=18> */
.L_x_142:
[----:B------:R-:W-:Y:S05]  /*8010*/  BSYNC.RECONVERGENT B1 ;  /* 0x0000000000017941 */ /* 0x000fea0003800200 */
.L_x_141:
        /* <DEDUP_REMOVED lines=12> */
.L_x_143:
[C---:B------:R-:W-:Y:S01]  /*80e0*/  DADD R10, R30.reuse, 2 ;  /* 0x400000001e0a7429 */ /* 0x040fe20000000000 */
[----:B------:R-:W-:Y:S01]  /*80f0*/  BSSY.RECONVERGENT B1, `(.L_x_144) ;  /* 0x000000f000017945 */ /* 0x000fe20003800200 */
[----:B------:R-:W-:Y:S01]  /*8100*/  DSETP.NEU.AND P0, PT, R30, RZ, PT ;  /* 0x000000ff1e00722a */ /* 0x000fe20003f0d000 */
[----:B------:R-:W-:Y:S01]  /*8110*/  MOV R19, R15 ;  /* 0x0000000f00137202 */ /* 0x000fe20000000f00 */
        /* <DEDUP_REMOVED lines=12> */
.L_x_145:
[----:B------:R-:W-:Y:S05]  /*81e0*/  BSYNC.RECONVERGENT B1 ;  /* 0x0000000000017941 */ /* 0x000fea0003800200 */
.L_x_144:
        /* <DEDUP_REMOVED lines=13> */
.L_x_146:
        /* <DEDUP_REMOVED lines=16> */
.L_x_148:
[----:B------:R-:W-:Y:S05]  /*83c0*/  BSYNC.RECONVERGENT B1 ;  /* 0x0000000000017941 */ /* 0x000fea0003800200 */
.L_x_147:
        /* <DEDUP_REMOVED lines=12> */
.L_x_149:
        /* <DEDUP_REMOVED lines=16> */
.L_x_151:
[----:B------:R-:W-:Y:S05]  /*8590*/  BSYNC.RECONVERGENT B1 ;  /* 0x0000000000017941 */ /* 0x000fea0003800200 */
.L_x_150:
        /* <DEDUP_REMOVED lines=12> */
.L_x_152:
        /* <DEDUP_REMOVED lines=17> */
.L_x_154:
[----:B------:R-:W-:Y:S05]  /*8770*/  BSYNC.RECONVERGENT B1 ;  /* 0x0000000000017941 */ /* 0x000fea0003800200 */
.L_x_153:
        /* <DEDUP_REMOVED lines=12> */
.L_x_155:
        /* <DEDUP_REMOVED lines=14> */
.L_x_157:
[----:B------:R-:W-:Y:S05]  /*8920*/  BSYNC.RECONVERGENT B1 ;  /* 0x0000000000017941 */ /* 0x000fea0003800200 */
.L_x_156:
        /* <DEDUP_REMOVED lines=14> */
.L_x_158:
        /* <DEDUP_REMOVED lines=14> */
.L_x_160:
[----:B------:R-:W-:Y:S05]  /*8af0*/  BSYNC.RECONVERGENT B1 ;  /* 0x0000000000017941 */ /* 0x000fea0003800200 */
.L_x_159:
        /* <DEDUP_REMOVED lines=22> */
[----:B------:R-:W-:-:S07]  /*8c60*/  MOV R14, R18 ;  /* 0x00000012000e7202 */ /* 0x000fce0000000f00 */
.L_x_162:
[----:B------:R-:W-:Y:S05]  /*8c70*/  BSYNC.RECONVERGENT B2 ;  /* 0x0000000000027941 */ /* 0x000fea0003800200 */
.L_x_161:
        /* <DEDUP_REMOVED lines=11> */
.L_x_163:
        /* <DEDUP_REMOVED lines=14> */
.L_x_165:
[----:B------:R-:W-:Y:S05]  /*8e10*/  BSYNC.RECONVERGENT B1 ;  /* 0x0000000000017941 */ /* 0x000fea0003800200 */
.L_x_164:
        /* <DEDUP_REMOVED lines=23> */
.L_x_167:
[----:B------:R-:W-:Y:S05]  /*8f90*/  BSYNC.RECONVERGENT B2 ;  /* 0x0000000000027941 */ /* 0x000fea0003800200 */
.L_x_166:
        /* <DEDUP_REMOVED lines=11> */
.L_x_168:
        /* <DEDUP_REMOVED lines=14> */
.L_x_170:
[----:B------:R-:W-:Y:S05]  /*9130*/  BSYNC.RECONVERGENT B1 ;  /* 0x0000000000017941 */ /* 0x000fea0003800200 */
.L_x_169:
        /* <DEDUP_REMOVED lines=23> */
.L_x_172:
[----:B------:R-:W-:Y:S05]  /*92b0*/  BSYNC.RECONVERGENT B2 ;  /* 0x0000000000027941 */ /* 0x000fea0003800200 */
.L_x_171:
        /* <DEDUP_REMOVED lines=27> */
.L_x_174:
[----:B------:R-:W-:Y:S05]  /*9470*/  BSYNC.RECONVERGENT B2 ;  /* 0x0000000000027941 */ /* 0x000fea0003800200 */
.L_x_173:
        /* <DEDUP_REMOVED lines=25> */
.L_x_176:
[----:B------:R-:W-:Y:S05]  /*9610*/  BSYNC.RECONVERGENT B2 ;  /* 0x0000000000027941 */ /* 0x000fea0003800200 */
.L_x_175:
        /* <DEDUP_REMOVED lines=23> */
[----:B------:R-:W-:-:S07]  /*9790*/  MOV R14, R18 ;  /* 0x00000012000e7202 */ /* 0x000fce0000000f00 */
.L_x_178:
[----:B------:R-:W-:Y:S05]  /*97a0*/  BSYNC.RECONVERGENT B2 ;  /* 0x0000000000027941 */ /* 0x000fea0003800200 */
.L_x_177:
[----:B------:R-:W-:Y:S01]  /*97b0*/  DADD R6, R48, R48 ;  /* 0x0000000030067229 */ /* 0x000fe20000000030 */
[----:B------:R-:W-:Y:S01]  /*97c0*/  UMOV UR6, 0xaaaaaaab ;  /* 0xaaaaaaab00067882 */ /* 0x000fe20000000000 */
[----:B------:R-:W-:Y:S01]  /*97d0*/  DMUL R38, R38, R30 ;  /* 0x0000001e26267228 */ /* 0x000fe20000000000 */
[----:B------:R-:W-:Y:S01]  /*97e0*/  UMOV UR7, 0x3ff2aaaa ;  /* 0x3ff2aaaa00077882 */ /* 0x000fe20000000000 */
[----:B------:R-:W-:Y:S01]  /*97f0*/  UMOV UR10, 0xaaaaaaab ;  /* 0xaaaaaaab000a7882 */ /* 0x000fe20000000000 */
[----:B------:R-:W-:Y:S01]  /*9800*/  UMOV UR11, 0x3feaaaaa ;  /* 0x3feaaaaa000b7882 */ /* 0x000fe20000000000 */
[----:B------:R-:W-:Y:S01]  /*9810*/  BSSY.RECONVERGENT B1, `(.L_x_179) ;  /* 0x0000017000017945 */ /* 0x000fe20003800200 */
[----:B------:R-:W-:Y:S01]  /*9820*/  DFMA R40, R4, UR10, R40 ;  /* 0x0000000a04287c2b */ /* 0x000fe20008000028 */
[----:B------:R-:W-:Y:S01]  /*9830*/  UMOV UR10, 0x55555555 ;  /* 0x55555555000a7882 */ /* 0x000fe20000000000 */
[----:B------:R-:W-:Y:S01]  /*9840*/  DADD R18, -R6, R46 ;  /* 0x0000000006127229 */ /* 0x000fe2000000012e */
[----:B------:R-:W-:Y:S01]  /*9850*/  UMOV UR11, 0x3fd55555 ;  /* 0x3fd55555000b7882 */ /* 0x000fe20000000000 */
[----:B------:R-:W-:-:S02]  /*9860*/  DFMA R44, R44, R66, R38 ;  /* 0x000000422c2c722b */ /* 0x000fc40000000026 */
[----:B------:R-:W-:Y:S01]  /*9870*/  DMUL R6, R48, -UR6 ;  /* 0x8000000630067c28 */ /* 0x000fe20008000000 */
[----:B------:R-:W-:Y:S01]  /*9880*/  UMOV UR6, 0x55555555 ;  /* 0x5555555500067882 */ /* 0x000fe20000000000 */
[----:B------:R-:W-:Y:S01]  /*9890*/  UMOV UR7, 0x3fc55555 ;  /* 0x3fc5555500077882 */ /* 0x000fe20000000000 */
[----:B------:R-:W-:Y:S02]  /*98a0*/  DADD R42, -R42, R40 ;  /* 0x000000002a2a7229 */ /* 0x000fe40000000128 */
[----:B------:R-:W-:Y:S02]  /*98b0*/  DADD R38, R18, R2 ;  /* 0x0000000012267229 */ /* 0x000fe40000000002 */
[C---:B------:R-:W-:Y:S02]  /*98c0*/  DFMA R34, R48.reuse, -UR6, R34 ;  /* 0x8000000630227c2b */ /* 0x040fe40008000022 */
[----:B------:R-:W-:Y:S01]  /*98d0*/  DFMA R30, R48, -UR6, R36 ;  /* 0x80000006301e7c2b */ /* 0x000fe20008000024 */
[----:B------:R-:W-:Y:S01]  /*98e0*/  UMOV UR7, 0x3ffd5555 ;  /* 0x3ffd555500077882 */ /* 0x000fe20000000000 */
[----:B------:R-:W-:-:S02]  /*98f0*/  DFMA R18, R46, UR10, R6 ;  /* 0x0000000a2e127c2b */ /* 0x000fc40008000006 */
[----:B------:R-:W-:Y:S02]  /*9900*/  DADD R24, -RZ, |R38| ;  /* 0x00000000ff187229 */ /* 0x000fe40000000526 */
[----:B------:R-:W-:Y:S02]  /*9910*/  DFMA R6, R34, R14, R44 ;  /* 0x0000000e2206722b */ /* 0x000fe4000000002c */
[----:B------:R-:W-:Y:S01]  /*9920*/  DFMA R30, R4, UR10, R30 ;  /* 0x0000000a041e7c2b */ /* 0x000fe2000800001e */
[----:B------:R-:W-:Y:S01]  /*9930*/  MOV R14, 0x9980 ;  /* 0x00009980000e7802 */ /* 0x000fe20000000f00 */
[----:B------:R-:W-:-:S04]  /*9940*/  DFMA R34, R2, UR6, R18 ;  /* 0x0000000602227c2b */ /* 0x000fc80008000012 */
[----:B------:R-:W-:Y:S02]  /*9950*/  IMAD.MOV.U32 R18, RZ, RZ, R24 ;  /* 0x000000ffff127224 */ /* 0x000fe400078e0018 */
[----:B------:R-:W-:-:S07]  /*9960*/  IMAD.MOV.U32 R15, RZ, RZ, R25 ;  /* 0x000000ffff0f7224 */ /* 0x000fce00078e0019 */
[----:B------:R-:W-:Y:S05]  /*9970*/  CALL.REL.NOINC `($_Z7re_stepPdPKdPKbS1_S1_S1_S1_S1_S1_S1_iiidddi$__internal_accurate_pow) ;  /* 0x000000c0006c7944 */ /* 0x000fea0003c00000 */
[----:B------:R-:W-:Y:S05]  /*9980*/  BSYNC.RECONVERGENT B1 ;  /* 0x0000000000017941 */ /* 0x000fea0003800200 */
.L_x_179:
        /* <DEDUP_REMOVED lines=18> */
.L_x_181:
[----:B------:R-:W-:Y:S05]  /*9ab0*/  BSYNC.RECONVERGENT B1 ;  /* 0x0000000000017941 */ /* 0x000fea0003800200 */
.L_x_180:
        /* <DEDUP_REMOVED lines=12> */
.L_x_182:
        /* <DEDUP_REMOVED lines=15> */
.L_x_184:
[----:B------:R-:W-:Y:S05]  /*9c70*/  BSYNC.RECONVERGENT B1 ;  /* 0x0000000000017941 */ /* 0x000fea0003800200 */
.L_x_183:
        /* <DEDUP_REMOVED lines=13> */
.L_x_185:
        /* <DEDUP_REMOVED lines=16> */
.L_x_187:
[----:B------:R-:W-:Y:S05]  /*9e50*/  BSYNC.RECONVERGENT B1 ;  /* 0x0000000000017941 */ /* 0x000fea0003800200 */
.L_x_186:
        /* <DEDUP_REMOVED lines=12> */
.L_x_188:
[C---:B------:R-:W-:Y:S01]  /*9f20*/  DADD R24, R48.reuse, 2 ;  /* 0x4000000030187429 */ /* 0x040fe20000000000 */
[----:B------:R-:W-:Y:S01]  /*9f30*/  BSSY.RECONVERGENT B1, `(.L_x_189) ;  /* 0x000000e000017945 */ /* 0x000fe20003800200 */
[----:B------:R-:W-:Y:S01]  /*9f40*/  DSETP.NEU.AND P0, PT, R48, RZ, PT ;  /* 0x000000ff3000722a */ /* 0x000fe20003f0d000 */
[----:B------:R-:W-:Y:S01]  /*9f50*/  MOV R19, R15 ;  /* 0x0000000f00137202 */ /* 0x000fe20000000f00 */
        /* <DEDUP_REMOVED lines=11> */
.L_x_190:
[----:B------:R-:W-:Y:S05]  /*a010*/  BSYNC.RECONVERGENT B1 ;  /* 0x0000000000017941 */ /* 0x000fea0003800200 */
.L_x_189:
        /* <DEDUP_REMOVED lines=12> */
.L_x_191:
        /* <DEDUP_REMOVED lines=17> */
.L_x_193:
[----:B------:R-:W-:Y:S05]  /*a1f0*/  BSYNC.RECONVERGENT B1 ;  /* 0x0000000000017941 */ /* 0x000fea0003800200 */
.L_x_192:
        /* <DEDUP_REMOVED lines=12> */
.L_x_194:
        /* <DEDUP_REMOVED lines=14> */
.L_x_196:
[----:B------:R-:W-:Y:S05]  /*a3a0*/  BSYNC.RECONVERGENT B1 ;  /* 0x0000000000017941 */ /* 0x000fea0003800200 */
.L_x_195:
        /* <DEDUP_REMOVED lines=14> */
.L_x_197:
        /* <DEDUP_REMOVED lines=14> */
.L_x_199:
[----:B------:R-:W-:Y:S05]  /*a570*/  BSYNC.RECONVERGENT B1 ;  /* 0x0000000000017941 */ /* 0x000fea0003800200 */
.L_x_198:
        /* <DEDUP_REMOVED lines=23> */
.L_x_201:
[----:B------:R-:W-:Y:S05]  /*a6f0*/  BSYNC.RECONVERGENT B2 ;  /* 0x0000000000027941 */ /* 0x000fea0003800200 */
.L_x_200:
        /* <DEDUP_REMOVED lines=11> */
.L_x_202:
        /* <DEDUP_REMOVED lines=14> */
.L_x_204:
[----:B------:R-:W-:Y:S05]  /*a890*/  BSYNC.RECONVERGENT B1 ;  /* 0x0000000000017941 */ /* 0x000fea0003800200 */
.L_x_203:
        /* <DEDUP_REMOVED lines=23> */
.L_x_206:
[----:B------:R-:W-:Y:S05]  /*aa10*/  BSYNC.RECONVERGENT B2 ;  /* 0x0000000000027941 */ /* 0x000fea0003800200 */
.L_x_205:
[----:B------:R-:W-:Y:S01]  /*aa20*/  UMOV UR6, 0xa0b5ed8d ;  /* 0xa0b5ed8d00067882 */ /* 0x000fe20000000000 */
[----:B------:R-:W-:Y:S01]  /*aa30*/  UMOV UR7, 0x3eb0c6f7 ;  /* 0x3eb0c6f700077882 */ /* 0x000fe20000000000 */
[----:B------:R-:W-:Y:S01]  /*aa40*/  BSSY.RECONVERGENT B1, `(.L_x_207) ;  /* 0x0000008000017945 */ /* 0x000fe20003800200 */
[----:B------:R-:W-:Y:S01]  /*aa50*/  DADD R8, R4, UR6 ;  /* 0x0000000604087e29 */ /* 0x000fe20008000000 */
[----:B------:R-:W-:Y:S02]  /*aa60*/  FSEL R4, R18, 4.172325063223070174e-08, P1 ;  /* 0x3333333312047808 */ /* 0x000fe40000800000 */
[----:B------:R-:W-:-:S05]  /*aa70*/  FSEL R5, R19, 1.7749999761581420898, P1 ;  /* 0x3fe3333313057808 */ /* 0x000fca0000800000 */
[----:B------:R-:W-:-:S10]  /*aa80*/  DADD R14, -RZ, |R8| ;  /* 0x00000000ff0e7229 */ /* 0x000fd40000000508 */
[----:B------:R-:W-:Y:S02]  /*aa90*/  MOV R18, R14 ;  /* 0x0000000e00127202 */ /* 0x000fe40000000f00 */
[----:B------:R-:W-:-:S07]  /*aaa0*/  MOV R14, 0xaac0 ;  /* 0x0000aac0000e7802 */ /* 0x000fce0000000f00 */
[----:B------:R-:W-:Y:S05]  /*aab0*/  CALL.REL.NOINC `($_Z7re_stepPdPKdPKbS1_S1_S1_S1_S1_S1_S1_iiidddi$__internal_accurate_pow) ;  /* 0x000000b0001c7944 */ /* 0x000fea0003c00000 */
[----:B------:R-:W-:Y:S05]  /*aac0*/  BSYNC.RECONVERGENT B1 ;  /* 0x0000000000017941 */ /* 0x000fea0003800200 */
.L_x_207:
        /* <DEDUP_REMOVED lines=14> */
.L_x_209:
[----:B------:R-:W-:Y:S05]  /*abb0*/  BSYNC.RECONVERGENT B1 ;  /* 0x0000000000017941 */ /* 0x000fea0003800200 */
.L_x_208:
        /* <DEDUP_REMOVED lines=23> */
.L_x_211:
[----:B------:R-:W-:Y:S05]  /*ad30*/  BSYNC.RECONVERGENT B2 ;  /* 0x0000000000027941 */ /* 0x000fea0003800200 */
.L_x_210:
        /* <DEDUP_REMOVED lines=27> */
.L_x_213:
[----:B------:R-:W-:Y:S05]  /*aef0*/  BSYNC.RECONVERGENT B2 ;  /* 0x0000000000027941 */ /* 0x000fea0003800200 */
.L_x_212:
        /* <DEDUP_REMOVED lines=23> */
[----:B------:R-:W-:Y:S01]  /*b070*/  IMAD.MOV.U32 R2, RZ, RZ, R18 ;  /* 0x000000ffff027224 */ /* 0x000fe200078e0012 */
[----:B------:R-:W-:-:S07]  /*b080*/  MOV R3, R15 ;  /* 0x0000000f00037202 */ /* 0x000fce0000000f00 */
.L_x_215:
[----:B------:R-:W-:Y:S05]  /*b090*/  BSYNC.RECONVERGENT B2 ;  /* 0x0000000000027941 */ /* 0x000fea0003800200 */
.L_x_214:
        /* <DEDUP_REMOVED lines=24> */
.L_x_217:
[----:B------:R-:W-:Y:S05]  /*b220*/  BSYNC.RECONVERGENT B2 ;  /* 0x0000000000027941 */ /* 0x000fea0003800200 */
.L_x_216:
[----:B------:R-:W-:-:S08]  /*b230*/  DMUL R30, R30, R2 ;  /* 0x000000021e1e7228 */ /* 0x000fd00000000000 */
[----:B------:R-:W-:-:S08]  /*b240*/  DFMA R30, R34, R32, R30 ;  /* 0x00000020221e722b */ /* 0x000fd0000000001e */
[----:B------:R-:W-:Y:S01]  /*b250*/  DFMA R42, R42, R14, R30 ;  /* 0x0000000e2a2a722b */ /* 0x000fe2000000001e */
[----:B------:R-:W-:Y:S10]  /*b260*/  BRA `(.L_x_218) ;  /* 0x0000001c00c07947 */ /* 0x000ff40003800000 */
.L_x_127:
        /* <DEDUP_REMOVED lines=14> */
[----:B------:R-:W-:Y:S01]  /*b350*/  @P0 MOV R14, 0x1 ;  /* 0x00000001000e0802 */ /* 0x000fe20000000f00 */
[----:B------:R1:W-:Y:S01]  /*b360*/  @!P0 STL.128 [R1+0x90], R8 ;  /* 0x0000900801008387 */ /* 0x0003e20000100c00 */
[----:B------:R-:W-:Y:S02]  /*b370*/  @P0 IMAD.MOV.U32 R30, RZ, RZ, R6 ;  /* 0x000000ffff1e0224 */ /* 0x000fe400078e0006 */
[----:B------:R-:W-:Y:S01]  /*b380*/  @P0 IMAD.MOV.U32 R31, RZ, RZ, R7 ;  /* 0x000000ffff1f0224 */ /* 0x000fe200078e0007 */
[----:B------:R1:W-:Y:S04]  /*b390*/  @P0 STL.64 [R1+0x90], R10 ;  /* 0x0000900a01000387 */ /* 0x0003e80000100a00 */
[----:B------:R1:W-:Y:S01]  /*b3a0*/  @P0 STL.64 [R1+0x30], R6 ;  /* 0x0000300601000387 */ /* 0x0003e20000100a00 */
[----:B------:R-:W0:Y:S01]  /*b3b0*/  @P0 LDC.64 R8, c[0x0][0x3e8] ;  /* 0x0000fa00ff080b82 */ /* 0x000e220000000a00 */
[----:B------:R-:W-:Y:S05]  /*b3c0*/  @P1 BRA `(.L_x_220) ;  /* 0x0000000000241947 */ /* 0x000fea0003800000 */
[--C-:B-1----:R-:W-:Y:S01]  /*b3d0*/  DADD R4, R36, R10.reuse ;  /* 0x0000000024047229 */ /* 0x102fe2000000000a */
        /* <DEDUP_REMOVED lines=8> */
.L_x_220:
[----:B------:R-:W-:Y:S01]  /*b460*/  DADD R36, R10, R10 ;  /* 0x000000000a247229 */ /* 0x000fe2000000000a */
[C---:B-1----:R-:W-:Y:S02]  /*b470*/  IMAD R5, R14.reuse, 0x8, R1 ;  /* 0x000000080e057824 */ /* 0x042fe400078e0201 */
[----:B------:R-:W-:-:S03]  /*b480*/  VIADD R14, R14, 0x1 ;  /* 0x000000010e0e7836 */ /* 0x000fc60000000000 */
[----:B------:R1:W-:Y:S04]  /*b490*/  STL.64 [R5+0x30], R32 ;  /* 0x0000302005007387 */ /* 0x0003e80000100a00 */
[----:B------:R1:W-:Y:S02]  /*b4a0*/  STL.64 [R5+0x90], R36 ;  /* 0x0000902405007387 */ /* 0x0003e40000100a00 */
.L_x_221:
[----:B------:R-:W-:Y:S05]  /*b4b0*/  BSYNC.RECONVERGENT B1 ;  /* 0x0000000000017941 */ /* 0x000fea0003800200 */
.L_x_219:
[----:B------:R-:W-:Y:S01]  /*b4c0*/  DSETP.GEU.AND P0, PT, R18, R10, PT ;  /* 0x0000000a1200722a */ /* 0x000fe20003f0e000 */
[----:B------:R-:W-:Y:S01]  /*b4d0*/  IMAD R23, R14, 0x8, R1 ;  /* 0x000000080e177824 */ /* 0x000fe200078e0201 */
[----:B------:R-:W-:-:S12]  /*b4e0*/  DMUL R50, R10, 3 ;  /* 0x400800000a327828 */ /* 0x000fd80000000000 */
[----:B------:R-:W-:Y:S01]  /*b4f0*/  @!P0 DFMA R14, R10, 2, R18 ;  /* 0x400000000a0e882b */ /* 0x000fe20000000012 */
[----:B------:R-:W-:Y:S04]  /*b500*/  @!P0 STL.64 [R23+0x30], RZ ;  /* 0x000030ff17008387 */ /* 0x000fe80000100a00 */
[----:B------:R-:W-:Y:S04]  /*b510*/  @!P0 STL.64 [R23+0x98], R50 ;  /* 0x0000983217008387 */ /* 0x000fe80000100a00 */
[----:B------:R3:W-:Y:S04]  /*b520*/  @!P0 STL.64 [R23+0x90], R14 ;  /* 0x0000900e17008387 */ /* 0x0007e80000100a00 */
[----:B------:R-:W-:Y:S04]  /*b530*/  @!P0 STL.64 [R23+0x38], R34 ;  /* 0x0000382217008387 */ /* 0x000fe80000100a00 */
[----:B------:R4:W-:Y:S04]  /*b540*/  @P0 STL.64 [R23+0x30], R34 ;  /* 0x0000302217000387 */ /* 0x0009e80000100a00 */
[----:B------:R0:W-:Y:S04]  /*b550*/  @P0 STL.64 [R23+0x90], R50 ;  /* 0x0000903217000387 */ /* 0x0001e80000100a00 */
[----:B--2---:R-:W2:Y:S04]  /*b560*/  LDL.64 R6, [R1+0x98] ;  /* 0x0000980001067983 */ /* 0x004ea80000100a00 */
[----:B-1----:R-:W2:Y:S04]  /*b570*/  LDL.64 R4, [R1+0xa0] ;  /* 0x0000a00001047983 */ /* 0x002ea80000100a00 */
[----:B------:R-:W2:Y:S04]  /*b580*/  LDL.64 R32, [R1+0x38] ;  /* 0x0000380001207983 */ /* 0x000ea80000100a00 */
[----:B------:R-:W2:Y:S01]  /*b590*/  LDL.64 R18, [R1+0x40] ;  /* 0x0000400001127983 */ /* 0x000ea20000100a00 */
[--C-:B------:R-:W-:Y:S01]  /*b5a0*/  DSETP.GEU.AND P0, PT, R40, R10.reuse, PT ;  /* 0x0000000a2800722a */ /* 0x100fe20003f0e000 */
[----:B---3--:R-:W-:Y:S01]  /*b5b0*/  MOV R14, 0x1 ;  /* 0x00000001000e7802 */ /* 0x008fe20000000f00 */
[--C-:B------:R-:W-:Y:S01]  /*b5c0*/  DSETP.GEU.AND P1, PT, R24, R10.reuse, PT ;  /* 0x0000000a1800722a */ /* 0x100fe20003f2e000 */
[----:B------:R-:W-:Y:S01]  /*b5d0*/  STL.64 [R1+0x68], RZ ;  /* 0x000068ff01007387 */ /* 0x000fe20000100a00 */
[----:B------:R-:W-:-:S03]  /*b5e0*/  DSETP.GEU.AND P2, PT, R42, R10, PT ;  /* 0x0000000a2a00722a */ /* 0x000fc60003f4e000 */
[----:B------:R-:W-:Y:S04]  /*b5f0*/  STL.64 [R1+0x8], RZ ;  /* 0x000008ff01007387 */ /* 0x000fe80000100a00 */
[----:B------:R-:W-:Y:S03]  /*b600*/  STL.64 [R1+0x10], RZ ;  /* 0x000010ff01007387 */ /* 0x000fe60000100a00 */
[----:B------:R-:W-:Y:S01]  /*b610*/  @!P0 IMAD.MOV.U32 R14, RZ, RZ, 0x2 ;  /* 0x00000002ff0e8424 */ /* 0x000fe200078e00ff */
[----:B------:R-:W-:Y:S01]  /*b620*/  @!P0 STL.64 [R1+0x68], R10 ;  /* 0x0000680a01008387 */ /* 0x000fe20000100a00 */
[----:B------:R-:W-:Y:S02]  /*b630*/  @!P1 DADD R24, R24, R10 ;  /* 0x0000000018189229 */ /* 0x000fe4000000000a */
[C---:B----4-:R-:W-:Y:S01]  /*b640*/  @!P1 VIADD R34, R14.reuse, 0x2 ;  /* 0x000000020e229836 */ /* 0x050fe20000000000 */
[----:B------:R-:W-:Y:S01]  /*b650*/  @!P2 DFMA R42, R10, 2, R42 ;  /* 0x400000000a2aa82b */ /* 0x000fe2000000002a */
[C---:B------:R-:W-:Y:S01]  /*b660*/  @P1 VIADD R34, R14.reuse, 0x1 ;  /* 0x000000010e221836 */ /* 0x040fe20000000000 */
[----:B------:R-:W-:Y:S01]  /*b670*/  STL.64 [R1+0x70], RZ ;  /* 0x000070ff01007387 */ /* 0x000fe20000100a00 */
[----:B------:R-:W-:-:S02]  /*b680*/  IMAD R15, R14, 0x8, R1 ;  /* 0x000000080e0f7824 */ /* 0x000fc400078e0201 */
[----:B0-----:R-:W-:Y:S01]  /*b690*/  IMAD R23, R34, 0x8, R1 ;  /* 0x0000000822177824 */ /* 0x001fe200078e0201 */
[----:B------:R-:W-:Y:S04]  /*b6a0*/  @!P0 STL.64 [R1+0x8], R2 ;  /* 0x0000080201008387 */ /* 0x000fe80000100a00 */
[----:B------:R-:W-:Y:S04]  /*b6b0*/  @!P1 STL.64 [R15+0x60], R24 ;  /* 0x000060180f009387 */ /* 0x000fe80000100a00 */
[----:B------:R-:W-:Y:S04]  /*b6c0*/  @!P1 STL.64 [R15], RZ ;  /* 0x000000ff0f009387 */ /* 0x000fe80000100a00 */
[----:B------:R-:W-:Y:S04]  /*b6d0*/  @!P1 STL.64 [R15+0x68], R36 ;  /* 0x000068240f009387 */ /* 0x000fe80000100a00 */
[----:B------:R0:W-:Y:S04]  /*b6e0*/  @P1 STL.64 [R15+0x60], R36 ;  /* 0x000060240f001387 */ /* 0x0001e80000100a00 */
        /* <DEDUP_REMOVED lines=9> */
[----:B------:R4:W5:Y:S04]  /*b780*/  LDL.64 R44, [R1+0x10] ;  /* 0x00001000012c7983 */ /* 0x0009680000100a00 */
[----:B0-----:R4:W5:Y:S04]  /*b790*/  LDL.64 R36, [R1+0x68] ;  /* 0x0000680001247983 */ /* 0x0019680000100a00 */
[----:B------:R4:W5:Y:S01]  /*b7a0*/  LDL.64 R34, [R1+0x70] ;  /* 0x0000700001227983 */ /* 0x0009620000100a00 */
[----:B------:R-:W-:Y:S01]  /*b7b0*/  MOV R10, 0x1 ;  /* 0x00000001000a7802 */ /* 0x000fe20000000f00 */
[----:B------:R-:W1:Y:S01]  /*b7c0*/  LDCU.64 UR6, c[0x0][0x3e8] ;  /* 0x00007d00ff0677ac */ /* 0x000e620008000a00 */
[----:B------:R-:W-:Y:S01]  /*b7d0*/  BSSY.RECONVERGENT B2, `(.L_x_222) ;  /* 0x000001b000027945 */ /* 0x000fe20003800200 */
[----:B------:R-:W-:Y:S01]  /*b7e0*/  @!P0 CS2R R2, SRZ ;  /* 0x0000000000028805 */ /* 0x000fe2000001ff00 */
[----:B-1----:R-:W-:-:S02]  /*b7f0*/  IMAD.U32 R38, RZ, RZ, UR6 ;  /* 0x00000006ff267e24 */ /* 0x002fc4000f8e00ff */
[----:B------:R-:W-:Y:S02]  /*b800*/  IMAD.U32 R39, RZ, RZ, UR7 ;  /* 0x00000007ff277e24 */ /* 0x000fe4000f8e00ff */
[----:B------:R-:W-:Y:S02]  /*b810*/  @!P0 IMAD.MOV.U32 R38, RZ, RZ, R40 ;  /* 0x000000ffff268224 */ /* 0x000fe400078e0028 */
[----:B------:R-:W-:Y:S01]  /*b820*/  @!P0 IMAD.MOV.U32 R39, RZ, RZ, R41 ;  /* 0x000000ffff278224 */ /* 0x000fe200078e0029 */
[----:B--2---:R-:W-:-:S06]  /*b830*/  DADD R14, -R6, R4 ;  /* 0x00000000060e7229 */ /* 0x004fcc0000000104 */
[----:B------:R-:W0:Y:S01]  /*b840*/  MUFU.RCP64H R11, R15 ;  /* 0x0000000f000b7308 */ /* 0x000e220000001800 */
[----:B------:R-:W-:-:S10]  /*b850*/  DADD R18, -R32, R18 ;  /* 0x0000000020127229 */ /* 0x000fd40000000112 */
[----:B------:R-:W-:Y:S01]  /*b860*/  FSETP.GEU.AND P2, PT, |R19|, 6.5827683646048100446e-37, PT ;  /* 0x036000001300780b */ /* 0x000fe20003f4e200 */
[----:B0-----:R-:W-:-:S08]  /*b870*/  DFMA R24, -R14, R10, 1 ;  /* 0x3ff000000e18742b */ /* 0x001fd0000000010a */
[----:B------:R-:W-:-:S08]  /*b880*/  DFMA R24, R24, R24, R24 ;  /* 0x000000181818722b */ /* 0x000fd00000000018 */
[----:B------:R-:W-:-:S08]  /*b890*/  DFMA R24, R10, R24, R10 ;  /* 0x000000180a18722b */ /* 0x000fd0000000000a */
[----:B------:R-:W-:-:S08]  /*b8a0*/  DFMA R10, -R14, R24, 1 ;  /* 0x3ff000000e0a742b */ /* 0x000fd00000000118 */
[----:B------:R-:W-:-:S08]  /*b8b0*/  DFMA R10, R24, R10, R24 ;  /* 0x0000000a180a722b */ /* 0x000fd00000000018 */
[----:B---3--:R-:W-:-:S08]  /*b8c0*/  DMUL R42, R18, R10 ;  /* 0x0000000a122a7228 */ /* 0x008fd00000000000 */
[----:B------:R-:W-:-:S08]  /*b8d0*/  DFMA R24, -R14, R42, R18 ;  /* 0x0000002a0e18722b */ /* 0x000fd00000000112 */
[----:B------:R-:W-:-:S10]  /*b8e0*/  DFMA R42, R10, R24, R42 ;  /* 0x000000180a2a722b */ /* 0x000fd4000000002a */
[----:B------:R-:W-:-:S05]  /*b8f0*/  FFMA R10, RZ, R15, R43 ;  /* 0x0000000fff0a7223 */ /* 0x000fca000000002b */
[----:B------:R-:W-:-:S13]  /*b900*/  FSETP.GT.AND P1, PT, |R10|, 1.469367938527859385e-39, PT ;  /* 0x001000000a00780b */ /* 0x000fda0003f24200 */
[----:B----4-:R-:W-:Y:S05]  /*b910*/  @P1 BRA P2, `(.L_x_223) ;  /* 0x0000000000181947 */ /* 0x010fea0001000000 */
[----:B------:R-:W-:Y:S01]  /*b920*/  IMAD.MOV.U32 R24, RZ, RZ, R18 ;  /* 0x000000ffff187224 */ /* 0x000fe200078e0012 */
[----:B------:R-:W-:Y:S02]  /*b930*/  MOV R18, R14 ;  /* 0x0000000e00127202 */ /* 0x000fe40000000f00 */
[----:B------:R-:W-:-:S07]  /*b940*/  MOV R14, 0xb960 ;  /* 0x0000b960000e7802 */ /* 0x000fce0000000f00 */
[----:B-----5:R-:W-:Y:S05]  /*b950*/  CALL.REL.NOINC `($__internal_0_$__cuda_sm20_div_rn_f64_full) ;  /* 0x0000009800187944 */ /* 0x020fea0003c00000 */
[----:B------:R-:W-:Y:S02]  /*b960*/  IMAD.MOV.U32 R42, RZ, RZ, R18 ;  /* 0x000000ffff2a7224 */ /* 0x000fe400078e0012 */
[----:B------:R-:W-:-:S07]  /*b970*/  IMAD.MOV.U32 R43, RZ, RZ, R15 ;  /* 0x000000ffff2b7224 */ /* 0x000fce00078e000f */
.L_x_223:
[----:B------:R-:W-:Y:S05]  /*b980*/  BSYNC.RECONVERGENT B2 ;  /* 0x0000000000027941 */ /* 0x000fea0003800200 */
.L_x_222:
        /* <DEDUP_REMOVED lines=20> */
[----:B-----5:R-:W-:Y:S05]  /*bad0*/  CALL.REL.NOINC `($__internal_0_$__cuda_sm20_div_rn_f64_full) ;  /* 0x0000009400b87944 */ /* 0x020fea0003c00000 */
[----:B------:R-:W-:Y:S01]  /*bae0*/  MOV R40, R18 ;  /* 0x0000001200287202 */ /* 0x000fe20000000f00 */
[----:B------:R-:W-:-:S07]  /*baf0*/  IMAD.MOV.U32 R41, RZ, RZ, R15 ;  /* 0x000000ffff297224 */ /* 0x000fce00078e000f */
.L_x_225:
[----:B------:R-:W-:Y:S05]  /*bb00*/  BSYNC.RECONVERGENT B2 ;  /* 0x0000000000027941 */ /* 0x000fea0003800200 */
.L_x_224:
        /* <DEDUP_REMOVED lines=20> */
[----:B-----5:R-:W-:Y:S05]  /*bc50*/  CALL.REL.NOINC `($__internal_0_$__cuda_sm20_div_rn_f64_full) ;  /* 0x0000009400587944 */ /* 0x020fea0003c00000 */
[----:B------:R-:W-:Y:S01]  /*bc60*/  MOV R32, R18 ;  /* 0x0000001200207202 */ /* 0x000fe20000000f00 */
[----:B------:R-:W-:-:S07]  /*bc70*/  IMAD.MOV.U32 R33, RZ, RZ, R15 ;  /* 0x000000ffff217224 */ /* 0x000fce00078e000f */
.L_x_227:
[----:B------:R-:W-:Y:S05]  /*bc80*/  BSYNC.RECONVERGENT B2 ;  /* 0x0000000000027941 */ /* 0x000fea0003800200 */
.L_x_226:
        /* <DEDUP_REMOVED lines=24> */
.L_x_229:
[----:B------:R-:W-:Y:S05]  /*be10*/  BSYNC.RECONVERGENT B2 ;  /* 0x0000000000027941 */ /* 0x000fea0003800200 */
.L_x_228:
        /* <DEDUP_REMOVED lines=24> */
.L_x_231:
[----:B------:R-:W-:Y:S05]  /*bfa0*/  BSYNC.RECONVERGENT B2 ;  /* 0x0000000000027941 */ /* 0x000fea0003800200 */
.L_x_230:
        /* <DEDUP_REMOVED lines=21> */
[----:B------:R-:W-:Y:S01]  /*c100*/  IMAD.MOV.U32 R48, RZ, RZ, R18 ;  /* 0x000000ffff307224 */ /* 0x000fe200078e0012 */
[----:B------:R-:W-:-:S07]  /*c110*/  MOV R49, R15 ;  /* 0x0000000f00317202 */ /* 0x000fce0000000f00 */
.L_x_233:
[----:B------:R-:W-:Y:S05]  /*c120*/  BSYNC.RECONVERGENT B2 ;  /* 0x0000000000027941 */ /* 0x000fea0003800200 */
.L_x_232:
        /* <DEDUP_REMOVED lines=23> */
.L_x_235:
[----:B------:R-:W-:Y:S05]  /*c2a0*/  BSYNC.RECONVERGENT B2 ;  /* 0x0000000000027941 */ /* 0x000fea0003800200 */
.L_x_234:
[----:B------:R-:W0:Y:S01]  /*c2b0*/  MUFU.RCP64H R3, R7 ;  /* 0x0000000700037308 */ /* 0x000e220000001800 */
[----:B------:R-:W-:Y:S01]  /*c2c0*/  MOV R2, 0x1 ;  /* 0x0000000100027802 */ /* 0x000fe20000000f00 */
        /* <DEDUP_REMOVED lines=19> */
[----:B------:R-:W-:Y:S02]  /*c400*/  IMAD.MOV.U32 R44, RZ, RZ, R18 ;  /* 0x000000ffff2c7224 */ /* 0x000fe400078e0012 */
[----:B------:R-:W-:-:S07]  /*c410*/  IMAD.MOV.U32 R45, RZ, RZ, R15 ;  /* 0x000000ffff2d7224 */ /* 0x000fce00078e000f */
.L_x_237:
[----:B------:R-:W-:Y:S05]  /*c420*/  BSYNC.RECONVERGENT B2 ;  /* 0x0000000000027941 */ /* 0x000fea0003800200 */
.L_x_236:
[----:B------:R-:W-:Y:S01]  /*c430*/  DADD R14, R38, R8 ;  /* 0x00000000260e7229 */ /* 0x000fe20000000008 */
        /* <DEDUP_REMOVED lines=22> */
.L_x_239:
[----:B------:R-:W-:Y:S05]  /*c5a0*/  BSYNC.RECONVERGENT B2 ;  /* 0x0000000000027941 */ /* 0x000fea0003800200 */
.L_x_238:
        /* <DEDUP_REMOVED lines=24> */
.L_x_241:
[----:B------:R-:W-:Y:S05]  /*c730*/  BSYNC.RECONVERGENT B2 ;  /* 0x0000000000027941 */ /* 0x000fea0003800200 */
.L_x_240:
        /* <DEDUP_REMOVED lines=21> */
[----:B------:R-:W-:Y:S05]  /*c890*/  CALL.REL.NOINC `($__internal_0_$__cuda_sm20_div_rn_f64_full) ;  /* 0x0000008800487944 */ /* 0x000fea0003c00000 */
[----:B------:R-:W-:Y:S02]  /*c8a0*/  IMAD.MOV.U32 R48, RZ, RZ, R18 ;  /* 0x000000ffff307224 */ /* 0x000fe400078e0012 */
[----:B------:R-:W-:-:S07]  /*c8b0*/  IMAD.MOV.U32 R49, RZ, RZ, R15 ;  /* 0x000000ffff317224 */ /* 0x000fce00078e000f */
.L_x_243:
[----:B------:R-:W-:Y:S05]  /*c8c0*/  BSYNC.RECONVERGENT B2 ;  /* 0x0000000000027941 */ /* 0x000fea0003800200 */
.L_x_242:
        /* <DEDUP_REMOVED lines=23> */
.L_x_245:
[----:B------:R-:W-:Y:S05]  /*ca40*/  BSYNC.RECONVERGENT B2 ;  /* 0x0000000000027941 */ /* 0x000fea0003800200 */
.L_x_244:
        /* <DEDUP_REMOVED lines=24> */
.L_x_247:
[----:B------:R-:W-:Y:S05]  /*cbd0*/  BSYNC.RECONVERGENT B2 ;  /* 0x0000000000027941 */ /* 0x000fea0003800200 */
.L_x_246:
        /* <DEDUP_REMOVED lines=24> */
.L_x_249:
[----:B------:R-:W-:Y:S05]  /*cd60*/  BSYNC.RECONVERGENT B2 ;  /* 0x0000000000027941 */ /* 0x000fea0003800200 */
.L_x_248:
        /* <DEDUP_REMOVED lines=23> */
[----:B------:R-:W-:-:S07]  /*cee0*/  IMAD.MOV.U32 R14, RZ, RZ, R18 ;  /* 0x000000ffff0e7224 */ /* 0x000fce00078e0012 */
.L_x_251:
[----:B------:R-:W-:Y:S05]  /*cef0*/  BSYNC.RECONVERGENT B2 ;  /* 0x0000000000027941 */ /* 0x000fea0003800200 */
.L_x_250:
[----:B------:R-:W-:Y:S02]  /*cf00*/  DMUL R18, R2, R42 ;  /* 0x0000002a02127228 */ /* 0x000fe40000000000 */
[----:B------:R-:W-:Y:S02]  /*cf10*/  DADD R8, RZ, -R8 ;  /* 0x00000000ff087229 */ /* 0x000fe40000000808 */
[----:B------:R-:W-:Y:S02]  /*cf20*/  DSETP.GEU.AND P0, PT, |R36|, |R14|, PT ;  /* 0x4000000e2400722a */ /* 0x000fe40003f0e200 */
[----:B------:R-:W-:Y:S02]  /*cf30*/  DADD R6, RZ, -R6 ;  /* 0x00000000ff067229 */ /* 0x000fe40000000806 */
[----:B------:R-:W-:Y:S02]  /*cf40*/  DSETP.GEU.AND P2, PT, |R2|, |R42|, PT ;  /* 0x4000002a0200722a */ /* 0x000fe40003f4e200 */
[----:B------:R-:W-:Y:S01]  /*cf50*/  DSETP.GEU.AND P1, PT, |R36|, |R4|, PT ;  /* 0x400000042400722a */ /* 0x000fe20003f2e200 */
[----:B------:R-:W-:Y:S01]  /*cf60*/  FSEL R14, R36, R14, !P0 ;  /* 0x0000000e240e7208 */ /* 0x000fe20004000000 */
[----:B------:R-:W-:Y:S01]  /*cf70*/  DSETP.GEU.AND P3, PT, |R4|, |R46|, PT ;  /* 0x4000002e0400722a */ /* 0x000fe20003f6e200 */
[----:B------:R-:W-:Y:S01]  /*cf80*/  FSEL R15, R37, R15, !P0 ;  /* 0x0000000f250f7208 */ /* 0x000fe20004000000 */
[C---:B------:R-:W-:Y:S01]  /*cf90*/  DMUL R34, R42.reuse, R44 ;  /* 0x0000002c2a227228 */ /* 0x040fe20000000000 */
[----:B------:R-:W-:Y:S01]  /*cfa0*/  FSEL R24, R2, R42, !P2 ;  /* 0x0000002a02187208 */ /* 0x000fe20005000000 */
[----:B------:R-:W-:Y:S01]  /*cfb0*/  DSETP.GEU.AND P0, PT, |R42|, |R44|, PT ;  /* 0x4000002c2a00722a */ /* 0x000fe20003f0e200 */
[----:B------:R-:W-:Y:S01]  /*cfc0*/  FSEL R25, R3, R43, !P2 ;  /* 0x0000002b03197208 */ /* 0x000fe20005000000 */
[----:B------:R-:W-:-:S02]  /*cfd0*/  DSETP.GEU.AND P4, PT, R18, RZ, PT ;  /* 0x000000ff1200722a */ /* 0x000fc40003f8e000 */
[----:B------:R-:W-:Y:S01]  /*cfe0*/  DMUL R40, R10, R40 ;  /* 0x000000280a287228 */ /* 0x000fe20000000000 */
        /* <DEDUP_REMOVED lines=8> */
[----:B------:R-:W-:Y:S02]  /*d070*/  FSEL R23, R42, R44, !P0 ;  /* 0x0000002c2a177208 */ /* 0x000fe40004000000 */
[----:B------:R-:W-:Y:S01]  /*d080*/  FSEL R42, R43, R45, !P0 ;  /* 0x0000002d2b2a7208 */ /* 0x000fe20004000000 */
[----:B------:R-:W-:Y:S01]  /*d090*/  DMUL R2, R2, R18 ;  /* 0x0000001202027228 */ /* 0x000fe20000000000 */
[----:B------:R-:W-:Y:S01]  /*d0a0*/  FSEL R14, R23, RZ, P1 ;  /* 0x000000ff170e7208 */ /* 0x000fe20000800000 */
[----:B------:R-:W-:Y:S01]  /*d0b0*/  DMUL R6, R6, R4 ;  /* 0x0000000406067228 */ /* 0x000fe20000000000 */
[----:B------:R-:W-:-:S02]  /*d0c0*/  FSEL R15, R42, RZ, P1 ;  /* 0x000000ff2a0f7208 */ /* 0x000fc40000800000 */
[----:B------:R-:W-:Y:S02]  /*d0d0*/  FSEL R4, R24, RZ, P4 ;  /* 0x000000ff18047208 */ /* 0x000fe40002000000 */
[----:B------:R-:W-:Y:S02]  /*d0e0*/  FSEL R5, R25, RZ, P4 ;  /* 0x000000ff19057208 */ /* 0x000fe40002000000 */
[----:B------:R-:W-:-:S03]  /*d0f0*/  DFMA R8, R8, R14, R32 ;  /* 0x0000000e0808722b */ /* 0x000fc60000000020 */
[----:B------:R-:W-:Y:S01]  /*d100*/  FSEL R42, R2, R6, !P0 ;  /* 0x00000006022a7208 */ /* 0x000fe20004000000 */
[----:B------:R-:W-:Y:S01]  /*d110*/  DFMA R10, R10, R4, R30 ;  /* 0x000000040a0a722b */ /* 0x000fe2000000001e */
[----:B------:R-:W-:Y:S02]  /*d120*/  FSEL R43, R3, R7, !P0 ;  /* 0x00000007032b7208 */ /* 0x000fe40004000000 */
[----:B------:R-:W-:Y:S02]  /*d130*/  FSEL R4, R40, R2, !P2 ;  /* 0x0000000228047208 */ /* 0x000fe40005000000 */
[----:B------:R-:W-:Y:S02]  /*d140*/  FSEL R5, R41, R3, !P2 ;  /* 0x0000000329057208 */ /* 0x000fe40005000000 */
[----:B------:R-:W-:-:S04]  /*d150*/  DADD R42, R8, R42 ;  /* 0x00000000082a7229 */ /* 0x000fc8000000002a */
[----:B------:R-:W-:-:S11]  /*d160*/  DADD R6, R10, R4 ;  /* 0x000000000a067229 */ /* 0x000fd60000000004 */
.L_x_218:
[----:B------:R-:W-:Y:S05]  /*d170*/  BSYNC.RECONVERGENT B0 ;  /* 0x0000000000007941 */ /* 0x000fea0003800200 */
.L_x_126:
[C---:B------:R-:W-:Y:S01]  /*d180*/  VIADD R2, R22.reuse, 0x1 ;  /* 0x0000000116027836 */ /* 0x040fe20000000000 */
[C---:B------:R-:W-:Y:S01]  /*d190*/  IADD3 R4, PT, PT, R22.reuse, 0x2, RZ ;  /* 0x0000000216047810 */ /* 0x040fe20007ffe0ff */
[C---:B------:R-:W-:Y:S01]  /*d1a0*/  VIADD R10, R22.reuse, 0xffffffff ;  /* 0xffffffff160a7836 */ /* 0x040fe20000000000 */
[----:B------:R-:W0:Y:S01]  /*d1b0*/  LDCU.64 UR6, c[0x0][0x3d0] ;  /* 0x00007a00ff0677ac */ /* 0x000e220008000a00 */
[C---:B------:R-:W-:Y:S02]  /*d1c0*/  VIADD R8, R22.reuse, 0x3 ;  /* 0x0000000316087836 */ /* 0x040fe40000000000 */
[----:B------:R-:W1:Y:S01]  /*d1d0*/  I2F.F64.U32 R2, R2 ;  /* 0x0000000200027312 */ /* 0x000e620000201800 */
[C---:B------:R-:W-:Y:S02]  /*d1e0*/  VIADD R14, R22.reuse, 0xfffffffe ;  /* 0xfffffffe160e7836 */ /* 0x040fe40000000000 */
[----:B------:R-:W-:-:S05]  /*d1f0*/  VIADD R18, R22, 0xfffffffd ;  /* 0xfffffffd16127836 */ /* 0x000fca0000000000 */
[----:B------:R-:W2:Y:S01]  /*d200*/  I2F.F64.U32 R4, R4 ;  /* 0x0000000400047312 */ /* 0x000ea20000201800 */
[----:B-1----:R-:W-:-:S07]  /*d210*/  DSETP.MAX.AND P2, P4, RZ, R2, PT ;  /* 0x00000002ff00722a */ /* 0x002fce0003c4f000 */
[----:B------:R-:W1:Y:S01]  /*d220*/  I2F.F64 R10, R10 ;  /* 0x0000000a000a7312 */ /* 0x000e620000201c00 */
[----:B------:R-:W-:Y:S02]  /*d230*/  IMAD.MOV.U32 R15, RZ, RZ, R2 ;  /* 0x000000ffff0f7224 */ /* 0x000fe400078e0002 */
[----:B------:R-:W-:Y:S01]  /*d240*/  IMAD.MOV.U32 R24, RZ, RZ, R3 ;  /* 0x000000ffff187224 */ /* 0x000fe200078e0003 */
[----:B------:R-:W-:Y:S01]  /*d250*/  CS2R R2, SRZ ;  /* 0x0000000000027805 */ /* 0x000fe2000001ff00 */
[----:B--2---:R-:W-:-:S03]  /*d260*/  DSETP.MAX.AND P5, P6, RZ, R4, PT ;  /* 0x00000004ff00722a */ /* 0x004fc60003eaf000 */
[----:B------:R-:W2:Y:S01]  /*d270*/  I2F.F64.U32 R8, R8 ;  /* 0x0000000800087312 */ /* 0x000ea20000201800 */
[----:B------:R-:W-:Y:S01]  /*d280*/  IMAD.MOV.U32 R19, RZ, RZ, R4 ;  /* 0x000000ffff137224 */ /* 0x000fe200078e0004 */
[----:B------:R-:W-:Y:S01]  /*d290*/  SEL R2, R2, R15, P2 ;  /* 0x0000000f02027207 */ /* 0x000fe20001000000 */
[----:B------:R-:W-:Y:S01]  /*d2a0*/  IMAD.MOV.U32 R4, RZ, RZ, RZ ;  /* 0x000000ffff047224 */ /* 0x000fe200078e00ff */
[----:B------:R-:W-:Y:S02]  /*d2b0*/  FSEL R3, R3, R24, P2 ;  /* 0x0000001803037208 */ /* 0x000fe40001000000 */
[----:B------:R-:W-:Y:S01]  /*d2c0*/  @P4 LOP3.LUT R3, R24, 0x80000, RZ, 0xfc, !PT ;  /* 0x0008000018034812 */ /* 0x000fe200078efcff */
[----:B-1----:R-:W-:Y:S01]  /*d2d0*/  DSETP.MAX.AND P2, P3, RZ, R10, PT ;  /* 0x0000000aff00722a */ /* 0x002fe20003b4f000 */
[----:B------:R-:W-:Y:S01]  /*d2e0*/  IMAD.MOV.U32 R25, RZ, RZ, R10 ;  /* 0x000000ffff197224 */ /* 0x000fe200078e000a */
[----:B------:R-:W1:Y:S01]  /*d2f0*/  I2F.F64 R14, R14 ;  /* 0x0000000e000e7312 */ /* 0x000e620000201c00 */
[----:B------:R-:W-:-:S02]  /*d300*/  IMAD.MOV.U32 R10, RZ, RZ, RZ ;  /* 0x000000ffff0a7224 */ /* 0x000fc400078e00ff */
[----:B------:R-:W-:Y:S01]  /*d310*/  IMAD.MOV.U32 R30, RZ, RZ, R11 ;  /* 0x000000ffff1e7224 */ /* 0x000fe200078e000b */
[----:B------:R-:W-:Y:S02]  /*d320*/  FSEL R11, R4, R5, P5 ;  /* 0x00000005040b7208 */ /* 0x000fe40002800000 */
[----:B------:R-:W-:Y:S01]  /*d330*/  SEL R10, R10, R19, P5 ;  /* 0x000000130a0a7207 */ /* 0x000fe20002800000 */
[----:B--2---:R-:W-:Y:S01]  /*d340*/  DSETP.MAX.AND P0, P1, RZ, R8, PT ;  /* 0x00000008ff00722a */ /* 0x004fe2000390f000 */
[----:B------:R-:W-:Y:S01]  /*d350*/  @P6 LOP3.LUT R11, R5, 0x80000, RZ, 0xfc, !PT ;  /* 0x00080000050b6812 */ /* 0x000fe200078efcff */
[----:B------:R-:W-:Y:S01]  /*d360*/  IMAD.MOV.U32 R5, RZ, RZ, RZ ;  /* 0x000000ffff057224 */ /* 0x000fe200078e00ff */
[----:B------:R-:W-:Y:S01]  /*d370*/  MOV R23, R8 ;  /* 0x0000000800177202 */ /* 0x000fe20000000f00 */
[----:B------:R-:W2:Y:S01]  /*d380*/  I2F.F64 R18, R18 ;  /* 0x0000001200127312 */ /* 0x000ea20000201c00 */
[----:B------:R-:W-:Y:S02]  /*d390*/  MOV R8, RZ ;  /* 0x000000ff00087202 */ /* 0x000fe40000000f00 */
[----:B------:R-:W-:Y:S01]  /*d3a0*/  FSEL R5, R5, R30, P2 ;  /* 0x0000001e05057208 */ /* 0x000fe20001000000 */
[--C-:B------:R-:W-:Y:S01]  /*d3b0*/  DSETP.GT.AND P6, PT, R10, R26.reuse, PT ;  /* 0x0000001a0a00722a */ /* 0x100fe20003fc4000 */
[----:B------:R-:W-:Y:S01]  /*d3c0*/  SEL R4, R8, R25, P2 ;  /* 0x0000001908047207 */ /* 0x000fe20001000000 */
[----:B------:R-:W-:Y:S01]  /*d3d0*/  DSETP.GT.AND P2, PT, R2, R26, PT ;  /* 0x0000001a0200722a */ /* 0x000fe20003f44000 */
[----:B------:R-:W-:Y:S01]  /*d3e0*/  @P3 LOP3.LUT R5, R30, 0x80000, RZ, 0xfc, !PT ;  /* 0x000800001e053812 */ /* 0x000fe200078efcff */
[----:B-1----:R-:W-:Y:S01]  /*d3f0*/  DSETP.MAX.AND P4, P5, RZ, R14, PT ;  /* 0x0000000eff00722a */ /* 0x002fe20003d8f000 */
[----:B------:R-:W-:Y:S01]  /*d400*/  IMAD.MOV.U32 R25, RZ, RZ, R14 ;  /* 0x000000ffff197224 */ /* 0x000fe200078e000e */
[C---:B------:R-:W-:Y:S01]  /*d410*/  FSEL R10, R26.reuse, R10, P6 ;  /* 0x0000000a1a0a7208 */ /* 0x040fe20003000000 */
[----:B------:R-:W-:Y:S01]  /*d420*/  IMAD.MOV.U32 R24, RZ, RZ, R15 ;  /* 0x000000ffff187224 */ /* 0x000fe200078e000f */
[C---:B------:R-:W-:Y:S01]  /*d430*/  FSEL R14, R26.reuse, R2, P2 ;  /* 0x000000021a0e7208 */ /* 0x040fe20001000000 */
[----:B------:R-:W-:Y:S01]  /*d440*/  IMAD.MOV.U32 R2, RZ, RZ, RZ ;  /* 0x000000ffff027224 */ /* 0x000fe200078e00ff */
[C---:B------:R-:W-:Y:S01]  /*d450*/  FSEL R15, R27.reuse, R3, P2 ;  /* 0x000000031b0f7208 */ /* 0x040fe20001000000 */
[----:B------:R-:W-:Y:S01]  /*d460*/  DSETP.GT.AND P2, PT, R4, R26, PT ;  /* 0x0000001a0400722a */ /* 0x000fe20003f44000 */
[----:B------:R-:W-:Y:S01]  /*d470*/  FSEL R11, R27, R11, P6 ;  /* 0x0000000b1b0b7208 */ /* 0x000fe20003000000 */
[----:B--2---:R-:W-:Y:S01]  /*d480*/  DSETP.MAX.AND P3, P6, RZ, R18, PT ;  /* 0x00000012ff00722a */ /* 0x004fe20003e6f000 */
[----:B------:R-:W-:Y:S01]  /*d490*/  IMAD.MOV.U32 R31, RZ, RZ, R18 ;  /* 0x000000ffff1f7224 */ /* 0x000fe200078e0012 */
[----:B------:R-:W-:Y:S01]  /*d4a0*/  MOV R32, R19 ;  /* 0x0000001300207202 */ /* 0x000fe20000000f00 */
[----:B------:R1:W0:Y:S01]  /*d4b0*/  F2I.F64.TRUNC R22, R14 ;  /* 0x0000000e00167311 */ /* 0x000222000030d100 */
[----:B------:R-:W-:-:S02]  /*d4c0*/  FSEL R18, R26, R4, P2 ;  /* 0x000000041a127208 */ /* 0x000fc40001000000 */
[----:B------:R-:W-:Y:S02]  /*d4d0*/  FSEL R19, R27, R5, P2 ;  /* 0x000000051b137208 */ /* 0x000fe40001000000 */
[----:B------:R-:W-:Y:S02]  /*d4e0*/  CS2R R4, SRZ ;  /* 0x0000000000047805 */ /* 0x000fe4000001ff00 */
[----:B------:R-:W-:Y:S02]  /*d4f0*/  SEL R2, R2, R23, P0 ;  /* 0x0000001702027207 */ /* 0x000fe40000000000 */
[----:B------:R-:W-:Y:S01]  /*d500*/  SEL R8, R8, R31, P3 ;  /* 0x0000001f08087207 */ /* 0x000fe20001800000 */
[----:B------:R2:W-:Y:S01]  /*d510*/  F2I.F64.TRUNC R30, R10 ;  /* 0x0000000a001e7311 */ /* 0x0005e2000030d100 */
[----:B------:R-:W-:Y:S02]  /*d520*/  FSEL R3, R4, R9, P0 ;  /* 0x0000000904037208 */ /* 0x000fe40000000000 */
[----:B------:R-:W-:Y:S01]  /*d530*/  @P1 LOP3.LUT R3, R9, 0x80000, RZ, 0xfc, !PT ;  /* 0x0008000009031812 */ /* 0x000fe200078efcff */
[----:B------:R-:W-:Y:S01]  /*d540*/  IMAD.MOV.U32 R9, RZ, RZ, RZ ;  /* 0x000000ffff097224 */ /* 0x000fe200078e00ff */
[----:B-1----:R-:W-:-:S02]  /*d550*/  FSEL R15, R5, R32, P3 ;  /* 0x00000020050f7208 */ /* 0x002fc40001800000 */
[----:B------:R-:W-:Y:S01]  /*d560*/  @P6 LOP3.LUT R15, R32, 0x80000, RZ, 0xfc, !PT ;  /* 0x00080000200f6812 */ /* 0x000fe200078efcff */
[----:B------:R-:W1:Y:S01]  /*d570*/  LDC.64 R4, c[0x0][0x388] ;  /* 0x0000e200ff047b82 */ /* 0x000e620000000a00 */
[----:B------:R-:W3:Y:S01]  /*d580*/  F2I.F64.TRUNC R18, R18 ;  /* 0x0000001200127311 */ /* 0x000ee2000030d100 */
[----:B------:R-:W-:Y:S01]  /*d590*/  DSETP.GT.AND P0, PT, R2, R26, PT ;  /* 0x0000001a0200722a */ /* 0x000fe20003f04000 */
[----:B--2---:R-:W-:Y:S01]  /*d5a0*/  FSEL R11, R9, R24, P4 ;  /* 0x00000018090b7208 */ /* 0x004fe20002000000 */
[----:B------:R-:W-:Y:S01]  /*d5b0*/  IMAD.MOV.U32 R9, RZ, RZ, R15 ;  /* 0x000000ffff097224 */ /* 0x000fe200078e000f */
[----:B------:R-:W-:-:S03]  /*d5c0*/  @P5 LOP3.LUT R11, R24, 0x80000, RZ, 0xfc, !PT ;  /* 0x00080000180b5812 */ /* 0x000fc600078efcff */
[----:B------:R-:W-:Y:S01]  /*d5d0*/  FSEL R14, R26, R2, P0 ;  /* 0x000000021a0e7208 */ /* 0x000fe20000000000 */
[----:B------:R-:W-:Y:S01]  /*d5e0*/  IMAD.MOV.U32 R2, RZ, RZ, RZ ;  /* 0x000000ffff027224 */ /* 0x000fe200078e00ff */
[--C-:B------:R-:W-:Y:S01]  /*d5f0*/  DSETP.GT.AND P1, PT, R8, R26.reuse, PT ;  /* 0x0000001a0800722a */ /* 0x100fe20003f24000 */
[C---:B------:R-:W-:Y:S01]  /*d600*/  FSEL R15, R27.reuse, R3, P0 ;  /* 0x000000031b0f7208 */ /* 0x040fe20000000000 */
[----:B------:R-:W-:Y:S02]  /*d610*/  IMAD.MOV.U32 R3, RZ, RZ, R11 ;  /* 0x000000ffff037224 */ /* 0x000fe400078e000b */
[----:B------:R-:W-:Y:S01]  /*d620*/  SEL R2, R2, R25, P4 ;  /* 0x0000001902027207 */ /* 0x000fe20002000000 */
[----:B------:R2:W4:Y:S01]  /*d630*/  F2I.F64.TRUNC R32, R14 ;  /* 0x0000000e00207311 */ /* 0x000522000030d100 */
[----:B------:R-:W-:Y:S01]  /*d640*/  FSEL R25, R27, R9, P1 ;  /* 0x000000091b197208 */ /* 0x000fe20000800000 */
[--C-:B0-----:R-:W-:Y:S01]  /*d650*/  IMAD R9, R22, UR7, R21.reuse ;  /* 0x0000000716097c24 */ /* 0x101fe2000f8e0215 */
[----:B------:R-:W-:Y:S01]  /*d660*/  FSEL R24, R26, R8, P1 ;  /* 0x000000081a187208 */ /* 0x000fe20000800000 */
[----:B---3--:R-:W-:Y:S01]  /*d670*/  IMAD R11, R18, UR7, R21 ;  /* 0x00000007120b7c24 */ /* 0x008fe2000f8e0215 */
[----:B------:R-:W-:Y:S01]  /*d680*/  DSETP.GT.AND P0, PT, R2, R26, PT ;  /* 0x0000001a0200722a */ /* 0x000fe20003f04000 */
[----:B------:R-:W-:-:S02]  /*d690*/  IMAD R31, R9, UR6, R20 ;  /* 0x00000006091f7c24 */ /* 0x000fc4000f8e0214 */
[----:B------:R-:W-:Y:S01]  /*d6a0*/  IMAD R35, R11, UR6, R20 ;  /* 0x000000060b237c24 */ /* 0x000fe2000f8e0214 */
[----:B------:R4:W0:Y:S01]  /*d6b0*/  F2I.F64.TRUNC R24, R24 ;  /* 0x0000001800187311 */ /* 0x000822000030d100 */
[--C-:B-1----:R-:W-:Y:S01]  /*d6c0*/  IMAD.WIDE R10, R31, 0x8, R4.reuse ;  /* 0x000000081f0a7825 */ /* 0x102fe200078e0204 */
[----:B------:R-:W-:Y:S01]  /*d6d0*/  FSEL R22, R26, R2, P0 ;  /* 0x000000021a167208 */ /* 0x000fe20000000000 */
[----:B--2---:R-:W1:Y:S01]  /*d6e0*/  LDC.64 R14, c[0x0][0x3c0] ;  /* 0x0000f000ff0e7b82 */ /* 0x004e620000000a00 */
[----:B------:R-:W-:Y:S01]  /*d6f0*/  FSEL R23, R27, R3, P0 ;  /* 0x000000031b177208 */ /* 0x000fe20000000000 */
[----:B------:R-:W-:Y:S02]  /*d700*/  IMAD.WIDE R18, R35, 0x8, R4 ;  /* 0x0000000823127825 */ /* 0x000fe400078e0204 */
[----:B------:R-:W2:Y:S04]  /*d710*/  LDG.E.64 R10, desc[UR8][R10.64] ;  /* 0x000000080a0a7981 */ /* 0x000ea8000c1e1b00 */
[----:B------:R1:W3:Y:S01]  /*d720*/  LDG.E.64 R2, desc[UR8][R18.64] ;  /* 0x0000000812027981 */ /* 0x0002e2000c1e1b00 */
[----:B------:R-:W1:Y:S01]  /*d730*/  LDC.64 R8, c[0x0][0x3c8] ;  /* 0x0000f200ff087b82 */ /* 0x000e620000000a00 */
[----:B------:R-:W0:Y:S01]  /*d740*/  F2I.F64.TRUNC R22, R22 ;  /* 0x0000001600167311 */ /* 0x000e22000030d100 */
[----:B------:R-:W-:-:S02]  /*d750*/  IMAD R27, R30, UR7, R21 ;  /* 0x000000071e1b7c24 */ /* 0x000fc4000f8e0215 */
[--C-:B----4-:R-:W-:Y:S02]  /*d760*/  IMAD R25, R32, UR7, R21.reuse ;  /* 0x0000000720197c24 */ /* 0x110fe4000f8e0215 */
[--C-:B0-----:R-:W-:Y:S02]  /*d770*/  IMAD R33, R24, UR7, R21.reuse ;  /* 0x0000000718217c24 */ /* 0x101fe4000f8e0215 */
[--C-:B------:R-:W-:Y:S02]  /*d780*/  IMAD R27, R27, UR6, R20.reuse ;  /* 0x000000061b1b7c24 */ /* 0x100fe4000f8e0214 */
[--C-:B------:R-:W-:Y:S02]  /*d790*/  IMAD R51, R33, UR6, R20.reuse ;  /* 0x0000000621337c24 */ /* 0x100fe4000f8e0214 */
[----:B------:R-:W-:Y:S02]  /*d7a0*/  IMAD R21, R22, UR7, R21 ;  /* 0x0000000716157c24 */ /* 0x000fe4000f8e0215 */
[----:B------:R-:W-:-:S02]  /*d7b0*/  IMAD R25, R25, UR6, R20 ;  /* 0x0000000619197c24 */ /* 0x000fc4000f8e0214 */
[----:B------:R-:W-:Y:S02]  /*d7c0*/  IMAD R33, R21, UR6, R20 ;  /* 0x0000000615217c24 */ /* 0x000fe4000f8e0214 */
[----:B-1----:R-:W-:-:S04]  /*d7d0*/  IMAD.WIDE R18, R0, 0x8, R14 ;  /* 0x0000000800127825 */ /* 0x002fc800078e020e */
[----:B------:R-:W-:-:S04]  /*d7e0*/  IMAD.WIDE R20, R31, 0x8, R14 ;  /* 0x000000081f147825 */ /* 0x000fc800078e020e */
[----:B------:R-:W-:-:S04]  /*d7f0*/  IMAD.WIDE R14, R27, 0x8, R14 ;  /* 0x000000081b0e7825 */ /* 0x000fc800078e020e */
        /* <DEDUP_REMOVED lines=8> */
[----:B------:R-:W-:Y:S02]  /*d880*/  IMAD.WIDE R26, R25, 0x8, R4 ;  /* 0x00000008191a7825 */ /* 0x000fe400078e0204 */
[----:B------:R-:W5:Y:S02]  /*d890*/  LDG.E.64 R50, desc[UR8][R50.64] ;  /* 0x0000000832327981 */ /* 0x000f64000c1e1b00 */
[--C-:B------:R-:W-:Y:S02]  /*d8a0*/  IMAD.WIDE R34, R35, 0x8, R8.reuse ;  /* 0x0000000823227825 */ /* 0x100fe400078e0208 */
[----:B------:R-:W5:Y:S02]  /*d8b0*/  LDG.E.64 R26, desc[UR8][R26.64] ;  /* 0x000000081a1a7981 */ /* 0x000f64000c1e1b00 */
[----:B------:R-:W-:-:S02]  /*d8c0*/  IMAD.WIDE R32, R33, 0x8, R8 ;  /* 0x0000000821207825 */ /* 0x000fc400078e0208 */
[----:B------:R-:W5:Y:S04]  /*d8d0*/  LDG.E.64 R24, desc[UR8][R20.64] ;  /* 0x0000000814187981 */ /* 0x000f68000c1e1b00 */
[----:B------:R-:W5:Y:S04]  /*d8e0*/  LDG.E.64 R34, desc[UR8][R34.64] ;  /* 0x0000000822227981 */ /* 0x000f68000c1e1b00 */
[----:B------:R-:W5:Y:S04]  /*d8f0*/  LDG.E.64 R32, desc[UR8][R32.64] ;  /* 0x0000000820207981 */ /* 0x000f68000c1e1b00 */
[----:B------:R2:W5:Y:S01]  /*d900*/  LDG.E.64 R8, desc[UR8][R18.64] ;  /* 0x0000000812087981 */ /* 0x000562000c1e1b00 */
[----:B------:R-:W-:Y:S01]  /*d910*/  BSSY.RECONVERGENT B0, `(.L_x_252) ;  /* 0x00005f2000007945 */ /* 0x000fe20003800200 */
[----:B--2---:R-:W-:-:S02]  /*d920*/  DMUL R18, R28, R10 ;  /* 0x0000000a1c127228 */ /* 0x004fc40000000000 */
[----:B---3--:R-:W-:-:S08]  /*d930*/  DMUL R4, R28, R2 ;  /* 0x000000021c047228 */ /* 0x008fd00000000000 */
[----:B------:R-:W-:Y:S01]  /*d940*/  DSETP.MIN.AND P0, P1, R4, R18, PT ;  /* 0x000000120400722a */ /* 0x000fe20003900000 */
[----:B------:R-:W-:Y:S01]  /*d950*/  IMAD.MOV.U32 R31, RZ, RZ, R19 ;  /* 0x000000ffff1f7224 */ /* 0x000fe200078e0013 */
[----:B------:R-:W-:-:S04]  /*d960*/  MOV R30, R5 ;  /* 0x00000005001e7202 */ /* 0x000fc80000000f00 */
[----:B------:R-:W-:Y:S02]  /*d970*/  FSEL R37, R30, R31, P0 ;  /* 0x0000001f1e257208 */ /* 0x000fe40000000000 */
[----:B------:R-:W-:-:S06]  /*d980*/  SEL R4, R4, R18, P0 ;  /* 0x0000001204047207 */ /* 0x000fcc0000000000 */
        /* <DEDUP_REMOVED lines=25> */
[----:B0-----:R-:W-:Y:S01]  /*db20*/  IMAD.U32 R18, RZ, RZ, UR6 ;  /* 0x00000006ff127e24 */ /* 0x001fe2000f8e00ff */
[----:B------:R-:W-:-:S07]  /*db30*/  MOV R15, UR7 ;  /* 0x00000007000f7c02 */ /* 0x000fce0008000f00 */
[----:B------:R-:W-:Y:S05]  /*db40*/  CALL.REL.NOINC `($__internal_0_$__cuda_sm20_div_rn_f64_full) ;  /* 0x00000074009c7944 */ /* 0x000fea0003c00000 */
[----:B------:R-:W-:Y:S02]  /*db50*/  IMAD.MOV.U32 R8, RZ, RZ, R18 ;  /* 0x000000ffff087224 */ /* 0x000fe400078e0012 */
[----:B------:R-:W-:-:S07]  /*db60*/  IMAD.MOV.U32 R9, RZ, RZ, R15 ;  /* 0x000000ffff097224 */ /* 0x000fce00078e000f */
.L_x_255:
[----:B------:R-:W-:Y:S05]  /*db70*/  BSYNC.RECONVERGENT B2 ;  /* 0x0000000000027941 */ /* 0x000fea0003800200 */
.L_x_254:
[----:B------:R-:W0:Y:S01]  /*db80*/  LDCU UR6, c[0x0][0x3f4] ;  /* 0x00007e80ff0677ac */ /* 0x000e220008000800 */
[----:B------:R-:W1:Y:S01]  /*db90*/  LDC.64 R14, c[0x0][0x3f0] ;  /* 0x0000fc00ff0e7b82 */ /* 0x000e620000000a00 */
[----:B------:R-:W-:Y:S01]  /*dba0*/  IMAD.MOV.U32 R4, RZ, RZ, 0x1 ;  /* 0x00000001ff047424 */ /* 0x000fe200078e00ff */
        /* <DEDUP_REMOVED lines=23> */
.L_x_257:
[----:B------:R-:W-:Y:S05]  /*dd20*/  BSYNC.RECONVERGENT B2 ;  /* 0x0000000000027941 */ /* 0x000fea0003800200 */
.L_x_256:
        /* <DEDUP_REMOVED lines=26> */
.L_x_259:
[----:B------:R-:W-:Y:S05]  /*ded0*/  BSYNC.RECONVERGENT B2 ;  /* 0x0000000000027941 */ /* 0x000fea0003800200 */
.L_x_258:
        /* <DEDUP_REMOVED lines=26> */
.L_x_261:
[----:B------:R-:W-:Y:S05]  /*e080*/  BSYNC.RECONVERGENT B2 ;  /* 0x0000000000027941 */ /* 0x000fea0003800200 */
.L_x_260:
        /* <DEDUP_REMOVED lines=26> */
.L_x_263:
[----:B------:R-:W-:Y:S05]  /*e230*/  BSYNC.RECONVERGENT B2 ;  /* 0x0000000000027941 */ /* 0x000fea0003800200 */
.L_x_262:
        /* <DEDUP_REMOVED lines=26> */
.L_x_265:
[----:B------:R-:W-:Y:S05]  /*e3e0*/  BSYNC.RECONVERGENT B2 ;  /* 0x0000000000027941 */ /* 0x000fea0003800200 */
.L_x_264:
[C---:B------:R-:W-:Y:S01]  /*e3f0*/  DADD R10, R4.reuse, R4 ;  /* 0x00000000040a7229 */ /* 0x040fe20000000004 */
[----:B------:R-:W-:Y:S01]  /*e400*/  UMOV UR10, 0x55555555 ;  /* 0x55555555000a7882 */ /* 0x000fe20000000000 */
[----:B------:R-:W-:Y:S01]  /*e410*/  UMOV UR11, 0x3fc55555 ;  /* 0x3fc55555000b7882 */ /* 0x000fe20000000000 */
[----:B------:R-:W-:Y:S01]  /*e420*/  UMOV UR6, 0xaaaaaaab ;  /* 0xaaaaaaab00067882 */ /* 0x000fe20000000000 */
[----:B------:R-:W-:Y:S01]  /*e430*/  UMOV UR7, 0x3ff2aaaa ;  /* 0x3ff2aaaa00077882 */ /* 0x000fe20000000000 */
[C---:B------:R-:W-:Y:S01]  /*e440*/  DMUL R34, R4.reuse, UR10 ;  /* 0x0000000a04227c28 */ /* 0x040fe20008000000 */
[----:B------:R-:W-:Y:S01]  /*e450*/  UMOV UR10, 0xaaaaaaab ;  /* 0xaaaaaaab000a7882 */ /* 0x000fe20000000000 */
[----:B------:R-:W-:Y:S01]  /*e460*/  DMUL R14, R4, -UR6 ;  /* 0x80000006040e7c28 */ /* 0x000fe20008000000 */
[----:B------:R-:W-:Y:S01]  /*e470*/  UMOV UR11, 0x3feaaaaa ;  /* 0x3feaaaaa000b7882 */ /* 0x000fe20000000000 */
[----:B------:R-:W-:Y:S01]  /*e480*/  DADD R10, -R10, R8 ;  /* 0x000000000a0a7229 */ /* 0x000fe20000000108 */
[----:B------:R-:W-:Y:S01]  /*e490*/  UMOV UR6, 0x55555555 ;  /* 0x5555555500067882 */ /* 0x000fe20000000000 */
[----:B------:R-:W-:Y:S01]  /*e4a0*/  UMOV UR7, 0x3fd55555 ;  /* 0x3fd5555500077882 */ /* 0x000fe20000000000 */
[----:B------:R-:W-:Y:S01]  /*e4b0*/  DMUL R28, R44, UR10 ;  /* 0x0000000a2c1c7c28 */ /* 0x000fe20008000000 */
[----:B------:R-:W-:Y:S01]  /*e4c0*/  BSSY.RECONVERGENT B1, `(.L_x_266) ;  /* 0x000000e000017945 */ /* 0x000fe20003800200 */
[----:B------:R-:W-:Y:S01]  /*e4d0*/  DFMA R30, R2, UR10, -R34 ;  /* 0x0000000a021e7c2b */ /* 0x000fe20008000822 */
[----:B------:R-:W-:Y:S01]  /*e4e0*/  UMOV UR10, 0x55555555 ;  /* 0x55555555000a7882 */ /* 0x000fe20000000000 */
[----:B------:R-:W-:Y:S01]  /*e4f0*/  DFMA R14, R8, UR6, R14 ;  /* 0x00000006080e7c2b */ /* 0x000fe2000800000e */
[----:B------:R-:W-:Y:S01]  /*e500*/  UMOV UR11, 0x3ffd5555 ;  /* 0x3ffd5555000b7882 */ /* 0x000fe20000000000 */
[----:B------:R-:W-:-:S02]  /*e510*/  DADD R10, R10, R2 ;  /* 0x000000000a0a7229 */ /* 0x000fc40000000002 */
[----:B------:R-:W-:Y:S02]  /*e520*/  DMUL R32, R44, UR6 ;  /* 0x000000062c207c28 */ /* 0x000fe40008000000 */
[----:B------:R-:W-:Y:S02]  /*e530*/  DFMA R26, R2, UR6, R28 ;  /* 0x00000006021a7c2b */ /* 0x000fe4000800001c */
[----:B------:R-:W-:Y:S02]  /*e540*/  DFMA R30, R44, UR6, R30 ;  /* 0x000000062c1e7c2b */ /* 0x000fe4000800001e */
[----:B------:R-:W-:Y:S02]  /*e550*/  DADD R18, -RZ, |R10| ;  /* 0x00000000ff127229 */ /* 0x000fe4000000050a */
[----:B------:R-:W-:Y:S01]  /*e560*/  DFMA R36, R2, UR10, R14 ;  /* 0x0000000a02247c2b */ /* 0x000fe2000800000e */
[----:B------:R-:W-:-:S07]  /*e570*/  MOV R14, 0xe5a0 ;  /* 0x0000e5a0000e7802 */ /* 0x000fce0000000f00 */
[----:B------:R-:W-:-:S07]  /*e580*/  IMAD.MOV.U32 R15, RZ, RZ, R19 ;  /* 0x000000ffff0f7224 */ /* 0x000fce00078e0013 */
[----:B------:R-:W-:Y:S05]  /*e590*/  CALL.REL.NOINC `($_Z7re_stepPdPKdPKbS1_S1_S1_S1_S1_S1_S1_iiidddi$__internal_accurate_pow) ;  /* 0x0000007400647944 */ /* 0x000fea0003c00000 */
[----:B------:R-:W-:Y:S05]  /*e5a0*/  BSYNC.RECONVERGENT B1 ;  /* 0x0000000000017941 */ /* 0x000fea0003800200 */
.L_x_266:
        /* <DEDUP_REMOVED lines=16> */
[----:B------:R-:W-:Y:S01]  /*e6b0*/  @!P0 IMAD.MOV.U32 R18, RZ, RZ, 0x0 ;  /* 0x00000000ff128424 */ /* 0x000fe200078e00ff */
[----:B------:R-:W-:-:S07]  /*e6c0*/  @!P0 MOV R19, 0x7ff00000 ;  /* 0x7ff0000000138802 */ /* 0x000fce0000000f00 */
.L_x_268:
[----:B------:R-:W-:Y:S05]  /*e6d0*/  BSYNC.RECONVERGENT B1 ;  /* 0x0000000000017941 */ /* 0x000fea0003800200 */
.L_x_267:
        /* <DEDUP_REMOVED lines=12> */
.L_x_269:
        /* <DEDUP_REMOVED lines=16> */
.L_x_271:
[----:B------:R-:W-:Y:S05]  /*e8a0*/  BSYNC.RECONVERGENT B1 ;  /* 0x0000000000017941 */ /* 0x000fea0003800200 */
.L_x_270:
[----:B------:R-:W-:Y:S01]  /*e8b0*/  DADD R10, R10, R44 ;  /* 0x000000000a0a7229 */ /* 0x000fe2000000002c */
[----:B------:R-:W-:Y:S01]  /*e8c0*/  BSSY.RECONVERGENT B1, `(.L_x_272) ;  /* 0x000000b000017945 */ /* 0x000fe20003800200 */
[----:B------:R-:W-:Y:S02]  /*e8d0*/  DMUL R18, R18, 0.25 ;  /* 0x3fd0000012127828 */ /* 0x000fe40000000000 */
[----:B------:R-:W-:-:S04]  /*e8e0*/  DSETP.NEU.AND P0, PT, R20, 1, PT ;  /* 0x3ff000001400742a */ /* 0x000fc80003f0d000 */
[----:B------:R-:W-:-:S04]  /*e8f0*/  DADD R20, -RZ, |R10| ;  /* 0x00000000ff147229 */ /* 0x000fc8000000050a */
[----:B------:R-:W-:Y:S02]  /*e900*/  FSEL R14, R18, RZ, P0 ;  /* 0x000000ff120e7208 */ /* 0x000fe40000000000 */
[----:B------:R-:W-:-:S04]  /*e910*/  FSEL R15, R19, 1.625, P0 ;  /* 0x3fd00000130f7808 */ /* 0x000fc80000000000 */
[----:B------:R-:W-:Y:S02]  /*e920*/  MOV R18, R20 ;  /* 0x0000001400127202 */ /* 0x000fe40000000f00 */
[----:B------:R-:W-:Y:S01]  /*e930*/  DADD R46, R46, R14 ;  /* 0x000000002e2e7229 */ /* 0x000fe2000000000e */
[----:B------:R-:W-:Y:S01]  /*e940*/  IMAD.MOV.U32 R15, RZ, RZ, R21 ;  /* 0x000000ffff0f7224 */ /* 0x000fe200078e0015 */
[----:B------:R-:W-:-:S09]  /*e950*/  MOV R14, 0xe970 ;  /* 0x0000e970000e7802 */ /* 0x000fd20000000f00 */
[----:B------:R-:W-:Y:S05]  /*e960*/  CALL.REL.NOINC `($_Z7re_stepPdPKdPKbS1_S1_S1_S1_S1_S1_S1_iiidddi$__internal_accurate_pow) ;  /* 0x0000007000707944 */ /* 0x000fea0003c00000 */
[----:B------:R-:W-:Y:S05]  /*e970*/  BSYNC.RECONVERGENT B1 ;  /* 0x0000000000017941 */ /* 0x000fea0003800200 */
.L_x_272:
        /* <DEDUP_REMOVED lines=16> */
.L_x_274:
[----:B------:R-:W-:Y:S05]  /*ea80*/  BSYNC.RECONVERGENT B1 ;  /* 0x0000000000017941 */ /* 0x000fea0003800200 */
.L_x_273:
        /* <DEDUP_REMOVED lines=12> */
.L_x_275:
        /* <DEDUP_REMOVED lines=16> */
.L_x_277:
[----:B------:R-:W-:Y:S05]  /*ec50*/  BSYNC.RECONVERGENT B1 ;  /* 0x0000000000017941 */ /* 0x000fea0003800200 */
.L_x_276:
        /* <DEDUP_REMOVED lines=12> */
.L_x_278:
        /* <DEDUP_REMOVED lines=17> */
.L_x_280:
[----:B------:R-:W-:Y:S05]  /*ee30*/  BSYNC.RECONVERGENT B1 ;  /* 0x0000000000017941 */ /* 0x000fea0003800200 */
.L_x_279:
        /* <DEDUP_REMOVED lines=12> */
.L_x_281:
        /* <DEDUP_REMOVED lines=14> */
.L_x_283:
[----:B------:R-:W-:Y:S05]  /*efe0*/  BSYNC.RECONVERGENT B1 ;  /* 0x0000000000017941 */ /* 0x000fea0003800200 */
.L_x_282:
        /* <DEDUP_REMOVED lines=14> */
.L_x_284:
        /* <DEDUP_REMOVED lines=14> */
.L_x_286:
[----:B------:R-:W-:Y:S05]  /*f1b0*/  BSYNC.RECONVERGENT B1 ;  /* 0x0000000000017941 */ /* 0x000fea0003800200 */
.L_x_285:
        /* <DEDUP_REMOVED lines=18> */
[----:B------:R-:W-:Y:S01]  /*f2e0*/  IMAD.MOV.U32 R24, RZ, RZ, -0x66666666 ;  /* 0x9999999aff187424 */ /* 0x000fe200078e00ff */
[----:B------:R-:W-:Y:S01]  /*f2f0*/  MOV R14, 0xf320 ;  /* 0x0000f320000e7802 */ /* 0x000fe20000000f00 */
[----:B------:R-:W-:-:S07]  /*f300*/  IMAD.MOV.U32 R19, RZ, RZ, 0x3fb99999 ;  /* 0x3fb99999ff137424 */ /* 0x000fce00078e00ff */
[----:B------:R-:W-:Y:S05]  /*f310*/  CALL.REL.NOINC `($__internal_0_$__cuda_sm20_div_rn_f64_full) ;  /* 0x0000005c00a87944 */ /* 0x000fea0003c00000 */
[----:B------:R-:W-:-:S07]  /*f320*/  IMAD.MOV.U32 R14, RZ, RZ, R18 ;  /* 0x000000ffff0e7224 */ /* 0x000fce00078e0012 */
.L_x_288:
[----:B------:R-:W-:Y:S05]  /*f330*/  BSYNC.RECONVERGENT B2 ;  /* 0x0000000000027941 */ /* 0x000fea0003800200 */
.L_x_287:
        /* <DEDUP_REMOVED lines=11> */
.L_x_289:
        /* <DEDUP_REMOVED lines=14> */
.L_x_291:
[----:B------:R-:W-:Y:S05]  /*f4d0*/  BSYNC.RECONVERGENT B1 ;  /* 0x0000000000017941 */ /* 0x000fea0003800200 */
.L_x_290:
        /* <DEDUP_REMOVED lines=23> */
.L_x_293:
[----:B------:R-:W-:Y:S05]  /*f650*/  BSYNC.RECONVERGENT B2 ;  /* 0x0000000000027941 */ /* 0x000fea0003800200 */
.L_x_292:
        /* <DEDUP_REMOVED lines=11> */
.L_x_294:
        /* <DEDUP_REMOVED lines=14> */
.L_x_296:
[----:B------:R-:W-:Y:S05]  /*f7f0*/  BSYNC.RECONVERGENT B1 ;  /* 0x0000000000017941 */ /* 0x000fea0003800200 */
.L_x_295:
        /* <DEDUP_REMOVED lines=23> */
.L_x_298:
[----:B------:R-:W-:Y:S05]  /*f970*/  BSYNC.RECONVERGENT B2 ;  /* 0x0000000000027941 */ /* 0x000fea0003800200 */
.L_x_297:
        /* <DEDUP_REMOVED lines=27> */
.L_x_300:
[----:B------:R-:W-:Y:S05]  /*fb30*/  BSYNC.RECONVERGENT B2 ;  /* 0x0000000000027941 */ /* 0x000fea0003800200 */
.L_x_299:
        /* <DEDUP_REMOVED lines=25> */
.L_x_302:
[----:B------:R-:W-:Y:S05]  /*fcd0*/  BSYNC.RECONVERGENT B2 ;  /* 0x0000000000027941 */ /* 0x000fea0003800200 */
.L_x_301:
        /* <DEDUP_REMOVED lines=24> */
.L_x_304:
[----:B------:R-:W-:Y:S05]  /*fe60*/  BSYNC.RECONVERGENT B2 ;  /* 0x0000000000027941 */ /* 0x000fea0003800200 */
.L_x_303:
        /* <DEDUP_REMOVED lines=30> */
.L_x_305:
[----:B------:R-:W-:Y:S01]  /*10050*/  DADD R24, R30, 2 ;  /* 0x400000001e187429 */ /* 0x000fe20000000000 */
[----:B------:R-:W-:Y:S01]  /*10060*/  BSSY.RECONVERGENT B1, `(.L_x_306) ;  /* 0x0000011000017945 */ /* 0x000fe20003800200 */
[----:B------:R-:W-:Y:S01]  /*10070*/  DFMA R32, R40, -4, R38 ;  /* 0xc01000002820782b */ /* 0x000fe20000000026 */
[----:B------:R-:W-:Y:S01]  /*10080*/  MOV R19, R15 ;  /* 0x0000000f00137202 */ /* 0x000fe20000000f00 */
        /* <DEDUP_REMOVED lines=14> */
.L_x_307:
[----:B------:R-:W-:Y:S05]  /*10170*/  BSYNC.RECONVERGENT B1 ;  /* 0x0000000000017941 */ /* 0x000fea0003800200 */
.L_x_306:
        /* <DEDUP_REMOVED lines=12> */
.L_x_308:
        /* <DEDUP_REMOVED lines=15> */
.L_x_310:
[----:B------:R-:W-:Y:S05]  /*10330*/  BSYNC.RECONVERGENT B1 ;  /* 0x0000000000017941 */ /* 0x000fea0003800200 */
.L_x_309:
        /* <DEDUP_REMOVED lines=13> */
.L_x_311:
        /* <DEDUP_REMOVED lines=16> */
.L_x_313:
[----:B------:R-:W-:Y:S05]  /*10510*/  BSYNC.RECONVERGENT B1 ;  /* 0x0000000000017941 */ /* 0x000fea0003800200 */
.L_x_312:
        /* <DEDUP_REMOVED lines=12> */
.L_x_314:
        /* <DEDUP_REMOVED lines=15> */
.L_x_316:
[----:B------:R-:W-:Y:S05]  /*106d0*/  BSYNC.RECONVERGENT B1 ;  /* 0x0000000000017941 */ /* 0x000fea0003800200 */
.L_x_315:
        /* <DEDUP_REMOVED lines=13> */
.L_x_317:
        /* <DEDUP_REMOVED lines=17> */
.L_x_319:
[----:B------:R-:W-:Y:S05]  /*108c0*/  BSYNC.RECONVERGENT B1 ;  /* 0x0000000000017941 */ /* 0x000fea0003800200 */
.L_x_318:
        /* <DEDUP_REMOVED lines=12> */
.L_x_320:
        /* <DEDUP_REMOVED lines=14> */
.L_x_322:
[----:B------:R-:W-:Y:S05]  /*10a70*/  BSYNC.RECONVERGENT B1 ;  /* 0x0000000000017941 */ /* 0x000fea0003800200 */
.L_x_321:
        /* <DEDUP_REMOVED lines=14> */
.L_x_323:
        /* <DEDUP_REMOVED lines=14> */
.L_x_325:
[----:B------:R-:W-:Y:S05]  /*10c40*/  BSYNC.RECONVERGENT B1 ;  /* 0x0000000000017941 */ /* 0x000fea0003800200 */
.L_x_324:
        /* <DEDUP_REMOVED lines=23> */
.L_x_327:
[----:B------:R-:W-:Y:S05]  /*10dc0*/  BSYNC.RECONVERGENT B2 ;  /* 0x0000000000027941 */ /* 0x000fea0003800200 */
.L_x_326:
[----:B------:R-:W-:Y:S01]  /*10dd0*/  UMOV UR6, 0xa0b5ed8d ;  /* 0xa0b5ed8d00067882 */ /* 0x000fe20000000000 */
[----:B------:R-:W-:Y:S01]  /*10de0*/  UMOV UR7, 0x3eb0c6f7 ;  /* 0x3eb0c6f700077882 */ /* 0x000fe20000000000 */
[----:B------:R-:W-:Y:S01]  /*10df0*/  FSEL R4, R18, -1.5881868392106855534e-23, P1 ;  /* 0x9999999a12047808 */ /* 0x000fe20000800000 */
[----:B------:R-:W-:Y:S01]  /*10e00*/  DADD R10, R10, UR6 ;  /* 0x000000060a0a7e29 */ /* 0x000fe20008000000 */
[----:B------:R-:W-:Y:S01]  /*10e10*/  BSSY.RECONVERGENT B1, `(.L_x_328) ;  /* 0x0000006000017945 */ /* 0x000fe20003800200 */
[----:B------:R-:W-:-:S06]  /*10e20*/  FSEL R5, R19, 1.4499999284744262695, P1 ;  /* 0x3fb9999913057808 */ /* 0x000fcc0000800000 */
[----:B------:R-:W-:-:S10]  /*10e30*/  DADD R14, -RZ, |R10| ;  /* 0x00000000ff0e7229 */ /* 0x000fd4000000050a */
[----:B------:R-:W-:Y:S01]  /*10e40*/  IMAD.MOV.U32 R18, RZ, RZ, R14 ;  /* 0x000000ffff127224 */ /* 0x000fe200078e000e */
[----:B------:R-:W-:-:S07]  /*10e50*/  MOV R14, 0x10e70 ;  /* 0x00010e70000e7802 */ /* 0x000fce0000000f00 */
[----:B------:R-:W-:Y:S05]  /*10e60*/  CALL.REL.NOINC `($_Z7re_stepPdPKdPKbS1_S1_S1_S1_S1_S1_S1_iiidddi$__internal_accurate_pow) ;  /* 0x0000004c00307944 */ /* 0x000fea0003c00000 */
[----:B------:R-:W-:Y:S05]  /*10e70*/  BSYNC.RECONVERGENT B1 ;  /* 0x0000000000017941 */ /* 0x000fea0003800200 */
.L_x_328:
        /* <DEDUP_REMOVED lines=14> */
.L_x_330:
[----:B------:R-:W-:Y:S05]  /*10f60*/  BSYNC.RECONVERGENT B1 ;  /* 0x0000000000017941 */ /* 0x000fea0003800200 */
.L_x_329:
        /* <DEDUP_REMOVED lines=23> */
.L_x_332:
[----:B------:R-:W-:Y:S05]  /*110e0*/  BSYNC.RECONVERGENT B2 ;  /* 0x0000000000027941 */ /* 0x000fea0003800200 */
.L_x_331:
        /* <DEDUP_REMOVED lines=11> */
.L_x_333:
        /* <DEDUP_REMOVED lines=14> */
.L_x_335:
[----:B------:R-:W-:Y:S05]  /*11280*/  BSYNC.RECONVERGENT B1 ;  /* 0x0000000000017941 */ /* 0x000fea0003800200 */
.L_x_334:
        /* <DEDUP_REMOVED lines=23> */
.L_x_337:
[----:B------:R-:W-:Y:S05]  /*11400*/  BSYNC.RECONVERGENT B2 ;  /* 0x0000000000027941 */ /* 0x000fea0003800200 */
.L_x_336:
        /* <DEDUP_REMOVED lines=27> */
.L_x_339:
[----:B------:R-:W-:Y:S05]  /*115c0*/  BSYNC.RECONVERGENT B2 ;  /* 0x0000000000027941 */ /* 0x000fea0003800200 */
.L_x_338:
        /* <DEDUP_REMOVED lines=25> */
.L_x_341:
[----:B------:R-:W-:Y:S05]  /*11760*/  BSYNC.RECONVERGENT B2 ;  /* 0x0000000000027941 */ /* 0x000fea0003800200 */
.L_x_340:
        /* <DEDUP_REMOVED lines=24> */
.L_x_343:
[----:B------:R-:W-:Y:S05]  /*118f0*/  BSYNC.RECONVERGENT B2 ;  /* 0x0000000000027941 */ /* 0x000fea0003800200 */
.L_x_342:
[----:B------:R-:W-:-:S08]  /*11900*/  DMUL R20, R20, R4 ;  /* 0x0000000414147228 */ /* 0x000fd00000000000 */
[----:B------:R-:W-:-:S08]  /*11910*/  DFMA R20, R26, R28, R20 ;  /* 0x0000001c1a14722b */ /* 0x000fd00000000014 */
[----:B------:R-:W-:Y:S01]  /*11920*/  DFMA R34, R34, R14, R20 ;  /* 0x0000000e2222722b */ /* 0x000fe20000000014 */
[----:B------:R-:W-:Y:S10]  /*11930*/  BRA `(.L_x_344) ;  /* 0x0000001c00bc7947 */ /* 0x000ff40003800000 */
.L_x_253:
[----:B------:R-:W0:Y:S01]  /*11940*/  LDC.64 R18, c[0x0][0x3f0] ;  /* 0x0000fc00ff127b82 */ /* 0x000e220000000a00 */
[----:B------:R-:W-:Y:S01]  /*11950*/  STL.64 [R1+0x98], RZ ;  /* 0x000098ff01007387 */ /* 0x000fe20000100a00 */
[----:B------:R-:W-:Y:S01]  /*11960*/  BSSY.RECONVERGENT B1, `(.L_x_345) ;  /* 0x000001f000017945 */ /* 0x000fe20003800200 */
[----:B------:R-:W-:Y:S02]  /*11970*/  IMAD.MOV.U32 R4, RZ, RZ, 0x1 ;  /* 0x00000001ff047424 */ /* 0x000fe400078e00ff */
[----:B------:R-:W-:Y:S03]  /*11980*/  STL.64 [R1+0x40], RZ ;  /* 0x000040ff01007387 */ /* 0x000fe60000100a00 */
[----:B------:R-:W1:Y:S01]  /*11990*/  LDC.64 R46, c[0x0][0x3f0] ;  /* 0x0000fc00ff2e7b82 */ /* 0x000e620000000a00 */
[----:B------:R-:W-:Y:S04]  /*119a0*/  STL.64 [R1+0xa0], RZ ;  /* 0x0000a0ff01007387 */ /* 0x000fe80000100a00 */
[----:B------:R-:W-:Y:S01]  /*119b0*/  STL.64 [R1+0x38], RZ ;  /* 0x000038ff01007387 */ /* 0x000fe20000100a00 */
[----:B0----5:R-:W-:-:S02]  /*119c0*/  DSETP.GEU.AND P0, PT, R8, R18, PT ;  /* 0x000000120800722a */ /* 0x021fc40003f0e000 */
[----:B------:R-:W-:Y:S01]  /*119d0*/  DSETP.GEU.AND P1, PT, R24, R18, PT ;  /* 0x000000121800722a */ /* 0x000fe20003f2e000 */
[----:B-1----:R-:W-:Y:S02]  /*119e0*/  IMAD.MOV.U32 R20, RZ, RZ, R46 ;  /* 0x000000ffff147224 */ /* 0x002fe400078e002e */
[----:B------:R-:W-:-:S09]  /*119f0*/  IMAD.MOV.U32 R21, RZ, RZ, R47 ;  /* 0x000000ffff157224 */ /* 0x000fd200078e002f */
[----:B------:R-:W-:Y:S01]  /*11a00*/  @!P0 STL.64 [R1+0x98], R18 ;  /* 0x0000981201008387 */ /* 0x000fe20000100a00 */
[----:B------:R-:W-:Y:S01]  /*11a10*/  @!P0 IMAD.MOV.U32 R20, RZ, RZ, R8 ;  /* 0x000000ffff148224 */ /* 0x000fe200078e0008 */
[----:B------:R-:W-:Y:S01]  /*11a20*/  @!P0 MOV R4, 0x2 ;  /* 0x0000000200048802 */ /* 0x000fe20000000f00 */
[----:B------:R-:W-:Y:S01]  /*11a30*/  @!P0 IMAD.MOV.U32 R21, RZ, RZ, R9 ;  /* 0x000000ffff158224 */ /* 0x000fe200078e0009 */
[----:B------:R0:W-:Y:S02]  /*11a40*/  @!P0 STL.64 [R1+0x38], R10 ;  /* 0x0000380a01008387 */ /* 0x0001e40000100a00 */
[----:B0-----:R-:W-:Y:S01]  /*11a50*/  @!P0 CS2R R10, SRZ ;  /* 0x00000000000a8805 */ /* 0x001fe2000001ff00 */
[----:B------:R-:W-:Y:S06]  /*11a60*/  @P1 BRA `(.L_x_346) ;  /* 0x0000000000241947 */ /* 0x000fec0003800000 */
        /* <DEDUP_REMOVED lines=9> */
.L_x_346:
[----:B------:R-:W-:Y:S01]  /*11b00*/  DADD R40, R18, R18 ;  /* 0x0000000012287229 */ /* 0x000fe20000000012 */
[C---:B------:R-:W-:Y:S02]  /*11b10*/  IMAD R5, R4.reuse, 0x8, R1 ;  /* 0x0000000804057824 */ /* 0x040fe400078e0201 */
[----:B------:R-:W-:-:S03]  /*11b20*/  VIADD R4, R4, 0x1 ;  /* 0x0000000104047836 */ /* 0x000fc60000000000 */
[----:B------:R0:W-:Y:S04]  /*11b30*/  STL.64 [R5+0x30], R22 ;  /* 0x0000301605007387 */ /* 0x0001e80000100a00 */
[----:B------:R0:W-:Y:S02]  /*11b40*/  STL.64 [R5+0x90], R40 ;  /* 0x0000902805007387 */ /* 0x0001e40000100a00 */
.L_x_347:
[----:B------:R-:W-:Y:S05]  /*11b50*/  BSYNC.RECONVERGENT B1 ;  /* 0x0000000000017941 */ /* 0x000fea0003800200 */
.L_x_345:
[----:B------:R-:W-:Y:S01]  /*11b60*/  DSETP.GEU.AND P0, PT, R14, R18, PT ;  /* 0x000000120e00722a */ /* 0x000fe20003f0e000 */
[----:B-1----:R-:W-:Y:S01]  /*11b70*/  IMAD R25, R4, 0x8, R1 ;  /* 0x0000000804197824 */ /* 0x002fe200078e0201 */
[----:B------:R-:W-:-:S12]  /*11b80*/  DMUL R52, R18, 3 ;  /* 0x4008000012347828 */ /* 0x000fd80000000000 */
[----:B------:R-:W-:Y:S01]  /*11b90*/  @!P0 DFMA R30, R18, 2, R14 ;  /* 0x40000000121e882b */ /* 0x000fe2000000000e */
[----:B------:R-:W-:Y:S04]  /*11ba0*/  @!P0 STL.64 [R25+0x30], RZ ;  /* 0x000030ff19008387 */ /* 0x000fe80000100a00 */
[----:B------:R-:W-:Y:S04]  /*11bb0*/  @!P0 STL.64 [R25+0x98], R52 ;  /* 0x0000983419008387 */ /* 0x000fe80000100a00 */
[----:B------:R-:W-:Y:S04]  /*11bc0*/  @!P0 STL.64 [R25+0x90], R30 ;  /* 0x0000901e19008387 */ /* 0x000fe80000100a00 */
[----:B------:R-:W-:Y:S04]  /*11bd0*/  @!P0 STL.64 [R25+0x38], R26 ;  /* 0x0000381a19008387 */ /* 0x000fe80000100a00 */
[----:B------:R1:W-:Y:S04]  /*11be0*/  @P0 STL.64 [R25+0x30], R26 ;  /* 0x0000301a19000387 */ /* 0x0003e80000100a00 */
[----:B------:R2:W-:Y:S04]  /*11bf0*/  @P0 STL.64 [R25+0x90], R52 ;  /* 0x0000903419000387 */ /* 0x0005e80000100a00 */
[----:B------:R-:W3:Y:S04]  /*11c00*/  LDL.64 R8, [R1+0x98] ;  /* 0x0000980001087983 */ /* 0x000ee80000100a00 */
[----:B0-----:R-:W3:Y:S04]  /*11c10*/  LDL.64 R4, [R1+0xa0] ;  /* 0x0000a00001047983 */ /* 0x001ee80000100a00 */
[----:B------:R-:W4:Y:S04]  /*11c20*/  LDL.64 R22, [R1+0x38] ;  /* 0x0000380001167983 */ /* 0x000f280000100a00 */
[----:B------:R-:W4:Y:S01]  /*11c30*/  LDL.64 R14, [R1+0x40] ;  /* 0x00004000010e7983 */ /* 0x000f220000100a00 */
[--C-:B------:R-:W-:Y:S01]  /*11c40*/  DSETP.GEU.AND P0, PT, R44, R18.reuse, PT ;  /* 0x000000122c00722a */ /* 0x100fe20003f0e000 */
[----:B------:R-:W-:Y:S01]  /*11c50*/  MOV R24, 0x1 ;  /* 0x0000000100187802 */ /* 0x000fe20000000f00 */
[--C-:B------:R-:W-:Y:S01]  /*11c60*/  DSETP.GEU.AND P1, PT, R34, R18.reuse, PT ;  /* 0x000000122200722a */ /* 0x100fe20003f2e000 */
[----:B------:R-:W-:Y:S01]  /*11c70*/  STL.64 [R1+0x68], RZ ;  /* 0x000068ff01007387 */ /* 0x000fe20000100a00 */
[----:B------:R-:W-:-:S03]  /*11c80*/  DSETP.GEU.AND P2, PT, R32, R18, PT ;  /* 0x000000122000722a */ /* 0x000fc60003f4e000 */
[----:B------:R-:W-:Y:S04]  /*11c90*/  STL.64 [R1+0x8], RZ ;  /* 0x000008ff01007387 */ /* 0x000fe80000100a00 */
[----:B------:R-:W-:Y:S03]  /*11ca0*/  STL.64 [R1+0x10], RZ ;  /* 0x000010ff01007387 */ /* 0x000fe60000100a00 */
[----:B------:R-:W-:Y:S01]  /*11cb0*/  @!P0 IMAD.MOV.U32 R24, RZ, RZ, 0x2 ;  /* 0x00000002ff188424 */ /* 0x000fe200078e00ff */
[----:B------:R0:W-:Y:S01]  /*11cc0*/  @!P0 STL.64 [R1+0x68], R18 ;  /* 0x0000681201008387 */ /* 0x0001e20000100a00 */
[----:B-1----:R-:W-:Y:S02]  /*11cd0*/  @!P1 DADD R26, R34, R18 ;  /* 0x00000000221a9229 */ /* 0x002fe40000000012 */
[C---:B------:R-:W-:Y:S01]  /*11ce0*/  @!P1 VIADD R30, R24.reuse, 0x2 ;  /* 0x00000002181e9836 */ /* 0x040fe20000000000 */
[----:B------:R-:W-:Y:S01]  /*11cf0*/  @!P2 DFMA R54, R18, 2, R32 ;  /* 0x400000001236a82b */ /* 0x000fe20000000020 */
[C---:B------:R-:W-:Y:S01]  /*11d00*/  @P1 VIADD R30, R24.reuse, 0x1 ;  /* 0x00000001181e1836 */ /* 0x040fe20000000000 */
[----:B------:R-:W-:Y:S01]  /*11d10*/  STL.64 [R1+0x70], RZ ;  /* 0x000070ff01007387 */ /* 0x000fe20000100a00 */
[----:B--2---:R-:W-:-:S02]  /*11d20*/  IMAD R25, R24, 0x8, R1 ;  /* 0x0000000818197824 */ /* 0x004fc400078e0201 */
[----:B------:R-:W-:Y:S01]  /*11d30*/  IMAD R48, R30, 0x8, R1 ;  /* 0x000000081e307824 */ /* 0x000fe200078e0201 */
[----:B------:R-:W-:Y:S04]  /*11d40*/  @!P0 STL.64 [R1+0x8], R2 ;  /* 0x0000080201008387 */ /* 0x000fe80000100a00 */
[----:B------:R-:W-:Y:S04]  /*11d50*/  @!P1 STL.64 [R25+0x60], R26 ;  /* 0x0000601a19009387 */ /* 0x000fe80000100a00 */
        /* <DEDUP_REMOVED lines=13> */
[----:B------:R2:W5:Y:S04]  /*11e30*/  LDL.64 R32, [R1+0x68] ;  /* 0x0000680001207983 */ /* 0x0005680000100a00 */
[----:B------:R2:W5:Y:S01]  /*11e40*/  LDL.64 R30, [R1+0x70] ;  /* 0x00007000011e7983 */ /* 0x0005620000100a00 */
[----:B0-----:R-:W-:Y:S01]  /*11e50*/  MOV R18, 0x1 ;  /* 0x0000000100127802 */ /* 0x001fe20000000f00 */
[----:B------:R-:W-:Y:S01]  /*11e60*/  BSSY.RECONVERGENT B2, `(.L_x_348) ;  /* 0x000001c000027945 */ /* 0x000fe20003800200 */
[----:B-1----:R-:W-:Y:S01]  /*11e70*/  IMAD.MOV.U32 R38, RZ, RZ, R46 ;  /* 0x000000ffff267224 */ /* 0x002fe200078e002e */
[----:B------:R-:W-:Y:S01]  /*11e80*/  @!P0 CS2R R2, SRZ ;  /* 0x0000000000028805 */ /* 0x000fe2000001ff00 */
[----:B------:R-:W-:-:S02]  /*11e90*/  IMAD.MOV.U32 R39, RZ, RZ, R47 ;  /* 0x000000ffff277224 */ /* 0x000fc400078e002f */
[----:B------:R-:W-:Y:S02]  /*11ea0*/  @!P0 IMAD.MOV.U32 R38, RZ, RZ, R44 ;  /* 0x000000ffff268224 */ /* 0x000fe400078e002c */
[----:B------:R-:W-:Y:S01]  /*11eb0*/  @!P0 IMAD.MOV.U32 R39, RZ, RZ, R45 ;  /* 0x000000ffff278224 */ /* 0x000fe200078e002d */
[----:B---3--:R-:W-:-:S06]  /*11ec0*/  DADD R40, -R8, R4 ;  /* 0x0000000008287229 */ /* 0x008fcc0000000104 */
[----:B------:R-:W0:Y:S02]  /*11ed0*/  MUFU.RCP64H R19, R41 ;  /* 0x0000002900137308 */ /* 0x000e240000001800 */
[----:B0-----:R-:W-:-:S08]  /*11ee0*/  DFMA R24, -R40, R18, 1 ;  /* 0x3ff000002818742b */ /* 0x001fd00000000112 */
[----:B------:R-:W-:-:S08]  /*11ef0*/  DFMA R24, R24, R24, R24 ;  /* 0x000000181818722b */ /* 0x000fd00000000018 */
[----:B------:R-:W-:-:S08]  /*11f00*/  DFMA R24, R18, R24, R18 ;  /* 0x000000181218722b */ /* 0x000fd00000000012 */
[----:B------:R-:W-:-:S08]  /*11f10*/  DFMA R18, -R40, R24, 1 ;  /* 0x3ff000002812742b */ /* 0x000fd00000000118 */
[----:B------:R-:W-:Y:S02]  /*11f20*/  DFMA R24, R24, R18, R24 ;  /* 0x000000121818722b */ /* 0x000fe40000000018 */
[----:B----4-:R-:W-:-:S08]  /*11f30*/  DADD R18, -R22, R14 ;  /* 0x0000000016127229 */ /* 0x010fd0000000010e */
[----:B------:R-:W-:Y:S02]  /*11f40*/  DMUL R26, R18, R24 ;  /* 0x00000018121a7228 */ /* 0x000fe40000000000 */
[----:B------:R-:W-:-:S06]  /*11f50*/  FSETP.GEU.AND P2, PT, |R19|, 6.5827683646048100446e-37, PT ;  /* 0x036000001300780b */ /* 0x000fcc0003f4e200 */
[----:B------:R-:W-:-:S08]  /*11f60*/  DFMA R14, -R40, R26, R18 ;  /* 0x0000001a280e722b */ /* 0x000fd00000000112 */
[----:B------:R-:W-:-:S10]  /*11f70*/  DFMA R26, R24, R14, R26 ;  /* 0x0000000e181a722b */ /* 0x000fd4000000001a */
[----:B------:R-:W-:-:S05]  /*11f80*/  FFMA R14, RZ, R41, R27 ;  /* 0x00000029ff0e7223 */ /* 0x000fca000000001b */
[----:B------:R-:W-:-:S13]  /*11f90*/  FSETP.GT.AND P1, PT, |R14|, 1.469367938527859385e-39, PT ;  /* 0x001000000e00780b */ /* 0x000fda0003f24200 */
[----:B--2---:R-:W-:Y:S05]  /*11fa0*/  @P1 BRA P2, `(.L_x_349) ;  /* 0x00000000001c1947 */ /* 0x004fea0001000000 */
[----:B------:R-:W-:Y:S01]  /*11fb0*/  IMAD.MOV.U32 R24, RZ, RZ, R18 ;  /* 0x000000ffff187224 */ /* 0x000fe200078e0012 */
[----:B------:R-:W-:Y:S01]  /*11fc0*/  MOV R18, R40 ;  /* 0x0000002800127202 */ /* 0x000fe20000000f00 */
[----:B------:R-:W-:Y:S01]  /*11fd0*/  IMAD.MOV.U32 R15, RZ, RZ, R41 ;  /* 0x000000ffff0f7224 */ /* 0x000fe200078e0029 */
[----:B------:R-:W-:-:S07]  /*11fe0*/  MOV R14, 0x12000 ;  /* 0x00012000000e7802 */ /* 0x000fce0000000f00 */
[----:B-----5:R-:W-:Y:S05]  /*11ff0*/  CALL.REL.NOINC `($__internal_0_$__cuda_sm20_div_rn_f64_full) ;  /* 0x0000003000707944 */ /* 0x020fea0003c00000 */
[----:B------:R-:W-:Y:S02]  /*12000*/  IMAD.MOV.U32 R26, RZ, RZ, R18 ;  /* 0x000000ffff1a7224 */ /* 0x000fe400078e0012 */
[----:B------:R-:W-:-:S07]  /*12010*/  IMAD.MOV.U32 R27, RZ, RZ, R15 ;  /* 0x000000ffff1b7224 */ /* 0x000fce00078e000f */
.L_x_349:
[----:B------:R-:W-:Y:S05]  /*12020*/  BSYNC.RECONVERGENT B2 ;  /* 0x0000000000027941 */ /* 0x000fea0003800200 */
.L_x_348:
        /* <DEDUP_REMOVED lines=24> */
.L_x_351:
[----:B------:R-:W-:Y:S05]  /*121b0*/  BSYNC.RECONVERGENT B2 ;  /* 0x0000000000027941 */ /* 0x000fea0003800200 */
.L_x_350:
        /* <DEDUP_REMOVED lines=23> */
.L_x_353:
[----:B------:R-:W-:Y:S05]  /*12330*/  BSYNC.RECONVERGENT B2 ;  /* 0x0000000000027941 */ /* 0x000fea0003800200 */
.L_x_352:
        /* <DEDUP_REMOVED lines=24> */
.L_x_355:
[----:B------:R-:W-:Y:S05]  /*124c0*/  BSYNC.RECONVERGENT B2 ;  /* 0x0000000000027941 */ /* 0x000fea0003800200 */
.L_x_354:
        /* <DEDUP_REMOVED lines=24> */
.L_x_357:
[----:B------:R-:W-:Y:S05]  /*12650*/  BSYNC.RECONVERGENT B2 ;  /* 0x0000000000027941 */ /* 0x000fea0003800200 */
.L_x_356:
        /* <DEDUP_REMOVED lines=18> */
[----:B------:R-:W-:Y:S02]  /*12780*/  MOV R18, R14 ;  /* 0x0000000e00127202 */ /* 0x000fe40000000f00 */
[----:B------:R-:W-:-:S07]  /*12790*/  MOV R14, 0x127b0 ;  /* 0x000127b0000e7802 */ /* 0x000fce0000000f00 */
[----:B------:R-:W-:Y:S05]  /*127a0*/  CALL.REL.NOINC `($__internal_0_$__cuda_sm20_div_rn_f64_full) ;  /* 0x0000002800847944 */ /* 0x000fea0003c00000 */
[----:B------:R-:W-:Y:S02]  /*127b0*/  IMAD.MOV.U32 R34, RZ, RZ, R18 ;  /* 0x000000ffff227224 */ /* 0x000fe400078e0012 */
[----:B------:R-:W-:-:S07]  /*127c0*/  IMAD.MOV.U32 R35, RZ, RZ, R15 ;  /* 0x000000ffff237224 */ /* 0x000fce00078e000f */
.L_x_359:
[----:B------:R-:W-:Y:S05]  /*127d0*/  BSYNC.RECONVERGENT B2 ;  /* 0x0000000000027941 */ /* 0x000fea0003800200 */
.L_x_358:
        /* <DEDUP_REMOVED lines=24> */
.L_x_361:
[----:B------:R-:W-:Y:S05]  /*12960*/  BSYNC.RECONVERGENT B2 ;  /* 0x0000000000027941 */ /* 0x000fea0003800200 */
.L_x_360:
        /* <DEDUP_REMOVED lines=23> */
.L_x_363:
[----:B------:R-:W-:Y:S05]  /*12ae0*/  BSYNC.RECONVERGENT B2 ;  /* 0x0000000000027941 */ /* 0x000fea0003800200 */
.L_x_362:
        /* <DEDUP_REMOVED lines=24> */
.L_x_365:
[----:B------:R-:W-:Y:S05]  /*12c70*/  BSYNC.RECONVERGENT B2 ;  /* 0x0000000000027941 */ /* 0x000fea0003800200 */
.L_x_364:
        /* <DEDUP_REMOVED lines=24> */
.L_x_367:
[----:B------:R-:W-:Y:S05]  /*12e00*/  BSYNC.RECONVERGENT B2 ;  /* 0x0000000000027941 */ /* 0x000fea0003800200 */
.L_x_366:
        /* <DEDUP_REMOVED lines=24> */
.L_x_369:
[----:B------:R-:W-:Y:S05]  /*12f90*/  BSYNC.RECONVERGENT B2 ;  /* 0x0000000000027941 */ /* 0x000fea0003800200 */
.L_x_368:
        /* <DEDUP_REMOVED lines=23> */
.L_x_371:
[----:B------:R-:W-:Y:S05]  /*13110*/  BSYNC.RECONVERGENT B2 ;  /* 0x0000000000027941 */ /* 0x000fea0003800200 */
.L_x_370:
        /* <DEDUP_REMOVED lines=24> */
.L_x_373:
[----:B------:R-:W-:Y:S05]  /*132a0*/  BSYNC.RECONVERGENT B2 ;  /* 0x0000000000027941 */ /* 0x000fea0003800200 */
.L_x_372:
        /* <DEDUP_REMOVED lines=24> */
.L_x_375:
[----:B------:R-:W-:Y:S05]  /*13430*/  BSYNC.RECONVERGENT B2 ;  /* 0x0000000000027941 */ /* 0x000fea0003800200 */
.L_x_374:
        /* <DEDUP_REMOVED lines=22> */
[----:B------:R-:W-:-:S07]  /*135a0*/  IMAD.MOV.U32 R14, RZ, RZ, R18 ;  /* 0x000000ffff0e7224 */ /* 0x000fce00078e0012 */
.L_x_377:
[----:B------:R-:W-:Y:S05]  /*135b0*/  BSYNC.RECONVERGENT B2 ;  /* 0x0000000000027941 */ /* 0x000fea0003800200 */
.L_x_376:
[----:B------:R-:W-:Y:S02]  /*135c0*/  DMUL R2, R22, R44 ;  /* 0x0000002c16027228 */ /* 0x000fe40000000000 */
[C---:B------:R-:W-:Y:S02]  /*135d0*/  DSETP.GEU.AND P0, PT, |R32|.reuse, |R14|, PT ;  /* 0x4000000e2000722a */ /* 0x040fe40003f0e200 */
[----:B------:R-:W-:Y:S02]  /*135e0*/  DADD R20, RZ, -R20 ;  /* 0x00000000ff147229 */ /* 0x000fe40000000814 */
[----:B------:R-:W-:Y:S02]  /*135f0*/  DADD R8, RZ, -R8 ;  /* 0x00000000ff087229 */ /* 0x000fe40000000808 */
[----:B------:R-:W-:Y:S01]  /*13600*/  DSETP.GEU.AND P1, PT, |R32|, |R4|, PT ;  /* 0x400000042000722a */ /* 0x000fe20003f2e200 */
[----:B------:R-:W-:Y:S01]  /*13610*/  FSEL R14, R32, R14, !P0 ;  /* 0x0000000e200e7208 */ /* 0x000fe20004000000 */
[----:B------:R-:W-:Y:S01]  /*13620*/  DSETP.GEU.AND P3, PT, |R4|, |R26|, PT ;  /* 0x4000001a0400722a */ /* 0x000fe20003f6e200 */
[----:B------:R-:W-:Y:S01]  /*13630*/  FSEL R15, R33, R15, !P0 ;  /* 0x0000000f210f7208 */ /* 0x000fe20004000000 */
[----:B------:R-:W-:-:S02]  /*13640*/  DMUL R30, R44, R46 ;  /* 0x0000002e2c1e7228 */ /* 0x000fc40000000000 */
[----:B------:R-:W-:Y:S01]  /*13650*/  DSETP.GEU.AND P2, PT, |R22|, |R44|, PT ;  /* 0x4000002c1600722a */ /* 0x000fe20003f4e200 */
[----:B------:R-:W-:Y:S01]  /*13660*/  FSEL R18, R32, R4, !P1 ;  /* 0x0000000420127208 */ /* 0x000fe20004800000 */
[----:B------:R-:W-:Y:S01]  /*13670*/  DSETP.GEU.AND P4, PT, R2, RZ, PT ;  /* 0x000000ff0200722a */ /* 0x000fe20003f8e000 */
[----:B------:R-:W-:Y:S01]  /*13680*/  FSEL R19, R33, R5, !P1 ;  /* 0x0000000521137208 */ /* 0x000fe20004800000 */
[----:B------:R-:W-:Y:S01]  /*13690*/  DSETP.GEU.AND P0, PT, |R44|, |R46|, PT ;  /* 0x4000002e2c00722a */ /* 0x000fe20003f0e200 */
[----:B------:R-:W-:Y:S01]  /*136a0*/  FSEL R4, R4, R26, !P3 ;  /* 0x0000001a04047208 */ /* 0x000fe20005800000 */
        /* <DEDUP_REMOVED lines=10> */
[----:B------:R-:W-:-:S02]  /*13750*/  DMUL R8, R8, R4 ;  /* 0x0000000408087228 */ /* 0x000fc40000000000 */
[----:B------:R-:W-:Y:S01]  /*13760*/  DMUL R2, R2, R18 ;  /* 0x0000001202027228 */ /* 0x000fe20000000000 */
[----:B------:R-:W-:Y:S02]  /*13770*/  FSEL R4, R24, RZ, P4 ;  /* 0x000000ff18047208 */ /* 0x000fe40002000000 */
[----:B------:R-:W-:Y:S02]  /*13780*/  FSEL R5, R23, RZ, P4 ;  /* 0x000000ff17057208 */ /* 0x000fe40002000000 */
[----:B------:R-:W-:Y:S02]  /*13790*/  FSEL R14, R22, RZ, P1 ;  /* 0x000000ff160e7208 */ /* 0x000fe40000800000 */
[----:B------:R-:W-:Y:S02]  /*137a0*/  FSEL R15, R44, RZ, P1 ;  /* 0x000000ff2c0f7208 */ /* 0x000fe40000800000 */
[----:B------:R-:W-:Y:S01]  /*137b0*/  DFMA R10, R10, R4, R28 ;  /* 0x000000040a0a722b */ /* 0x000fe2000000001c */
[----:B------:R-:W-:-:S02]  /*137c0*/  FSEL R34, R2, R8, !P0 ;  /* 0x0000000802227208 */ /* 0x000fc40004000000 */
[----:B------:R-:W-:Y:S01]  /*137d0*/  FSEL R4, R36, R2, !P2 ;  /* 0x0000000224047208 */ /* 0x000fe20005000000 */
[----:B------:R-:W-:Y:S01]  /*137e0*/  DFMA R20, R20, R14, R40 ;  /* 0x0000000e1414722b */ /* 0x000fe20000000028 */
[----:B------:R-:W-:Y:S02]  /*137f0*/  FSEL R5, R37, R3, !P2 ;  /* 0x0000000325057208 */ /* 0x000fe40005000000 */
[----:B------:R-:W-:-:S04]  /*13800*/  FSEL R35, R3, R9, !P0 ;  /* 0x0000000903237208 */ /* 0x000fc80004000000 */
[----:B------:R-:W-:Y:S02]  /*13810*/  DADD R8, R10, R4 ;  /* 0x000000000a087229 */ /* 0x000fe40000000004 */
[----:B------:R-:W-:-:S11]  /*13820*/  DADD R34, R20, R34 ;  /* 0x0000000014227229 */ /* 0x000fd60000000022 */
.L_x_344:
[----:B------:R-:W-:Y:S05]  /*13830*/  BSYNC.RECONVERGENT B0 ;  /* 0x0000000000007941 */ /* 0x000fea0003800200 */
.L_x_252:
[----:B------:R-:W0:Y:S02]  /*13840*/  LDCU.64 UR6, c[0x0][0x390] ;  /* 0x00007200ff0677ac */ /* 0x000e240008000a00 */
[----:B0-----:R-:W-:-:S04]  /*13850*/  IADD3 R2, P0, PT, R0, UR6, RZ ;  /* 0x0000000600027c10 */ /* 0x001fc8000ff1e0ff */
[----:B------:R-:W-:-:S05]  /*13860*/  LEA.HI.X.SX32 R3, R0, UR7, 0x1, P0 ;  /* 0x0000000700037c11 */ /* 0x000fca00080f0eff */
[----:B------:R-:W2:Y:S02]  /*13870*/  LDG.E.U8 R2, desc[UR8][R2.64] ;  /* 0x0000000802027981 */ /* 0x000ea4000c1e1100 */
[----:B--2---:R-:W-:-:S13]  /*13880*/  ISETP.NE.AND P0, PT, R2, RZ, PT ;  /* 0x000000ff0200720c */ /* 0x004fda0003f05270 */
[----:B------:R-:W-:Y:S05]  /*13890*/  @!P0 BRA `(.L_x_378) ;  /* 0x0000000c001c8947 */ /* 0x000fea0003800000 */
[----:B------:R-:W-:Y:S01]  /*138a0*/  DSETP.GT.AND P0, PT, R12, RZ, PT ;  /* 0x000000ff0c00722a */ /* 0x000fe20003f04000 */
[----:B------:R-:W-:Y:S05]  /*138b0*/  BSSY.RECONVERGENT B0, `(.L_x_379) ;  /* 0x0000007000007945 */ /* 0x000fea0003800200 */
[----:B------:R-:W-:Y:S02]  /*138c0*/  FSEL R2, R12, RZ, !P0 ;  /* 0x000000ff0c027208 */ /* 0x000fe40004000000 */
[----:B------:R-:W-:-:S06]  /*138d0*/  FSEL R3, R13, RZ, !P0 ;  /* 0x000000ff0d037208 */ /* 0x000fcc0004000000 */
[----:B------:R-:W-:-:S10]  /*138e0*/  DADD R14, -RZ, |R2| ;  /* 0x00000000ff0e7229 */ /* 0x000fd40000000502 */
[----:B------:R-:W-:Y:S01]  /*138f0*/  IMAD.MOV.U32 R18, RZ, RZ, R14 ;  /* 0x000000ffff127224 */ /* 0x000fe200078e000e */
[----:B------:R-:W-:-:S07]  /*13900*/  MOV R14, 0x13920 ;  /* 0x00013920000e7802 */ /* 0x000fce0000000f00 */
[----:B------:R-:W-:Y:S05]  /*13910*/  CALL.REL.NOINC `($_Z7re_stepPdPKdPKbS1_S1_S1_S1_S1_S1_S1_iiidddi$__internal_accurate_pow) ;  /* 0x0000002000847944 */ /* 0x000fea0003c00000 */
[----:B------:R-:W-:Y:S05]  /*13920*/  BSYNC.RECONVERGENT B0 ;  /* 0x0000000000007941 */ /* 0x000fea0003800200 */
.L_x_379:
[C---:B------:R-:W-:Y:S01]  /*13930*/  DADD R4, R2.reuse, 2 ;  /* 0x4000000002047429 */ /* 0x040fe20000000000 */
[----:B------:R-:W-:Y:S01]  /*13940*/  IMAD.MOV.U32 R11, RZ, RZ, R16 ;  /* 0x000000ffff0b7224 */ /* 0x000fe200078e0010 */
[----:B------:R-:W-:Y:S01]  /*13950*/  DSETP.MAX.AND P1, P3, RZ, R16, PT ;  /* 0x00000010ff00722a */ /* 0x000fe20003b2f000 */
[----:B------:R-:W-:Y:S01]  /*13960*/  IMAD.MOV.U32 R10, RZ, RZ, RZ ;  /* 0x000000ffff0a7224 */ /* 0x000fe200078e00ff */
[C---:B------:R-:W-:Y:S01]  /*13970*/  DSETP.NEU.AND P0, PT, R2.reuse, RZ, PT ;  /* 0x000000ff0200722a */ /* 0x040fe20003f0d000 */
[----:B------:R-:W-:Y:S01]  /*13980*/  BSSY.RECONVERGENT B0, `(.L_x_380) ;  /* 0x0000013000007945 */ /* 0x000fe20003800200 */
[----:B------:R-:W-:Y:S01]  /*13990*/  IMAD.MOV.U32 R4, RZ, RZ, RZ ;  /* 0x000000ffff047224 */ /* 0x000fe200078e00ff */
[----:B------:R-:W-:Y:S01]  /*139a0*/  DSETP.NEU.AND P2, PT, R2, 1, PT ;  /* 0x3ff000000200742a */ /* 0x000fe20003f4d000 */
[----:B------:R-:W-:Y:S02]  /*139b0*/  FSEL R13, R10, R17, P1 ;  /* 0x000000110a0d7208 */ /* 0x000fe40000800000 */
[----:B------:R-:W-:-:S02]  /*139c0*/  LOP3.LUT R5, R5, 0x7ff00000, RZ, 0xc0, !PT ;  /* 0x7ff0000005057812 */ /* 0x000fc400078ec0ff */
[----:B------:R-:W-:Y:S02]  /*139d0*/  SEL R4, R4, R11, P1 ;  /* 0x0000000b04047207 */ /* 0x000fe40000800000 */
[----:B------:R-:W-:Y:S02]  /*139e0*/  ISETP.NE.AND P1, PT, R5, 0x7ff00000, PT ;  /* 0x7ff000000500780c */ /* 0x000fe40003f25270 */
[----:B------:R-:W-:Y:S02]  /*139f0*/  @P3 LOP3.LUT R13, R17, 0x80000, RZ, 0xfc, !PT ;  /* 0x00080000110d3812 */ /* 0x000fe400078efcff */
[----:B------:R-:W-:Y:S01]  /*13a00*/  MOV R14, R18 ;  /* 0x00000012000e7202 */ /* 0x000fe20000000f00 */
[----:B------:R-:W-:Y:S01]  /*13a10*/  IMAD.MOV.U32 R18, RZ, RZ, R4 ;  /* 0x000000ffff127224 */ /* 0x000fe200078e0004 */
[----:B------:R-:W-:Y:S01]  /*13a20*/  @!P0 CS2R R14, SRZ ;  /* 0x00000000000e8805 */ /* 0x000fe2000001ff00 */
[----:B------:R-:W-:-:S06]  /*13a30*/  IMAD.MOV.U32 R5, RZ, RZ, R13 ;  /* 0x000000ffff057224 */ /* 0x000fcc00078e000d */
[----:B------:R-:W-:Y:S05]  /*13a40*/  @P1 BRA `(.L_x_381) ;  /* 0x0000000000181947 */ /* 0x000fea0003800000 */
[----:B------:R-:W-:-:S14]  /*13a50*/  DSETP.NAN.AND P0, PT, R2, R2, PT ;  /* 0x000000020200722a */ /* 0x000fdc0003f08000 */
[----:B------:R-:W-:Y:S01]  /*13a60*/  @P0 DADD R14, R2, 2 ;  /* 0x40000000020e0429 */ /* 0x000fe20000000000 */
[----:B------:R-:W-:Y:S10]  /*13a70*/  @P0 BRA `(.L_x_381) ;  /* 0x00000000000c0947 */ /* 0x000ff40003800000 */
[----:B------:R-:W-:-:S14]  /*13a80*/  DSETP.NEU.AND P0, PT, |R2|, +INF , PT ;  /* 0x7ff000000200742a */ /* 0x000fdc0003f0d200 */
[----:B------:R-:W-:Y:S02]  /*13a90*/  @!P0 IMAD.MOV.U32 R14, RZ, RZ, 0x0 ;  /* 0x00000000ff0e8424 */ /* 0x000fe400078e00ff */
[----:B------:R-:W-:-:S07]  /*13aa0*/  @!P0 IMAD.MOV.U32 R15, RZ, RZ, 0x7ff00000 ;  /* 0x7ff00000ff0f8424 */ /* 0x000fce00078e00ff */
.L_x_381:
[----:B------:R-:W-:Y:S05]  /*13ab0*/  BSYNC.RECONVERGENT B0 ;  /* 0x0000000000007941 */ /* 0x000fea0003800200 */
.L_x_380:
[----:B------:R-:W-:Y:S01]  /*13ac0*/  BSSY.RECONVERGENT B0, `(.L_x_382) ;  /* 0x0000006000007945 */ /* 0x000fe20003800200 */
[----:B------:R-:W-:Y:S02]  /*13ad0*/  FSEL R2, R14, RZ, P2 ;  /* 0x000000ff0e027208 */ /* 0x000fe40001000000 */
[----:B------:R-:W-:Y:S01]  /*13ae0*/  FSEL R3, R15, 1.875, P2 ;  /* 0x3ff000000f037808 */ /* 0x000fe20001000000 */
[----:B------:R-:W-:Y:S01]  /*13af0*/  IMAD.MOV.U32 R15, RZ, RZ, R5 ;  /* 0x000000ffff0f7224 */ /* 0x000fe200078e0005 */
[----:B------:R-:W-:-:S07]  /*13b00*/  MOV R14, 0x13b20 ;  /* 0x00013b20000e7802 */ /* 0x000fce0000000f00 */
[----:B------:R-:W-:Y:S05]  /*13b10*/  CALL.REL.NOINC `($_Z7re_stepPdPKdPKbS1_S1_S1_S1_S1_S1_S1_iiidddi$__internal_accurate_pow) ;  /* 0x0000002000047944 */ /* 0x000fea0003c00000 */
[----:B------:R-:W-:Y:S05]  /*13b20*/  BSYNC.RECONVERGENT B0 ;  /* 0x0000000000007941 */ /* 0x000fea0003800200 */
.L_x_382:
[C---:B------:R-:W-:Y:S01]  /*13b30*/  DADD R10, R4.reuse, 2 ;  /* 0x40000000040a7429 */ /* 0x040fe20000000000 */
[----:B------:R-:W-:Y:S01]  /*13b40*/  MOV R19, R15 ;  /* 0x0000000f00137202 */ /* 0x000fe20000000f00 */
[----:B------:R-:W-:Y:S01]  /*13b50*/  DSETP.NEU.AND P2, PT, R4, RZ, PT ;  /* 0x000000ff0400722a */ /* 0x000fe20003f4d000 */
[----:B------:R-:W-:Y:S01]  /*13b60*/  BSSY.RECONVERGENT B0, `(.L_x_383) ;  /* 0x0000014000007945 */ /* 0x000fe20003800200 */
[----:B------:R-:W-:-:S06]  /*13b70*/  DSETP.GT.AND P1, PT, R6, RZ, PT ;  /* 0x000000ff0600722a */ /* 0x000fcc0003f24000 */
[----:B------:R-:W-:Y:S02]  /*13b80*/  LOP3.LUT R10, R11, 0x7ff00000, RZ, 0xc0, !PT ;  /* 0x7ff000000b0a7812 */ /* 0x000fe400078ec0ff */
[----:B------:R-:W-:Y:S02]  /*13b90*/  FSEL R6, R6, RZ, !P1 ;  /* 0x000000ff06067208 */ /* 0x000fe40004800000 */
[----:B------:R-:W-:Y:S02]  /*13ba0*/  ISETP.NE.AND P0, PT, R10, 0x7ff00000, PT ;  /* 0x7ff000000a00780c */ /* 0x000fe40003f05270 */
[----:B------:R-:W-:Y:S02]  /*13bb0*/  @!P2 CS2R R18, SRZ ;  /* 0x000000000012a805 */ /* 0x000fe4000001ff00 */
[----:B------:R-:W-:Y:S01]  /*13bc0*/  FSEL R7, R7, RZ, !P1 ;  /* 0x000000ff07077208 */ /* 0x000fe20004800000 */
[----:B------:R-:W-:-:S05]  /*13bd0*/  DSETP.NEU.AND P1, PT, R4, 1, PT ;  /* 0x3ff000000400742a */ /* 0x000fca0003f2d000 */
[----:B------:R-:W-:-:S03]  /*13be0*/  DADD R14, -RZ, |R6| ;  /* 0x00000000ff0e7229 */ /* 0x000fc60000000506 */
[----:B------:R-:W-:-:S14]  /*13bf0*/  DSETP.NEU.OR P0, PT, R4, +INF , P0 ;  /* 0x7ff000000400742a */ /* 0x000fdc000070d400 */
[----:B------:R-:W-:Y:S02]  /*13c00*/  @!P0 IMAD.MOV.U32 R18, RZ, RZ, 0x0 ;  /* 0x00000000ff128424 */ /* 0x000fe400078e00ff */
[----:B------:R-:W-:-:S03]  /*13c10*/  @!P0 IMAD.MOV.U32 R19, RZ, RZ, 0x7ff00000 ;  /* 0x7ff00000ff138424 */ /* 0x000fc600078e00ff */
[----:B------:R-:W-:Y:S01]  /*13c20*/  FSEL R4, R18, RZ, P1 ;  /* 0x000000ff12047208 */ /* 0x000fe20000800000 */
[----:B------:R-:W-:Y:S01]  /*13c30*/  IMAD.MOV.U32 R18, RZ, RZ, R14 ;  /* 0x000000ffff127224 */ /* 0x000fe200078e000e */
[----:B------:R-:W-:Y:S02]  /*13c40*/  FSEL R5, R19, 1.875, P1 ;  /* 0x3ff0000013057808 */ /* 0x000fe40000800000 */
[----:B------:R-:W-:-:S04]  /*13c50*/  MOV R14, 0x13ca0 ;  /* 0x00013ca0000e7802 */ /* 0x000fc80000000f00 */
[----:B------:R-:W-:-:S06]  /*13c60*/  DSETP.GEU.AND P0, PT, R2, R4, PT ;  /* 0x000000040200722a */ /* 0x000fcc0003f0e000 */
[----:B------:R-:W-:Y:S02]  /*13c70*/  FSEL R2, R4, R2, !P0 ;  /* 0x0000000204027208 */ /* 0x000fe40004000000 */
[----:B------:R-:W-:-:S07]  /*13c80*/  FSEL R3, R5, R3, !P0 ;  /* 0x0000000305037208 */ /* 0x000fce0004000000 */
[----:B------:R-:W-:Y:S05]  /*13c90*/  CALL.REL.NOINC `($_Z7re_stepPdPKdPKbS1_S1_S1_S1_S1_S1_S1_iiidddi$__internal_accurate_pow) ;  /* 0x0000001c00a47944 */ /* 0x000fea0003c00000 */
[----:B------:R-:W-:Y:S05]  /*13ca0*/  BSYNC.RECONVERGENT B0 ;  /* 0x0000000000007941 */ /* 0x000fea0003800200 */
.L_x_383:
[C---:B------:R-:W-:Y:S01]  /*13cb0*/  DADD R4, R6.reuse, 2 ;  /* 0x4000000006047429 */ /* 0x040fe20000000000 */
[----:B------:R-:W-:Y:S01]  /*13cc0*/  IMAD.MOV.U32 R11, RZ, RZ, R42 ;  /* 0x000000ffff0b7224 */ /* 0x000fe200078e002a */
[----:B------:R-:W-:Y:S01]  /*13cd0*/  DSETP.MAX.AND P1, P3, RZ, R42, PT ;  /* 0x0000002aff00722a */ /* 0x000fe20003b2f000 */
[----:B------:R-:W-:Y:S01]  /*13ce0*/  MOV R10, RZ ;  /* 0x000000ff000a7202 */ /* 0x000fe20000000f00 */
[C---:B------:R-:W-:Y:S01]  /*13cf0*/  DSETP.NEU.AND P0, PT, R6.reuse, RZ, PT ;  /* 0x000000ff0600722a */ /* 0x040fe20003f0d000 */
[----:B------:R-:W-:Y:S01]  /*13d00*/  BSSY.RECONVERGENT B0, `(.L_x_384) ;  /* 0x0000013000007945 */ /* 0x000fe20003800200 */
[----:B------:R-:W-:Y:S01]  /*13d10*/  IMAD.MOV.U32 R4, RZ, RZ, RZ ;  /* 0x000000ffff047224 */ /* 0x000fe200078e00ff */
[----:B------:R-:W-:Y:S01]  /*13d20*/  DSETP.NEU.AND P2, PT, R6, 1, PT ;  /* 0x3ff000000600742a */ /* 0x000fe20003f4d000 */
[----:B------:R-:W-:Y:S01]  /*13d30*/  FSEL R13, R10, R43, P1 ;  /* 0x0000002b0a0d7208 */ /* 0x000fe20000800000 */
[----:B------:R-:W-:Y:S01]  /*13d40*/  IMAD.MOV.U32 R14, RZ, RZ, R18 ;  /* 0x000000ffff0e7224 */ /* 0x000fe200078e0012 */
[----:B------:R-:W-:-:S02]  /*13d50*/  LOP3.LUT R5, R5, 0x7ff00000, RZ, 0xc0, !PT ;  /* 0x7ff0000005057812 */ /* 0x000fc400078ec0ff */
[----:B------:R-:W-:Y:S02]  /*13d60*/  SEL R4, R4, R11, P1 ;  /* 0x0000000b04047207 */ /* 0x000fe40000800000 */
[----:B------:R-:W-:Y:S02]  /*13d70*/  ISETP.NE.AND P1, PT, R5, 0x7ff00000, PT ;  /* 0x7ff000000500780c */ /* 0x000fe40003f25270 */
[----:B------:R-:W-:Y:S01]  /*13d80*/  @P3 LOP3.LUT R13, R43, 0x80000, RZ, 0xfc, !PT ;  /* 0x000800002b0d3812 */ /* 0x000fe200078efcff */
[----:B------:R-:W-:Y:S01]  /*13d90*/  IMAD.MOV.U32 R18, RZ, RZ, R4 ;  /* 0x000000ffff127224 */ /* 0x000fe200078e0004 */
[----:B------:R-:W-:-:S03]  /*13da0*/  @!P0 CS2R R14, SRZ ;  /* 0x00000000000e8805 */ /* 0x000fc6000001ff00 */
        /* <DEDUP_REMOVED lines=8> */
.L_x_385:
[----:B------:R-:W-:Y:S05]  /*13e30*/  BSYNC.RECONVERGENT B0 ;  /* 0x0000000000007941 */ /* 0x000fea0003800200 */
.L_x_384:
[----:B------:R-:W-:Y:S01]  /*13e40*/  BSSY.RECONVERGENT B0, `(.L_x_386) ;  /* 0x0000006000007945 */ /* 0x000fe20003800200 */
[----:B------:R-:W-:Y:S02]  /*13e50*/  FSEL R6, R14, RZ, P2 ;  /* 0x000000ff0e067208 */ /* 0x000fe40001000000 */
[----:B------:R-:W-:Y:S02]  /*13e60*/  FSEL R7, R15, 1.875, P2 ;  /* 0x3ff000000f077808 */ /* 0x000fe40001000000 */
[----:B------:R-:W-:Y:S02]  /*13e70*/  MOV R15, R5 ;  /* 0x00000005000f7202 */ /* 0x000fe40000000f00 */
[----:B------:R-:W-:-:S07]  /*13e80*/  MOV R14, 0x13ea0 ;  /* 0x00013ea0000e7802 */ /* 0x000fce0000000f00 */
[----:B------:R-:W-:Y:S05]  /*13e90*/  CALL.REL.NOINC `($_Z7re_stepPdPKdPKbS1_S1_S1_S1_S1_S1_S1_iiidddi$__internal_accurate_pow) ;  /* 0x0000001c00247944 */ /* 0x000fea0003c00000 */
[----:B------:R-:W-:Y:S05]  /*13ea0*/  BSYNC.RECONVERGENT B0 ;  /* 0x0000000000007941 */ /* 0x000fea0003800200 */
.L_x_386:
[C---:B------:R-:W-:Y:S01]  /*13eb0*/  DADD R10, R4.reuse, 2 ;  /* 0x40000000040a7429 */ /* 0x040fe20000000000 */
[----:B------:R-:W-:Y:S01]  /*13ec0*/  IMAD.MOV.U32 R19, RZ, RZ, R15 ;  /* 0x000000ffff137224 */ /* 0x000fe200078e000f */
[----:B------:R-:W-:Y:S01]  /*13ed0*/  DSETP.NEU.AND P1, PT, R4, RZ, PT ;  /* 0x000000ff0400722a */ /* 0x000fe20003f2d000 */
[----:B------:R-:W-:Y:S07]  /*13ee0*/  BSSY.RECONVERGENT B0, `(.L_x_387) ;  /* 0x0000015000007945 */ /* 0x000fee0003800200 */
[----:B------:R-:W-:-:S04]  /*13ef0*/  LOP3.LUT R10, R11, 0x7ff00000, RZ, 0xc0, !PT ;  /* 0x7ff000000b0a7812 */ /* 0x000fc800078ec0ff */
[----:B------:R-:W-:Y:S02]  /*13f00*/  ISETP.NE.AND P0, PT, R10, 0x7ff00000, PT ;  /* 0x7ff000000a00780c */ /* 0x000fe40003f05270 */
[----:B------:R-:W-:Y:S01]  /*13f10*/  @!P1 CS2R R18, SRZ ;  /* 0x0000000000129805 */ /* 0x000fe2000001ff00 */
[----:B------:R-:W-:-:S10]  /*13f20*/  DSETP.NEU.AND P1, PT, R4, 1, PT ;  /* 0x3ff000000400742a */ /* 0x000fd40003f2d000 */
[----:B------:R-:W-:-:S14]  /*13f30*/  DSETP.NEU.OR P0, PT, R4, +INF , P0 ;  /* 0x7ff000000400742a */ /* 0x000fdc000070d400 */
[----:B------:R-:W-:Y:S02]  /*13f40*/  @!P0 IMAD.MOV.U32 R18, RZ, RZ, 0x0 ;  /* 0x00000000ff128424 */ /* 0x000fe400078e00ff */
[----:B------:R-:W-:Y:S01]  /*13f50*/  @!P0 IMAD.MOV.U32 R19, RZ, RZ, 0x7ff00000 ;  /* 0x7ff00000ff138424 */ /* 0x000fe200078e00ff */
[----:B------:R-:W-:Y:S02]  /*13f60*/  DSETP.GT.AND P0, PT, R8, RZ, PT ;  /* 0x000000ff0800722a */ /* 0x000fe40003f04000 */
[----:B------:R-:W-:Y:S02]  /*13f70*/  FSEL R10, R18, RZ, P1 ;  /* 0x000000ff120a7208 */ /* 0x000fe40000800000 */
[----:B------:R-:W-:Y:S02]  /*13f80*/  FSEL R11, R19, 1.875, P1 ;  /* 0x3ff00000130b7808 */ /* 0x000fe40000800000 */
[----:B------:R-:W-:Y:S02]  /*13f90*/  FSEL R4, R8, RZ, !P0 ;  /* 0x000000ff08047208 */ /* 0x000fe40004000000 */
[----:B------:R-:W-:-:S02]  /*13fa0*/  FSEL R5, R9, RZ, !P0 ;  /* 0x000000ff09057208 */ /* 0x000fc40004000000 */
[----:B------:R-:W-:-:S04]  /*13fb0*/  DSETP.GEU.AND P0, PT, R6, R10, PT ;  /* 0x0000000a0600722a */ /* 0x000fc80003f0e000 */
[----:B------:R-:W-:Y:S02]  /*13fc0*/  DADD R14, -RZ, |R4| ;  /* 0x00000000ff0e7229 */ /* 0x000fe40000000504 */
[----:B------:R-:W-:Y:S02]  /*13fd0*/  FSEL R6, R10, R6, !P0 ;  /* 0x000000060a067208 */ /* 0x000fe40004000000 */
[----:B------:R-:W-:-:S06]  /*13fe0*/  FSEL R7, R11, R7, !P0 ;  /* 0x000000070b077208 */ /* 0x000fcc0004000000 */
[----:B------:R-:W-:Y:S01]  /*13ff0*/  DADD R2, R2, R6 ;  /* 0x0000000002027229 */ /* 0x000fe20000000006 */
[----:B------:R-:W-:Y:S01]  /*14000*/  IMAD.MOV.U32 R18, RZ, RZ, R14 ;  /* 0x000000ffff127224 */ /* 0x000fe200078e000e */
[----:B------:R-:W-:-:S09]  /*14010*/  MOV R14, 0x14030 ;  /* 0x00014030000e7802 */ /* 0x000fd20000000f00 */
[----:B------:R-:W-:Y:S05]  /*14020*/  CALL.REL.NOINC `($_Z7re_stepPdPKdPKbS1_S1_S1_S1_S1_S1_S1_iiidddi$__internal_accurate_pow) ;  /* 0x0000001800c07944 */ /* 0x000fea0003c00000 */
[----:B------:R-:W-:Y:S05]  /*14030*/  BSYNC.RECONVERGENT B0 ;  /* 0x0000000000007941 */ /* 0x000fea0003800200 */
.L_x_387:
[C---:B------:R-:W-:Y:S01]  /*14040*/  DADD R6, R4.reuse, 2 ;  /* 0x4000000004067429 */ /* 0x040fe20000000000 */
[----:B------:R-:W-:Y:S01]  /*14050*/  IMAD.MOV.U32 R9, RZ, RZ, R34 ;  /* 0x000000ffff097224 */ /* 0x000fe200078e0022 */
[----:B------:R-:W-:Y:S01]  /*14060*/  DSETP.MAX.AND P1, P3, RZ, R34, PT ;  /* 0x00000022ff00722a */ /* 0x000fe20003b2f000 */
[----:B------:R-:W-:Y:S01]  /*14070*/  IMAD.MOV.U32 R8, RZ, RZ, RZ ;  /* 0x000000ffff087224 */ /* 0x000fe200078e00ff */
[C---:B------:R-:W-:Y:S01]  /*14080*/  DSETP.NEU.AND P0, PT, R4.reuse, RZ, PT ;  /* 0x000000ff0400722a */ /* 0x040fe20003f0d000 */
[----:B------:R-:W-:Y:S01]  /*14090*/  BSSY.RECONVERGENT B0, `(.L_x_388) ;  /* 0x0000013000007945 */ /* 0x000fe20003800200 */
[----:B------:R-:W-:Y:S01]  /*140a0*/  MOV R6, RZ ;  /* 0x000000ff00067202 */ /* 0x000fe20000000f00 */
        /* <DEDUP_REMOVED lines=15> */
[----:B------:R-:W-:Y:S01]  /*141a0*/  @!P0 IMAD.MOV.U32 R14, RZ, RZ, 0x0 ;  /* 0x00000000ff0e8424 */ /* 0x000fe200078e00ff */
[----:B------:R-:W-:-:S07]  /*141b0*/  @!P0 MOV R15, 0x7ff00000 ;  /* 0x7ff00000000f8802 */ /* 0x000fce0000000f00 */
.L_x_389:
[----:B------:R-:W-:Y:S05]  /*141c0*/  BSYNC.RECONVERGENT B0 ;  /* 0x0000000000007941 */ /* 0x000fea0003800200 */
.L_x_388:
[----:B------:R-:W-:Y:S01]  /*141d0*/  BSSY.RECONVERGENT B0, `(.L_x_390) ;  /* 0x0000006000007945 */ /* 0x000fe20003800200 */
[----:B------:R-:W-:Y:S02]  /*141e0*/  FSEL R4, R14, RZ, P2 ;  /* 0x000000ff0e047208 */ /* 0x000fe40001000000 */
[----:B------:R-:W-:Y:S01]  /*141f0*/  FSEL R5, R15, 1.875, P2 ;  /* 0x3ff000000f057808 */ /* 0x000fe20001000000 */
[----:B------:R-:W-:Y:S01]  /*14200*/  IMAD.MOV.U32 R15, RZ, RZ, R7 ;  /* 0x000000ffff0f7224 */ /* 0x000fe200078e0007 */
[----:B------:R-:W-:-:S07]  /*14210*/  MOV R14, 0x14230 ;  /* 0x00014230000e7802 */ /* 0x000fce0000000f00 */
[----:B------:R-:W-:Y:S05]  /*14220*/  CALL.REL.NOINC `($_Z7re_stepPdPKdPKbS1_S1_S1_S1_S1_S1_S1_iiidddi$__internal_accurate_pow) ;  /* 0x0000001800407944 */ /* 0x000fea0003c00000 */
[----:B------:R-:W-:Y:S05]  /*14230*/  BSYNC.RECONVERGENT B0 ;  /* 0x0000000000007941 */ /* 0x000fea0003800200 */
.L_x_390:
        /* <DEDUP_REMOVED lines=10> */
[----:B------:R-:W-:-:S03]  /*142e0*/  @!P0 IMAD.MOV.U32 R19, RZ, RZ, 0x7ff00000 ;  /* 0x7ff00000ff138424 */ /* 0x000fc600078e00ff */
[----:B------:R-:W-:Y:S02]  /*142f0*/  FSEL R6, R18, RZ, P1 ;  /* 0x000000ff12067208 */ /* 0x000fe40000800000 */
[----:B------:R-:W-:-:S06]  /*14300*/  FSEL R7, R19, 1.875, P1 ;  /* 0x3ff0000013077808 */ /* 0x000fcc0000800000 */
[----:B------:R-:W-:-:S06]  /*14310*/  DSETP.GEU.AND P0, PT, R4, R6, PT ;  /* 0x000000060400722a */ /* 0x000fcc0003f0e000 */
[----:B------:R-:W-:Y:S02]  /*14320*/  FSEL R4, R6, R4, !P0 ;  /* 0x0000000406047208 */ /* 0x000fe40004000000 */
[----:B------:R-:W-:Y:S01]  /*14330*/  FSEL R5, R7, R5, !P0 ;  /* 0x0000000507057208 */ /* 0x000fe20004000000 */
[----:B------:R-:W-:Y:S01]  /*14340*/  IMAD.MOV.U32 R7, RZ, RZ, 0x3fd80000 ;  /* 0x3fd80000ff077424 */ /* 0x000fe200078e00ff */
[----:B------:R-:W-:-:S04]  /*14350*/  MOV R6, 0x0 ;  /* 0x0000000000067802 */ /* 0x000fc80000000f00 */
[----:B------:R-:W-:-:S06]  /*14360*/  DADD R8, R2, R4 ;  /* 0x0000000002087229 */ /* 0x000fcc0000000004 */
[----:B------:R-:W0:Y:S04]  /*14370*/  MUFU.RSQ64H R3, R9 ;  /* 0x0000000900037308 */ /* 0x000e280000001c00 */
[----:B------:R-:W-:-:S05]  /*14380*/  VIADD R2, R9, 0xfcb00000 ;  /* 0xfcb0000009027836 */ /* 0x000fca0000000000 */
[----:B------:R-:W-:Y:S01]  /*14390*/  ISETP.GE.U32.AND P0, PT, R2, 0x7ca00000, PT ;  /* 0x7ca000000200780c */ /* 0x000fe20003f06070 */
[----:B0-----:R-:W-:-:S08]  /*143a0*/  DMUL R4, R2, R2 ;  /* 0x0000000202047228 */ /* 0x001fd00000000000 */
[----:B------:R-:W-:-:S08]  /*143b0*/  DFMA R4, R8, -R4, 1 ;  /* 0x3ff000000804742b */ /* 0x000fd00000000804 */
[----:B------:R-:W-:Y:S02]  /*143c0*/  DFMA R6, R4, R6, 0.5 ;  /* 0x3fe000000406742b */ /* 0x000fe40000000006 */
[----:B------:R-:W-:-:S08]  /*143d0*/  DMUL R4, R2, R4 ;  /* 0x0000000402047228 */ /* 0x000fd00000000000 */
[----:B------:R-:W-:-:S08]  /*143e0*/  DFMA R10, R6, R4, R2 ;  /* 0x00000004060a722b */ /* 0x000fd00000000002 */
[----:B------:R-:W-:Y:S02]  /*143f0*/  DMUL R12, R8, R10 ;  /* 0x0000000a080c7228 */ /* 0x000fe40000000000 */
[----:B------:R-:W-:Y:S02]  /*14400*/  VIADD R7, R11, 0xfff00000 ;  /* 0xfff000000b077836 */ /* 0x000fe40000000000 */
[----:B------:R-:W-:-:S04]  /*14410*/  IMAD.MOV.U32 R6, RZ, RZ, R10 ;  /* 0x000000ffff067224 */ /* 0x000fc800078e000a */
[----:B------:R-:W-:-:S08]  /*14420*/  DFMA R14, R12, -R12, R8 ;  /* 0x8000000c0c0e722b */ /* 0x000fd00000000008 */
[----:B------:R-:W-:Y:S01]  /*14430*/  DFMA R4, R14, R6, R12 ;  /* 0x000000060e04722b */ /* 0x000fe2000000000c */
[----:B------:R-:W-:Y:S10]  /*14440*/  @!P0 BRA `(.L_x_392) ;  /* 0x0000000000088947 */ /* 0x000ff40003800000 */
[----:B------:R-:W-:-:S07]  /*14450*/  MOV R11, 0x14470 ;  /* 0x00014470000b7802 */ /* 0x000fce0000000f00 */
[----:B------:R-:W-:Y:S05]  /*14460*/  CALL.REL.NOINC `($__internal_1_$__cuda_sm20_dsqrt_rn_f64_mediumpath_v1) ;  /* 0x0000001000ec7944 */ /* 0x000fea0003c00000 */
.L_x_392:
[----:B------:R-:W-:Y:S05]  /*14470*/  BSYNC.RECONVERGENT B0 ;  /* 0x0000000000007941 */ /* 0x000fea0003800200 */
.L_x_391:
[----:B------:R-:W0:Y:S08]  /*14480*/  LDC.64 R2, c[0x0][0x398] ;  /* 0x0000e600ff027b82 */ /* 0x000e300000000a00 */
[----:B------:R-:W1:Y:S01]  /*14490*/  LDC.64 R6, c[0x0][0x380] ;  /* 0x0000e000ff067b82 */ /* 0x000e620000000a00 */
[----:B0-----:R-:W-:-:S06]  /*144a0*/  IMAD.WIDE R2, R0, 0x8, R2 ;  /* 0x0000000800027825 */ /* 0x001fcc00078e0202 */
[----:B------:R-:W2:Y:S01]  /*144b0*/  LDG.E.64 R2, desc[UR8][R2.64] ;  /* 0x0000000802027981 */ /* 0x000ea2000c1e1b00 */
[----:B------:R-:W-:Y:S01]  /*144c0*/  DADD R4, R4, -1 ;  /* 0xbff0000004047429 */ /* 0x000fe20000000000 */
[----:B-1----:R-:W-:-:S07]  /*144d0*/  IMAD.WIDE R6, R0, 0x8, R6 ;  /* 0x0000000800067825 */ /* 0x002fce00078e0206 */
[----:B--2---:R-:W-:-:S07]  /*144e0*/  DMUL R4, R4, -R2 ;  /* 0x8000000204047228 */ /* 0x004fce0000000000 */
[----:B------:R-:W-:Y:S01]  /*144f0*/  STG.E.64 desc[UR8][R6.64], R4 ;  /* 0x0000000406007986 */ /* 0x000fe2000c101b08 */
[----:B------:R-:W-:Y:S05]  /*14500*/  EXIT ;  /* 0x000000000000794d */ /* 0x000fea0003800000 */
.L_x_378:
[----:B------:R-:W-:Y:S01]  /*14510*/  DSETP.MAX.AND P0, P1, RZ, R12, PT ;  /* 0x0000000cff00722a */ /* 0x000fe2000390f000 */
[----:B------:R-:W-:Y:S01]  /*14520*/  IMAD.MOV.U32 R3, RZ, RZ, R13 ;  /* 0x000000ffff037224 */ /* 0x000fe200078e000d */
[----:B------:R-:W-:Y:S01]  /*14530*/  BSSY.RECONVERGENT B0, `(.L_x_393) ;  /* 0x000000a000007945 */ /* 0x000fe20003800200 */
[----:B------:R-:W-:Y:S01]  /*14540*/  IMAD.MOV.U32 R2, RZ, RZ, RZ ;  /* 0x000000ffff027224 */ /* 0x000fe200078e00ff */
[----:B------:R-:W-:-:S04]  /*14550*/  MOV R14, 0x145d0 ;  /* 0x000145d0000e7802 */ /* 0x000fc80000000f00 */
[C---:B------:R-:W-:Y:S02]  /*14560*/  FSEL R5, R2.reuse, R3, P0 ;  /* 0x0000000302057208 */ /* 0x040fe40000000000 */
[----:B------:R-:W-:-:S04]  /*14570*/  SEL R2, R2, R12, P0 ;  /* 0x0000000c02027207 */ /* 0x000fc80000000000 */
[----:B------:R-:W-:Y:S01]  /*14580*/  @P1 LOP3.LUT R5, R3, 0x80000, RZ, 0xfc, !PT ;  /* 0x0008000003051812 */ /* 0x000fe200078efcff */
[----:B------:R-:W-:-:S03]  /*14590*/  IMAD.MOV.U32 R18, RZ, RZ, R2 ;  /* 0x000000ffff127224 */ /* 0x000fc600078e0002 */
[----:B------:R-:W-:-:S05]  /*145a0*/  MOV R3, R5 ;  /* 0x0000000500037202 */ /* 0x000fca0000000f00 */
[----:B------:R-:W-:-:S07]  /*145b0*/  IMAD.MOV.U32 R15, RZ, RZ, R3 ;  /* 0x000000ffff0f7224 */ /* 0x000fce00078e0003 */
[----:B------:R-:W-:Y:S05]  /*145c0*/  CALL.REL.NOINC `($_Z7re_stepPdPKdPKbS1_S1_S1_S1_S1_S1_S1_iiidddi$__internal_accurate_pow) ;  /* 0x0000001400587944 */ /* 0x000fea0003c00000 */
[----:B------:R-:W-:Y:S05]  /*145d0*/  BSYNC.RECONVERGENT B0 ;  /* 0x0000000000007941 */ /* 0x000fea0003800200 */
.L_x_393:
[----:B------:R-:W-:Y:S01]  /*145e0*/  DADD R4, R2, 2 ;  /* 0x4000000002047429 */ /* 0x000fe20000000000 */
[----:B------:R-:W-:Y:S01]  /*145f0*/  IMAD.MOV.U32 R10, RZ, RZ, R18 ;  /* 0x000000ffff0a7224 */ /* 0x000fe200078e0012 */
[----:B------:R-:W-:Y:S01]  /*14600*/  DSETP.GT.AND P1, PT, R16, RZ, PT ;  /* 0x000000ff1000722a */ /* 0x000fe20003f24000 */
[----:B------:R-:W-:Y:S01]  /*14610*/  IMAD.MOV.U32 R11, RZ, RZ, R15 ;  /* 0x000000ffff0b7224 */ /* 0x000fe200078e000f */
[----:B------:R-:W-:Y:S01]  /*14620*/  DSETP.NEU.AND P2, PT, R2, RZ, PT ;  /* 0x000000ff0200722a */ /* 0x000fe20003f4d000 */
[----:B------:R-:W-:Y:S01]  /*14630*/  BSSY.RECONVERGENT B0, `(.L_x_394) ;  /* 0x0000011000007945 */ /* 0x000fe20003800200 */
[----:B------:R-:W-:-:S04]  /*14640*/  MOV R14, 0x14740 ;  /* 0x00014740000e7802 */ /* 0x000fc80000000f00 */
[----:B------:R-:W-:Y:S02]  /*14650*/  LOP3.LUT R4, R5, 0x7ff00000, RZ, 0xc0, !PT ;  /* 0x7ff0000005047812 */ /* 0x000fe400078ec0ff */
[----:B------:R-:W-:Y:S02]  /*14660*/  FSEL R5, R17, RZ, !P1 ;  /* 0x000000ff11057208 */ /* 0x000fe40004800000 */
[----:B------:R-:W-:Y:S02]  /*14670*/  ISETP.NE.AND P0, PT, R4, 0x7ff00000, PT ;  /* 0x7ff000000400780c */ /* 0x000fe40003f05270 */
[----:B------:R-:W-:Y:S01]  /*14680*/  FSEL R4, R16, RZ, !P1 ;  /* 0x000000ff10047208 */ /* 0x000fe20004800000 */
[----:B------:R-:W-:Y:S01]  /*14690*/  DSETP.NEU.AND P1, PT, R2, 1, PT ;  /* 0x3ff000000200742a */ /* 0x000fe20003f2d000 */
[----:B------:R-:W-:-:S04]  /*146a0*/  @!P2 CS2R R10, SRZ ;  /* 0x00000000000aa805 */ /* 0x000fc8000001ff00 */
[----:B------:R-:W-:-:S05]  /*146b0*/  DADD R12, -RZ, |R4| ;  /* 0x00000000ff0c7229 */ /* 0x000fca0000000504 */
[----:B------:R-:W-:-:S05]  /*146c0*/  DSETP.NEU.OR P0, PT, R2, +INF , P0 ;  /* 0x7ff000000200742a */ /* 0x000fca000070d400 */
[----:B------:R-:W-:Y:S02]  /*146d0*/  IMAD.MOV.U32 R18, RZ, RZ, R12 ;  /* 0x000000ffff127224 */ /* 0x000fe400078e000c */
[----:B------:R-:W-:-:S07]  /*146e0*/  IMAD.MOV.U32 R15, RZ, RZ, R13 ;  /* 0x000000ffff0f7224 */ /* 0x000fce00078e000d */
[----:B------:R-:W-:Y:S01]  /*146f0*/  @!P0 IMAD.MOV.U32 R10, RZ, RZ, 0x0 ;  /* 0x00000000ff0a8424 */ /* 0x000fe200078e00ff */
[----:B------:R-:W-:-:S04]  /*14700*/  @!P0 MOV R11, 0x7ff00000 ;  /* 0x7ff00000000b8802 */ /* 0x000fc80000000f00 */
[----:B------:R-:W-:Y:S02]  /*14710*/  FSEL R2, R10, RZ, P1 ;  /* 0x000000ff0a027208 */ /* 0x000fe40000800000 */
[----:B------:R-:W-:-:S07]  /*14720*/  FSEL R3, R11, 1.875, P1 ;  /* 0x3ff000000b037808 */ /* 0x000fce0000800000 */
[----:B------:R-:W-:Y:S05]  /*14730*/  CALL.REL.NOINC `($_Z7re_stepPdPKdPKbS1_S1_S1_S1_S1_S1_S1_iiidddi$__internal_accurate_pow) ;  /* 0x0000001000fc7944 */ /* 0x000fea0003c00000 */
[----:B------:R-:W-:Y:S05]  /*14740*/  BSYNC.RECONVERGENT B0 ;  /* 0x0000000000007941 */ /* 0x000fea0003800200 */
.L_x_394:
[C---:B------:R-:W-:Y:S01]  /*14750*/  DADD R10, R4.reuse, 2 ;  /* 0x40000000040a7429 */ /* 0x040fe20000000000 */
[----:B------:R-:W-:Y:S01]  /*14760*/  BSSY.RECONVERGENT B0, `(.L_x_395) ;  /* 0x0000011000007945 */ /* 0x000fe20003800200 */
[C---:B------:R-:W-:Y:S01]  /*14770*/  DSETP.NEU.AND P0, PT, R4.reuse, RZ, PT ;  /* 0x000000ff0400722a */ /* 0x040fe20003f0d000 */
[----:B------:R-:W-:Y:S01]  /*14780*/  IMAD.MOV.U32 R19, RZ, RZ, R15 ;  /* 0x000000ffff137224 */ /* 0x000fe200078e000f */
[----:B------:R-:W-:Y:S01]  /*14790*/  DSETP.NEU.AND P2, PT, R4, 1, PT ;  /* 0x3ff000000400742a */ /* 0x000fe20003f4d000 */
[----:B------:R-:W-:Y:S01]  /*147a0*/  IMAD.MOV.U32 R13, RZ, RZ, R7 ;  /* 0x000000ffff0d7224 */ /* 0x000fe200078e0007 */
[----:B------:R-:W-:-:S04]  /*147b0*/  DSETP.MAX.AND P3, P4, RZ, R6, PT ;  /* 0x00000006ff00722a */ /* 0x000fc80003c6f000 */
[----:B------:R-:W-:Y:S01]  /*147c0*/  LOP3.LUT R10, R11, 0x7ff00000, RZ, 0xc0, !PT ;  /* 0x7ff000000b0a7812 */ /* 0x000fe200078ec0ff */
[----:B------:R-:W-:-:S03]  /*147d0*/  IMAD.MOV.U32 R11, RZ, RZ, R6 ;  /* 0x000000ffff0b7224 */ /* 0x000fc600078e0006 */
        /* <DEDUP_REMOVED lines=9> */
.L_x_396:
[----:B------:R-:W-:Y:S05]  /*14870*/  BSYNC.RECONVERGENT B0 ;  /* 0x0000000000007941 */ /* 0x000fea0003800200 */
.L_x_395:
[----:B------:R-:W-:Y:S01]  /*14880*/  FSEL R6, R18, RZ, P2 ;  /* 0x000000ff12067208 */ /* 0x000fe20001000000 */
[----:B------:R-:W-:Y:S01]  /*14890*/  IMAD.MOV.U32 R4, RZ, RZ, RZ ;  /* 0x000000ffff047224 */ /* 0x000fe200078e00ff */
[----:B------:R-:W-:Y:S01]  /*148a0*/  FSEL R7, R19, 1.875, P2 ;  /* 0x3ff0000013077808 */ /* 0x000fe20001000000 */
[----:B------:R-:W-:Y:S01]  /*148b0*/  BSSY.RECONVERGENT B0, `(.L_x_397) ;  /* 0x000000b000007945 */ /* 0x000fe20003800200 */
[----:B------:R-:W-:Y:S02]  /*148c0*/  MOV R14, 0x14960 ;  /* 0x00014960000e7802 */ /* 0x000fe40000000f00 */
[C---:B------:R-:W-:Y:S02]  /*148d0*/  FSEL R5, R4.reuse, R13, P3 ;  /* 0x0000000d04057208 */ /* 0x040fe40001800000 */
[----:B------:R-:W-:Y:S01]  /*148e0*/  DSETP.GEU.AND P0, PT, R2, R6, PT ;  /* 0x000000060200722a */ /* 0x000fe20003f0e000 */
[----:B------:R-:W-:Y:S02]  /*148f0*/  SEL R4, R4, R11, P3 ;  /* 0x0000000b04047207 */ /* 0x000fe40001800000 */
[----:B------:R-:W-:-:S03]  /*14900*/  @P4 LOP3.LUT R5, R13, 0x80000, RZ, 0xfc, !PT ;  /* 0x000800000d054812 */ /* 0x000fc600078efcff */
[----:B------:R-:W-:Y:S01]  /*14910*/  IMAD.MOV.U32 R18, RZ, RZ, R4 ;  /* 0x000000ffff127224 */ /* 0x000fe200078e0004 */
[----:B------:R-:W-:Y:S01]  /*14920*/  FSEL R2, R6, R2, !P0 ;  /* 0x0000000206027208 */ /* 0x000fe20004000000 */
[----:B------:R-:W-:Y:S01]  /*14930*/  IMAD.MOV.U32 R15, RZ, RZ, R5 ;  /* 0x000000ffff0f7224 */ /* 0x000fe200078e0005 */
[----:B------:R-:W-:-:S07]  /*14940*/  FSEL R3, R7, R3, !P0 ;  /* 0x0000000307037208 */ /* 0x000fce0004000000 */
[----:B------:R-:W-:Y:S05]  /*14950*/  CALL.REL.NOINC `($_Z7re_stepPdPKdPKbS1_S1_S1_S1_S1_S1_S1_iiidddi$__internal_accurate_pow) ;  /* 0x0000001000747944 */ /* 0x000fea0003c00000 */
[----:B------:R-:W-:Y:S05]  /*14960*/  BSYNC.RECONVERGENT B0 ;  /* 0x0000000000007941 */ /* 0x000fea0003800200 */
.L_x_397:
[----:B------:R-:W-:Y:S01]  /*14970*/  DADD R6, R4, 2 ;  /* 0x4000000004067429 */ /* 0x000fe20000000000 */
[----:B------:R-:W-:Y:S01]  /*14980*/  IMAD.MOV.U32 R10, RZ, RZ, R18 ;  /* 0x000000ffff0a7224 */ /* 0x000fe200078e0012 */
[----:B------:R-:W-:Y:S01]  /*14990*/  DSETP.GT.AND P1, PT, R42, RZ, PT ;  /* 0x000000ff2a00722a */ /* 0x000fe20003f24000 */
[----:B------:R-:W-:Y:S01]  /*149a0*/  MOV R11, R15 ;  /* 0x0000000f000b7202 */ /* 0x000fe20000000f00 */
        /* <DEDUP_REMOVED lines=13> */
[----:B------:R-:W-:Y:S02]  /*14a80*/  @!P0 IMAD.MOV.U32 R10, RZ, RZ, 0x0 ;  /* 0x00000000ff0a8424 */ /* 0x000fe400078e00ff */
[----:B------:R-:W-:-:S03]  /*14a90*/  @!P0 IMAD.MOV.U32 R11, RZ, RZ, 0x7ff00000 ;  /* 0x7ff00000ff0b8424 */ /* 0x000fc600078e00ff */
[----:B------:R-:W-:Y:S02]  /*14aa0*/  FSEL R4, R10, RZ, P1 ;  /* 0x000000ff0a047208 */ /* 0x000fe40000800000 */
[----:B------:R-:W-:-:S07]  /*14ab0*/  FSEL R5, R11, 1.875, P1 ;  /* 0x3ff000000b057808 */ /* 0x000fce0000800000 */
[----:B------:R-:W-:Y:S05]  /*14ac0*/  CALL.REL.NOINC `($_Z7re_stepPdPKdPKbS1_S1_S1_S1_S1_S1_S1_iiidddi$__internal_accurate_pow) ;  /* 0x0000001000187944 */ /* 0x000fea0003c00000 */
[----:B------:R-:W-:Y:S05]  /*14ad0*/  BSYNC.RECONVERGENT B0 ;  /* 0x0000000000007941 */ /* 0x000fea0003800200 */
.L_x_398:
[C---:B------:R-:W-:Y:S01]  /*14ae0*/  DADD R10, R6.reuse, 2 ;  /* 0x40000000060a7429 */ /* 0x040fe20000000000 */
[----:B------:R-:W-:Y:S01]  /*14af0*/  BSSY.RECONVERGENT B0, `(.L_x_399) ;  /* 0x000000e000007945 */ /* 0x000fe20003800200 */
[C---:B------:R-:W-:Y:S01]  /*14b00*/  DSETP.NEU.AND P0, PT, R6.reuse, RZ, PT ;  /* 0x000000ff0600722a */ /* 0x040fe20003f0d000 */
[----:B------:R-:W-:Y:S01]  /*14b10*/  IMAD.MOV.U32 R19, RZ, RZ, R15 ;  /* 0x000000ffff137224 */ /* 0x000fe200078e000f */
[----:B------:R-:W-:-:S06]  /*14b20*/  DSETP.NEU.AND P2, PT, R6, 1, PT ;  /* 0x3ff000000600742a */ /* 0x000fcc0003f4d000 */
        /* <DEDUP_REMOVED lines=10> */
.L_x_400:
[----:B------:R-:W-:Y:S05]  /*14bd0*/  BSYNC.RECONVERGENT B0 ;  /* 0x0000000000007941 */ /* 0x000fea0003800200 */
.L_x_399:
[----:B------:R-:W-:Y:S01]  /*14be0*/  FSEL R6, R18, RZ, P2 ;  /* 0x000000ff12067208 */ /* 0x000fe20001000000 */
[----:B------:R-:W-:Y:S01]  /*14bf0*/  IMAD.MOV.U32 R11, RZ, RZ, R8 ;  /* 0x000000ffff0b7224 */ /* 0x000fe200078e0008 */
[----:B------:R-:W-:Y:S01]  /*14c00*/  FSEL R7, R19, 1.875, P2 ;  /* 0x3ff0000013077808 */ /* 0x000fe20001000000 */
[----:B------:R-:W-:Y:S01]  /*14c10*/  DSETP.MAX.AND P1, P2, RZ, R8, PT ;  /* 0x00000008ff00722a */ /* 0x000fe20003a2f000 */
[----:B------:R-:W-:Y:S01]  /*14c20*/  BSSY.RECONVERGENT B0, `(.L_x_401) ;  /* 0x000000f000007945 */ /* 0x000fe20003800200 */
[----:B------:R-:W-:Y:S01]  /*14c30*/  IMAD.MOV.U32 R8, RZ, RZ, RZ ;  /* 0x000000ffff087224 */ /* 0x000fe200078e00ff */
[----:B------:R-:W-:Y:S02]  /*14c40*/  MOV R14, 0x14d10 ;  /* 0x00014d10000e7802 */ /* 0x000fe40000000f00 */
[----:B------:R-:W-:Y:S02]  /*14c50*/  DSETP.GEU.AND P0, PT, R4, R6, PT ;  /* 0x000000060400722a */ /* 0x000fe40003f0e000 */
[----:B------:R-:W-:-:S04]  /*14c60*/  FSEL R13, R8, R9, P1 ;  /* 0x00000009080d7208 */ /* 0x000fc80000800000 */
[----:B------:R-:W-:Y:S01]  /*14c70*/  FSEL R6, R6, R4, !P0 ;  /* 0x0000000406067208 */ /* 0x000fe20004000000 */
[----:B------:R-:W-:Y:S01]  /*14c80*/  IMAD.MOV.U32 R4, RZ, RZ, RZ ;  /* 0x000000ffff047224 */ /* 0x000fe200078e00ff */
[----:B------:R-:W-:Y:S02]  /*14c90*/  FSEL R7, R7, R5, !P0 ;  /* 0x0000000507077208 */ /* 0x000fe40004000000 */
[----:B------:R-:W-:Y:S02]  /*14ca0*/  @P2 LOP3.LUT R13, R9, 0x80000, RZ, 0xfc, !PT ;  /* 0x00080000090d2812 */ /* 0x000fe400078efcff */
[----:B------:R-:W-:Y:S02]  /*14cb0*/  SEL R4, R4, R11, P1 ;  /* 0x0000000b04047207 */ /* 0x000fe40000800000 */
[----:B------:R-:W-:Y:S01]  /*14cc0*/  DADD R2, R2, R6 ;  /* 0x0000000002027229 */ /* 0x000fe20000000006 */
[----:B------:R-:W-:Y:S01]  /*14cd0*/  IMAD.MOV.U32 R5, RZ, RZ, R13 ;  /* 0x000000ffff057224 */ /* 0x000fe200078e000d */
[----:B------:R-:W-:-:S03]  /*14ce0*/  MOV R18, R4 ;  /* 0x0000000400127202 */ /* 0x000fc60000000f00 */
[----:B------:R-:W-:-:S07]  /*14cf0*/  IMAD.MOV.U32 R15, RZ, RZ, R5 ;  /* 0x000000ffff0f7224 */ /* 0x000fce00078e0005 */
[----:B------:R-:W-:Y:S05]  /*14d00*/  CALL.REL.NOINC `($_Z7re_stepPdPKdPKbS1_S1_S1_S1_S1_S1_S1_iiidddi$__internal_accurate_pow) ;  /* 0x0000000c00887944 */ /* 0x000fea0003c00000 */
[----:B------:R-:W-:Y:S05]  /*14d10*/  BSYNC.RECONVERGENT B0 ;  /* 0x0000000000007941 */ /* 0x000fea0003800200 */
.L_x_401:
        /* <DEDUP_REMOVED lines=15> */
[----:B------:R-:W-:Y:S01]  /*14e10*/  MOV R18, R10 ;  /* 0x0000000a00127202 */ /* 0x000fe20000000f00 */
[----:B------:R-:W-:-:S08]  /*14e20*/  IMAD.MOV.U32 R15, RZ, RZ, R11 ;  /* 0x000000ffff0f7224 */ /* 0x000fd000078e000b */
[----:B------:R-:W-:Y:S02]  /*14e30*/  @!P0 IMAD.MOV.U32 R8, RZ, RZ, 0x0 ;  /* 0x00000000ff088424 */ /* 0x000fe400078e00ff */
[----:B------:R-:W-:-:S03]  /*14e40*/  @!P0 IMAD.MOV.U32 R9, RZ, RZ, 0x7ff00000 ;  /* 0x7ff00000ff098424 */ /* 0x000fc600078e00ff */
[----:B------:R-:W-:Y:S02]  /*14e50*/  FSEL R4, R8, RZ, P1 ;  /* 0x000000ff08047208 */ /* 0x000fe40000800000 */
[----:B------:R-:W-:-:S07]  /*14e60*/  FSEL R5, R9, 1.875, P1 ;  /* 0x3ff0000009057808 */ /* 0x000fce0000800000 */
[----:B------:R-:W-:Y:S05]  /*14e70*/  CALL.REL.NOINC `($_Z7re_stepPdPKdPKbS1_S1_S1_S1_S1_S1_S1_iiidddi$__internal_accurate_pow) ;  /* 0x0000000c002c7944 */ /* 0x000fea0003c00000 */
[----:B------:R-:W-:Y:S05]  /*14e80*/  BSYNC.RECONVERGENT B0 ;  /* 0x0000000000007941 */ /* 0x000fea0003800200 */
.L_x_402:
        /* <DEDUP_REMOVED lines=15> */
.L_x_404:
[----:B------:R-:W-:Y:S05]  /*14f80*/  BSYNC.RECONVERGENT B0 ;  /* 0x0000000000007941 */ /* 0x000fea0003800200 */
.L_x_403:
[----:B------:R-:W-:Y:S01]  /*14f90*/  FSEL R6, R18, RZ, P2 ;  /* 0x000000ff12067208 */ /* 0x000fe20001000000 */
[----:B------:R-:W-:Y:S01]  /*14fa0*/  BSSY.RECONVERGENT B0, `(.L_x_405) ;  /* 0x0000018000007945 */ /* 0x000fe20003800200 */
        /* <DEDUP_REMOVED lines=23> */
.L_x_406:
[----:B------:R-:W-:Y:S05]  /*15120*/  BSYNC.RECONVERGENT B0 ;  /* 0x0000000000007941 */ /* 0x000fea0003800200 */
.L_x_405:
[----:B------:R-:W0:Y:S08]  /*15130*/  LDC.64 R2, c[0x0][0x398] ;  /* 0x0000e600ff027b82 */ /* 0x000e300000000a00 */
[----:B------:R-:W1:Y:S01]  /*15140*/  LDC.64 R8, c[0x0][0x380] ;  /* 0x0000e000ff087b82 */ /* 0x000e620000000a00 */
[----:B0-----:R-:W-:-:S05]  /*15150*/  IMAD.WIDE R6, R0, 0x8, R2 ;  /* 0x0000000800067825 */ /* 0x001fca00078e0202 */
[----:B------:R-:W2:Y:S01]  /*15160*/  LDG.E.64 R2, desc[UR8][R6.64] ;  /* 0x0000000806027981 */ /* 0x000ea2000c1e1b00 */
[----:B------:R-:W-:Y:S01]  /*15170*/  DADD R4, R4, -1 ;  /* 0xbff0000004047429 */ /* 0x000fe20000000000 */
[----:B-1----:R-:W-:-:S07]  /*15180*/  IMAD.WIDE R8, R0, 0x8, R8 ;  /* 0x0000000800087825 */ /* 0x002fce00078e0208 */
[----:B--2---:R-:W-:-:S07]  /*15190*/  DMUL R2, R4, R2 ;  /* 0x0000000204027228 */ /* 0x004fce0000000000 */
[----:B------:R-:W-:Y:S01]  /*151a0*/  STG.E.64 desc[UR8][R8.64], R2 ;  /* 0x0000000208007986 */ /* 0x000fe2000c101b08 */
[----:B------:R-:W-:Y:S05]  /*151b0*/  EXIT ;  /* 0x000000000000794d */ /* 0x000fea0003800000 */
        .weak           $__internal_0_$__cuda_sm20_div_rn_f64_full
        .type           $__internal_0_$__cuda_sm20_div_rn_f64_full,@function
        .size           $__internal_0_$__cuda_sm20_div_rn_f64_full,($__internal_1_$__cuda_sm20_dsqrt_rn_f64_mediumpath_v1 - $__internal_0_$__cuda_sm20_div_rn_f64_full)
$__internal_0_$__cuda_sm20_div_rn_f64_full:
[C---:B------:R-:W-:Y:S01]  /*151c0*/  FSETP.GEU.AND P2, PT, |R15|.reuse, 1.469367938527859385e-39, PT ;  /* 0x001000000f00780b */ /* 0x040fe20003f4e200 */
[----:B------:R-:W-:Y:S01]  /*151d0*/  IMAD.MOV.U32 R50, RZ, RZ, R18 ;  /* 0x000000ffff327224 */ /* 0x000fe200078e0012 */
[----:B------:R-:W-:Y:S01]  /*151e0*/  LOP3.LUT R25, R15, 0x800fffff, RZ, 0xc0, !PT ;  /* 0x800fffff0f197812 */ /* 0x000fe200078ec0ff */
[----:B------:R-:W-:Y:S01]  /*151f0*/  IMAD.MOV.U32 R51, RZ, RZ, R15 ;  /* 0x000000ffff337224 */ /* 0x000fe200078e000f */
[----:B------:R-:W-:Y:S01]  /*15200*/  MOV R52, R18 ;  /* 0x0000001200347202 */ /* 0x000fe20000000f00 */
[----:B------:R-:W-:Y:S01]  /*15210*/  IMAD.MOV.U32 R57, RZ, RZ, R19 ;  /* 0x000000ffff397224 */ /* 0x000fe200078e0013 */
[----:B------:R-:W-:Y:S01]  /*15220*/  LOP3.LUT R53, R25, 0x3ff00000, RZ, 0xfc, !PT ;  /* 0x3ff0000019357812 */ /* 0x000fe200078efcff */
[----:B------:R-:W-:Y:S01]  /*15230*/  IMAD.MOV.U32 R54, RZ, RZ, 0x1 ;  /* 0x00000001ff367424 */ /* 0x000fe200078e00ff */
[----:B------:R-:W-:Y:S01]  /*15240*/  LOP3.LUT R19, R15, 0x7ff00000, RZ, 0xc0, !PT ;  /* 0x7ff000000f137812 */ /* 0x000fe200078ec0ff */
[----:B------:R-:W-:Y:S01]  /*15250*/  IMAD.MOV.U32 R15, RZ, RZ, 0x1ca00000 ;  /* 0x1ca00000ff0f7424 */ /* 0x000fe200078e00ff */
[C---:B------:R-:W-:Y:S01]  /*15260*/  FSETP.GEU.AND P0, PT, |R57|.reuse, 1.469367938527859385e-39, PT ;  /* 0x001000003900780b */ /* 0x040fe20003f0e200 */
[----:B------:R-:W-:Y:S01]  /*15270*/  IMAD.MOV.U32 R56, RZ, RZ, R24 ;  /* 0x000000ffff387224 */ /* 0x000fe200078e0018 */
[----:B------:R-:W-:Y:S01]  /*15280*/  LOP3.LUT R18, R57, 0x7ff00000, RZ, 0xc0, !PT ;  /* 0x7ff0000039127812 */ /* 0x000fe200078ec0ff */
[----:B------:R-:W-:Y:S01]  /*15290*/  @!P2 DMUL R52, R50, 8.98846567431157953865e+307 ;  /* 0x7fe000003234a828 */ /* 0x000fe20000000000 */
[----:B------:R-:W-:Y:S02]  /*152a0*/  BSSY.RECONVERGENT B1, `(.L_x_407) ;  /* 0x0000052000017945 */ /* 0x000fe40003800200 */
[----:B------:R-:W-:-:S03]  /*152b0*/  ISETP.GE.U32.AND P4, PT, R18, R19, PT ;  /* 0x000000131200720c */ /* 0x000fc60003f86070 */
[----:B------:R-:W0:Y:S01]  /*152c0*/  MUFU.RCP64H R55, R53 ;  /* 0x0000003500377308 */ /* 0x000e220000001800 */
[----:B------:R-:W-:-:S03]  /*152d0*/  SEL R24, R15, 0x63400000, !P4 ;  /* 0x634000000f187807 */ /* 0x000fc60006000000 */
[----:B------:R-:W-:Y:S02]  /*152e0*/  @!P0 LOP3.LUT R25, R51, 0x7ff00000, RZ, 0xc0, !PT ;  /* 0x7ff0000033198812 */ /* 0x000fe400078ec0ff */
[----:B------:R-:W-:Y:S02]  /*152f0*/  @!P2 LOP3.LUT R19, R53, 0x7ff00000, RZ, 0xc0, !PT ;  /* 0x7ff000003513a812 */ /* 0x000fe400078ec0ff */
[----:B------:R-:W-:-:S04]  /*15300*/  @!P0 ISETP.GE.U32.AND P3, PT, R18, R25, PT ;  /* 0x000000191200820c */ /* 0x000fc80003f66070 */
[----:B------:R-:W-:-:S04]  /*15310*/  @!P0 SEL R25, R15, 0x63400000, !P3 ;  /* 0x634000000f198807 */ /* 0x000fc80005800000 */
[----:B------:R-:W-:Y:S01]  /*15320*/  @!P0 LOP3.LUT R25, R25, 0x80000000, R57, 0xf8, !PT ;  /* 0x8000000019198812 */ /* 0x000fe200078ef839 */
[----:B0-----:R-:W-:-:S03]  /*15330*/  DFMA R58, R54, -R52, 1 ;  /* 0x3ff00000363a742b */ /* 0x001fc60000000834 */
[----:B------:R-:W-:-:S05]  /*15340*/  @!P0 LOP3.LUT R25, R25, 0x100000, RZ, 0xfc, !PT ;  /* 0x0010000019198812 */ /* 0x000fca00078efcff */
[----:B------:R-:W-:-:S08]  /*15350*/  DFMA R58, R58, R58, R58 ;  /* 0x0000003a3a3a722b */ /* 0x000fd0000000003a */
[----:B------:R-:W-:Y:S01]  /*15360*/  DFMA R54, R54, R58, R54 ;  /* 0x0000003a3636722b */ /* 0x000fe20000000036 */
[----:B------:R-:W-:Y:S01]  /*15370*/  LOP3.LUT R59, R24, 0x800fffff, R57, 0xf8, !PT ;  /* 0x800fffff183b7812 */ /* 0x000fe200078ef839 */
[----:B------:R-:W-:Y:S01]  /*15380*/  IMAD.MOV.U32 R58, RZ, RZ, R56 ;  /* 0x000000ffff3a7224 */ /* 0x000fe200078e0038 */
[----:B------:R-:W-:-:S05]  /*15390*/  @!P0 MOV R24, RZ ;  /* 0x000000ff00188202 */ /* 0x000fca0000000f00 */
[----:B------:R-:W-:Y:S02]  /*153a0*/  DFMA R60, R54, -R52, 1 ;  /* 0x3ff00000363c742b */ /* 0x000fe40000000834 */
[----:B------:R-:W-:-:S06]  /*153b0*/  @!P0 DFMA R58, R58, 2, -R24 ;  /* 0x400000003a3a882b */ /* 0x000fcc0000000818 */
[----:B------:R-:W-:-:S08]  /*153c0*/  DFMA R60, R54, R60, R54 ;  /* 0x0000003c363c722b */ /* 0x000fd00000000036 */
[----:B------:R-:W-:-:S08]  /*153d0*/  DMUL R24, R60, R58 ;  /* 0x0000003a3c187228 */ /* 0x000fd00000000000 */
[----:B------:R-:W-:-:S08]  /*153e0*/  DFMA R54, R24, -R52, R58 ;  /* 0x800000341836722b */ /* 0x000fd0000000003a */
[----:B------:R-:W-:Y:S01]  /*153f0*/  DFMA R54, R60, R54, R24 ;  /* 0x000000363c36722b */ /* 0x000fe20000000018 */
[----:B------:R-:W-:Y:S01]  /*15400*/  IMAD.MOV.U32 R24, RZ, RZ, R18 ;  /* 0x000000ffff187224 */ /* 0x000fe200078e0012 */
[----:B------:R-:W-:-:S05]  /*15410*/  @!P0 LOP3.LUT R24, R59, 0x7ff00000, RZ, 0xc0, !PT ;  /* 0x7ff000003b188812 */ /* 0x000fca00078ec0ff */
[----:B------:R-:W-:-:S05]  /*15420*/  VIADD R25, R24, 0xffffffff ;  /* 0xffffffff18197836 */ /* 0x000fca0000000000 */
[----:B------:R-:W-:Y:S01]  /*15430*/  ISETP.GT.U32.AND P0, PT, R25, 0x7feffffe, PT ;  /* 0x7feffffe1900780c */ /* 0x000fe20003f04070 */
[----:B------:R-:W-:-:S05]  /*15440*/  VIADD R25, R19, 0xffffffff ;  /* 0xffffffff13197836 */ /* 0x000fca0000000000 */
[----:B------:R-:W-:-:S13]  /*15450*/  ISETP.GT.U32.OR P0, PT, R25, 0x7feffffe, P0 ;  /* 0x7feffffe1900780c */ /* 0x000fda0000704470 */
[----:B------:R-:W-:Y:S05]  /*15460*/  @P0 BRA `(.L_x_408) ;  /* 0x0000000000740947 */ /* 0x000fea0003800000 */
[----:B------:R-:W-:-:S04]  /*15470*/  LOP3.LUT R19, R51, 0x7ff00000, RZ, 0xc0, !PT ;  /* 0x7ff0000033137812 */ /* 0x000fc800078ec0ff */
[CC--:B------:R-:W-:Y:S02]  /*15480*/  VIADDMNMX R24, R18.reuse, -R19.reuse, 0xb9600000, !PT ;  /* 0xb960000012187446 */ /* 0x0c0fe40007800913 */
[----:B------:R-:W-:Y:S02]  /*15490*/  ISETP.GE.U32.AND P0, PT, R18, R19, PT ;  /* 0x000000131200720c */ /* 0x000fe40003f06070 */
[----:B------:R-:W-:Y:S02]  /*154a0*/  VIMNMX R24, PT, PT, R24, 0x46a00000, PT ;  /* 0x46a0000018187848 */ /* 0x000fe40003fe0100 */
[----:B------:R-:W-:Y:S02]  /*154b0*/  SEL R15, R15, 0x63400000, !P0 ;  /* 0x634000000f0f7807 */ /* 0x000fe40004000000 */
[----:B------:R-:W-:-:S03]  /*154c0*/  MOV R18, RZ ;  /* 0x000000ff00127202 */ /* 0x000fc60000000f00 */
[----:B------:R-:W-:-:S04]  /*154d0*/  IMAD.IADD R15, R24, 0x1, -R15 ;  /* 0x00000001180f7824 */ /* 0x000fc800078e0a0f */
[----:B------:R-:W-:-:S06]  /*154e0*/  VIADD R19, R15, 0x7fe00000 ;  /* 0x7fe000000f137836 */ /* 0x000fcc0000000000 */
[----:B------:R-:W-:-:S10]  /*154f0*/  DMUL R60, R54, R18 ;  /* 0x00000012363c7228 */ /* 0x000fd40000000000 */
[----:B------:R-:W-:-:S13]  /*15500*/  FSETP.GTU.AND P0, PT, |R61|, 1.469367938527859385e-39, PT ;  /* 0x001000003d00780b */ /* 0x000fda0003f0c200 */
[----:B------:R-:W-:Y:S05]  /*15510*/  @P0 BRA `(.L_x_409) ;  /* 0x0000000000a80947 */ /* 0x000fea0003800000 */
[----:B------:R-:W-:Y:S01]  /*15520*/  DFMA R52, R54, -R52, R58 ;  /* 0x800000343634722b */ /* 0x000fe2000000003a */
[----:B------:R-:W-:-:S09]  /*15530*/  IMAD.MOV.U32 R24, RZ, RZ, RZ ;  /* 0x000000ffff187224 */ /* 0x000fd200078e00ff */
[C---:B------:R-:W-:Y:S02]  /*15540*/  FSETP.NEU.AND P0, PT, R53.reuse, RZ, PT ;  /* 0x000000ff3500720b */ /* 0x040fe40003f0d000 */
[----:B------:R-:W-:-:S04]  /*15550*/  LOP3.LUT R18, R53, 0x80000000, R51, 0x48, !PT ;  /* 0x8000000035127812 */ /* 0x000fc800078e4833 */
[----:B------:R-:W-:-:S07]  /*15560*/  LOP3.LUT R25, R18, R19, RZ, 0xfc, !PT ;  /* 0x0000001312197212 */ /* 0x000fce00078efcff */
[----:B------:R-:W-:Y:S05]  /*15570*/  @!P0 BRA `(.L_x_409) ;  /* 0x0000000000908947 */ /* 0x000fea0003800000 */
[----:B------:R-:W-:Y:S01]  /*15580*/  IMAD.MOV R51, RZ, RZ, -R15 ;  /* 0x000000ffff337224 */ /* 0x000fe200078e0a0f */
[----:B------:R-:W-:Y:S01]  /*15590*/  DMUL.RP R24, R54, R24 ;  /* 0x0000001836187228 */ /* 0x000fe20000008000 */
[----:B------:R-:W-:Y:S01]  /*155a0*/  IMAD.MOV.U32 R50, RZ, RZ, RZ ;  /* 0x000000ffff327224 */ /* 0x000fe200078e00ff */
[----:B------:R-:W-:-:S05]  /*155b0*/  IADD3 R15, PT, PT, -R15, -0x43300000, RZ ;  /* 0xbcd000000f0f7810 */ /* 0x000fca0007ffe1ff */
[----:B------:R-:W-:-:S03]  /*155c0*/  DFMA R50, R60, -R50, R54 ;  /* 0x800000323c32722b */ /* 0x000fc60000000036 */
[----:B------:R-:W-:-:S07]  /*155d0*/  LOP3.LUT R18, R25, R18, RZ, 0x3c, !PT ;  /* 0x0000001219127212 */ /* 0x000fce00078e3cff */
[----:B------:R-:W-:-:S04]  /*155e0*/  FSETP.NEU.AND P0, PT, |R51|, R15, PT ;  /* 0x0000000f3300720b */ /* 0x000fc80003f0d200 */
[----:B------:R-:W-:Y:S02]  /*155f0*/  FSEL R24, R24, R60, !P0 ;  /* 0x0000003c18187208 */ /* 0x000fe40004000000 */
[----:B------:R-:W-:-:S03]  /*15600*/  FSEL R25, R18, R61, !P0 ;  /* 0x0000003d12197208 */ /* 0x000fc60004000000 */
[----:B------:R-:W-:Y:S02]  /*15610*/  IMAD.MOV.U32 R60, RZ, RZ, R24 ;  /* 0x000000ffff3c7224 */ /* 0x000fe400078e0018 */
[----:B------:R-:W-:Y:S01]  /*15620*/  IMAD.MOV.U32 R61, RZ, RZ, R25 ;  /* 0x000000ffff3d7224 */ /* 0x000fe200078e0019 */
[----:B------:R-:W-:Y:S06]  /*15630*/  BRA `(.L_x_409) ;  /* 0x0000000000607947 */ /* 0x000fec0003800000 */
.L_x_408:
[----:B------:R-:W-:-:S14]  /*15640*/  DSETP.NAN.AND P0, PT, R56, R56, PT ;  /* 0x000000383800722a */ /* 0x000fdc0003f08000 */
[----:B------:R-:W-:Y:S05]  /*15650*/  @P0 BRA `(.L_x_410) ;  /* 0x00000000004c0947 */ /* 0x000fea0003800000 */
[----:B------:R-:W-:-:S14]  /*15660*/  DSETP.NAN.AND P0, PT, R50, R50, PT ;  /* 0x000000323200722a */ /* 0x000fdc0003f08000 */
[----:B------:R-:W-:Y:S05]  /*15670*/  @P0 BRA `(.L_x_411) ;  /* 0x0000000000340947 */ /* 0x000fea0003800000 */
[----:B------:R-:W-:Y:S01]  /*15680*/  ISETP.NE.AND P0, PT, R24, R19, PT ;  /* 0x000000131800720c */ /* 0x000fe20003f05270 */
[----:B------:R-:W-:Y:S01]  /*15690*/  IMAD.MOV.U32 R61, RZ, RZ, -0x80000 ;  /* 0xfff80000ff3d7424 */ /* 0x000fe200078e00ff */
[----:B------:R-:W-:-:S11]  /*156a0*/  MOV R60, 0x0 ;  /* 0x00000000003c7802 */ /* 0x000fd60000000f00 */
[----:B------:R-:W-:Y:S05]  /*156b0*/  @!P0 BRA `(.L_x_409) ;  /* 0x0000000000408947 */ /* 0x000fea0003800000 */
[----:B------:R-:W-:Y:S02]  /*156c0*/  ISETP.NE.AND P0, PT, R24, 0x7ff00000, PT ;  /* 0x7ff000001800780c */ /* 0x000fe40003f05270 */
[----:B------:R-:W-:Y:S02]  /*156d0*/  LOP3.LUT R15, R57, 0x80000000, R51, 0x48, !PT ;  /* 0x80000000390f7812 */ /* 0x000fe400078e4833 */
[----:B------:R-:W-:-:S13]  /*156e0*/  ISETP.EQ.OR P0, PT, R19, RZ, !P0 ;  /* 0x000000ff1300720c */ /* 0x000fda0004702670 */
[----:B------:R-:W-:Y:S01]  /*156f0*/  @P0 LOP3.LUT R18, R15, 0x7ff00000, RZ, 0xfc, !PT ;  /* 0x7ff000000f120812 */ /* 0x000fe200078efcff */
[----:B------:R-:W-:Y:S02]  /*15700*/  @!P0 IMAD.MOV.U32 R60, RZ, RZ, RZ ;  /* 0x000000ffff3c8224 */ /* 0x000fe400078e00ff */
[----:B------:R-:W-:Y:S02]  /*15710*/  @!P0 IMAD.MOV.U32 R61, RZ, RZ, R15 ;  /* 0x000000ffff3d8224 */ /* 0x000fe400078e000f */
[----:B------:R-:W-:Y:S02]  /*15720*/  @P0 IMAD.MOV.U32 R60, RZ, RZ, RZ ;  /* 0x000000ffff3c0224 */ /* 0x000fe400078e00ff */
[----:B------:R-:W-:Y:S01]  /*15730*/  @P0 IMAD.MOV.U32 R61, RZ, RZ, R18 ;  /* 0x000000ffff3d0224 */ /* 0x000fe200078e0012 */
[----:B------:R-:W-:Y:S06]  /*15740*/  BRA `(.L_x_409) ;  /* 0x00000000001c7947 */ /* 0x000fec0003800000 */
.L_x_411:
[----:B------:R-:W-:Y:S02]  /*15750*/  LOP3.LUT R15, R51, 0x80000, RZ, 0xfc, !PT ;  /* 0x00080000330f7812 */ /* 0x000fe400078efcff */
[----:B------:R-:W-:-:S03]  /*15760*/  MOV R60, R50 ;  /* 0x00000032003c7202 */ /* 0x000fc60000000f00 */
[----:B------:R-:W-:Y:S01]  /*15770*/  IMAD.MOV.U32 R61, RZ, RZ, R15 ;  /* 0x000000ffff3d7224 */ /* 0x000fe200078e000f */
[----:B------:R-:W-:Y:S06]  /*15780*/  BRA `(.L_x_409) ;  /* 0x00000000000c7947 */ /* 0x000fec0003800000 */
.L_x_410:
[----:B------:R-:W-:Y:S01]  /*15790*/  LOP3.LUT R15, R57, 0x80000, RZ, 0xfc, !PT ;  /* 0x00080000390f7812 */ /* 0x000fe200078efcff */
[----:B------:R-:W-:-:S04]  /*157a0*/  IMAD.MOV.U32 R60, RZ, RZ, R56 ;  /* 0x000000ffff3c7224 */ /* 0x000fc800078e0038 */
[----:B------:R-:W-:-:S07]  /*157b0*/  IMAD.MOV.U32 R61, RZ, RZ, R15 ;  /* 0x000000ffff3d7224 */ /* 0x000fce00078e000f */
.L_x_409:
[----:B------:R-:W-:Y:S05]  /*157c0*/  BSYNC.RECONVERGENT B1 ;  /* 0x0000000000017941 */ /* 0x000fea0003800200 */
.L_x_407:
[----:B------:R-:W-:Y:S01]  /*157d0*/  MOV R24, R14 ;  /* 0x0000000e00187202 */ /* 0x000fe20000000f00 */
[----:B------:R-:W-:Y:S02]  /*157e0*/  IMAD.MOV.U32 R25, RZ, RZ, 0x0 ;  /* 0x00000000ff197424 */ /* 0x000fe400078e00ff */
[----:B------:R-:W-:Y:S02]  /*157f0*/  IMAD.MOV.U32 R18, RZ, RZ, R60 ;  /* 0x000000ffff127224 */ /* 0x000fe400078e003c */
[----:B------:R-:W-:Y:S01]  /*15800*/  IMAD.MOV.U32 R15, RZ, RZ, R61 ;  /* 0x000000ffff0f7224 */ /* 0x000fe200078e003d */
[----:B------:R-:W-:Y:S06]  /*15810*/  RET.REL.NODEC R24 `(_Z7re_stepPdPKdPKbS1_S1_S1_S1_S1_S1_S1_iiidddi) ;  /* 0xfffffea418f87950 */ /* 0x000fec0003c3ffff */
        .weak           $__internal_1_$__cuda_sm20_dsqrt_rn_f64_mediumpath_v1
        .type           $__internal_1_$__cuda_sm20_dsqrt_rn_f64_mediumpath_v1,@function
        .size           $__internal_1_$__cuda_sm20_dsqrt_rn_f64_mediumpath_v1,($_Z7re_stepPdPKdPKbS1_S1_S1_S1_S1_S1_S1_iiidddi$__internal_accurate_pow - $__internal_1_$__cuda_sm20_dsqrt_rn_f64_mediumpath_v1)
$__internal_1_$__cuda_sm20_dsqrt_rn_f64_mediumpath_v1:
[----:B------:R-:W-:Y:S01]  /*15820*/  ISETP.GE.U32.AND P0, PT, R2, -0x3400000, PT ;  /* 0xfcc000000200780c */ /* 0x000fe20003f06070 */
[----:B------:R-:W-:Y:S01]  /*15830*/  BSSY.RECONVERGENT B1, `(.L_x_412) ;  /* 0x000002a000017945 */ /* 0x000fe20003800200 */
[----:B------:R-:W-:Y:S01]  /*15840*/  IMAD.MOV.U32 R4, RZ, RZ, R8 ;  /* 0x000000ffff047224 */ /* 0x000fe200078e0008 */
[----:B------:R-:W-:Y:S01]  /*15850*/  MOV R6, R10 ;  /* 0x0000000a00067202 */ /* 0x000fe20000000f00 */
[----:B------:R-:W-:Y:S02]  /*15860*/  IMAD.MOV.U32 R5, RZ, RZ, R9 ;  /* 0x000000ffff057224 */ /* 0x000fe400078e0009 */
[----:B------:R-:W-:Y:S02]  /*15870*/  IMAD.MOV.U32 R2, RZ, RZ, R14 ;  /* 0x000000ffff027224 */ /* 0x000fe400078e000e */
[----:B------:R-:W-:Y:S02]  /*15880*/  IMAD.MOV.U32 R3, RZ, RZ, R15 ;  /* 0x000000ffff037224 */ /* 0x000fe400078e000f */
[----:B------:R-:W-:-:S02]  /*15890*/  IMAD.MOV.U32 R8, RZ, RZ, R12 ;  /* 0x000000ffff087224 */ /* 0x000fc400078e000c */
[----:B------:R-:W-:Y:S01]  /*158a0*/  IMAD.MOV.U32 R9, RZ, RZ, R13 ;  /* 0x000000ffff097224 */ /* 0x000fe200078e000d */
[----:B------:R-:W-:Y:S06]  /*158b0*/  @!P0 BRA `(.L_x_413) ;  /* 0x0000000000208947 */ /* 0x000fec0003800000 */
[----:B------:R-:W-:-:S10]  /*158c0*/  DFMA.RM R2, R2, R6, R8 ;  /* 0x000000060202722b */ /* 0x000fd40000004008 */
[----:B------:R-:W-:-:S05]  /*158d0*/  IADD3 R6, P0, PT, R2, 0x1, RZ ;  /* 0x0000000102067810 */ /* 0x000fca0007f1e0ff */
[----:B------:R-:W-:-:S06]  /*158e0*/  IMAD.X R7, RZ, RZ, R3, P0 ;  /* 0x000000ffff077224 */ /* 0x000fcc00000e0603 */
[----:B------:R-:W-:-:S08]  /*158f0*/  DFMA.RP R4, -R2, R6, R4 ;  /* 0x000000060204722b */ /* 0x000fd00000008104 */
[----:B------:R-:W-:-:S06]  /*15900*/  DSETP.GT.AND P0, PT, R4, RZ, PT ;  /* 0x000000ff0400722a */ /* 0x000fcc0003f04000 */
[----:B------:R-:W-:Y:S02]  /*15910*/  FSEL R2, R6, R2, P0 ;  /* 0x0000000206027208 */ /* 0x000fe40000000000 */
[----:B------:R-:W-:Y:S01]  /*15920*/  FSEL R3, R7, R3, P0 ;  /* 0x0000000307037208 */ /* 0x000fe20000000000 */
[----:B------:R-:W-:Y:S06]  /*15930*/  BRA `(.L_x_414) ;  /* 0x0000000000647947 */ /* 0x000fec0003800000 */
.L_x_413:
[----:B------:R-:W-:-:S14]  /*15940*/  DSETP.NE.AND P0, PT, R4, RZ, PT ;  /* 0x000000ff0400722a */ /* 0x000fdc0003f05000 */
[----:B------:R-:W-:Y:S05]  /*15950*/  @!P0 BRA `(.L_x_415) ;  /* 0x0000000000588947 */ /* 0x000fea0003800000 */
[----:B------:R-:W-:-:S13]  /*15960*/  ISETP.GE.AND P0, PT, R5, RZ, PT ;  /* 0x000000ff0500720c */ /* 0x000fda0003f06270 */
[----:B------:R-:W-:Y:S02]  /*15970*/  @!P0 IMAD.MOV.U32 R2, RZ, RZ, 0x0 ;  /* 0x00000000ff028424 */ /* 0x000fe400078e00ff */
[----:B------:R-:W-:Y:S01]  /*15980*/  @!P0 IMAD.MOV.U32 R3, RZ, RZ, -0x80000 ;  /* 0xfff80000ff038424 */ /* 0x000fe200078e00ff */
[----:B------:R-:W-:Y:S06]  /*15990*/  @!P0 BRA `(.L_x_414) ;  /* 0x00000000004c8947 */ /* 0x000fec0003800000 */
[----:B------:R-:W-:-:S13]  /*159a0*/  ISETP.GT.AND P0, PT, R5, 0x7fefffff, PT ;  /* 0x7fefffff0500780c */ /* 0x000fda0003f04270 */
[----:B------:R-:W-:Y:S05]  /*159b0*/  @P0 BRA `(.L_x_415) ;  /* 0x0000000000400947 */ /* 0x000fea0003800000 */
[----:B------:R-:W-:Y:S01]  /*159c0*/  DMUL R2, R4, 8.11296384146066816958e+31 ;  /* 0x4690000004027828 */ /* 0x000fe20000000000 */
[----:B------:R-:W-:Y:S01]  /*159d0*/  IMAD.MOV.U32 R8, RZ, RZ, 0x0 ;  /* 0x00000000ff087424 */ /* 0x000fe200078e00ff */
[----:B------:R-:W-:Y:S01]  /*159e0*/  MOV R4, RZ ;  /* 0x000000ff00047202 */ /* 0x000fe20000000f00 */
[----:B------:R-:W-:-:S03]  /*159f0*/  IMAD.MOV.U32 R9, RZ, RZ, 0x3fd80000 ;  /* 0x3fd80000ff097424 */ /* 0x000fc600078e00ff */
[----:B------:R-:W0:Y:S02]  /*15a00*/  MUFU.RSQ64H R5, R3 ;  /* 0x0000000300057308 */ /* 0x000e240000001c00 */
[----:B0-----:R-:W-:-:S08]  /*15a10*/  DMUL R6, R4, R4 ;  /* 0x0000000404067228 */ /* 0x001fd00000000000 */
[----:B------:R-:W-:-:S08]  /*15a20*/  DFMA R6, R2, -R6, 1 ;  /* 0x3ff000000206742b */ /* 0x000fd00000000806 */
[----:B------:R-:W-:Y:S02]  /*15a30*/  DFMA R8, R6, R8, 0.5 ;  /* 0x3fe000000608742b */ /* 0x000fe40000000008 */
[----:B------:R-:W-:-:S08]  /*15a40*/  DMUL R6, R4, R6 ;  /* 0x0000000604067228 */ /* 0x000fd00000000000 */
[----:B------:R-:W-:-:S08]  /*15a50*/  DFMA R6, R8, R6, R4 ;  /* 0x000000060806722b */ /* 0x000fd00000000004 */
[----:B------:R-:W-:Y:S02]  /*15a60*/  DMUL R4, R2, R6 ;  /* 0x0000000602047228 */ /* 0x000fe40000000000 */
[----:B------:R-:W-:-:S06]  /*15a70*/  VIADD R7, R7, 0xfff00000 ;  /* 0xfff0000007077836 */ /* 0x000fcc0000000000 */
[----:B------:R-:W-:-:S08]  /*15a80*/  DFMA R8, R4, -R4, R2 ;  /* 0x800000040408722b */ /* 0x000fd00000000002 */
[----:B------:R-:W-:-:S10]  /*15a90*/  DFMA R2, R6, R8, R4 ;  /* 0x000000080602722b */ /* 0x000fd40000000004 */
[----:B------:R-:W-:Y:S01]  /*15aa0*/  VIADD R3, R3, 0xfcb00000 ;  /* 0xfcb0000003037836 */ /* 0x000fe20000000000 */
[----:B------:R-:W-:Y:S06]  /*15ab0*/  BRA `(.L_x_414) ;  /* 0x0000000000047947 */ /* 0x000fec0003800000 */
.L_x_415:
[----:B------:R-:W-:-:S11]  /*15ac0*/  DADD R2, R4, R4 ;  /* 0x0000000004027229 */ /* 0x000fd60000000004 */
.L_x_414:
[----:B------:R-:W-:Y:S05]  /*15ad0*/  BSYNC.RECONVERGENT B1 ;  /* 0x0000000000017941 */ /* 0x000fea0003800200 */
.L_x_412:
[----:B------:R-:W-:Y:S01]  /*15ae0*/  IMAD.MOV.U32 R4, RZ, RZ, R2 ;  /* 0x000000ffff047224 */ /* 0x000fe200078e0002 */
[----:B------:R-:W-:Y:S01]  /*15af0*/  MOV R5, R3 ;  /* 0x0000000300057202 */ /* 0x000fe20000000f00 */
[----:B------:R-:W-:Y:S02]  /*15b00*/  IMAD.MOV.U32 R2, RZ, RZ, R11 ;  /* 0x000000ffff027224 */ /* 0x000fe400078e000b */
[----:B------:R-:W-:-:S04]  /*15b10*/  IMAD.MOV.U32 R3, RZ, RZ, 0x0 ;  /* 0x00000000ff037424 */ /* 0x000fc800078e00ff */
[----:B------:R-:W-:Y:S05]  /*15b20*/  RET.REL.NODEC R2 `(_Z7re_stepPdPKdPKbS1_S1_S1_S1_S1_S1_S1_iiidddi) ;  /* 0xfffffea402347950 */ /* 0x000fea0003c3ffff */
        .type           $_Z7re_stepPdPKdPKbS1_S1_S1_S1_S1_S1_S1_iiidddi$__internal_accurate_pow,@function
        .size           $_Z7re_stepPdPKdPKbS1_S1_S1_S1_S1_S1_S1_iiidddi$__internal_accurate_pow,(.L_x_479 - $_Z7re_stepPdPKdPKbS1_S1_S1_S1_S1_S1_S1_iiidddi$__internal_accurate_pow)
$_Z7re_stepPdPKdPKbS1_S1_S1_S1_S1_S1_S1_iiidddi$__internal_accurate_pow:
[----:B------:R-:W-:Y:S01]  /*15b30*/  ISETP.GT.U32.AND P0, PT, R15, 0xfffff, PT ;  /* 0x000fffff0f00780c */ /* 0x000fe20003f04070 */
[--C-:B------:R-:W-:Y:S01]  /*15b40*/  IMAD.MOV.U32 R19, RZ, RZ, R15.reuse ;  /* 0x000000ffff137224 */ /* 0x100fe200078e000f */
[----:B------:R-:W-:Y:S01]  /*15b50*/  UMOV UR6, 0x7d2cafe2 ;  /* 0x7d2cafe200067882 */ /* 0x000fe20000000000 */
[----:B------:R-:W-:Y:S01]  /*15b60*/  IMAD.MOV.U32 R50, RZ, RZ, RZ ;  /* 0x000000ffff327224 */ /* 0x000fe200078e00ff */
[----:B------:R-:W-:Y:S01]  /*15b70*/  UMOV UR7, 0x3eb0f5ff ;  /* 0x3eb0f5ff00077882 */ /* 0x000fe20000000000 */
[----:B------:R-:W-:Y:S01]  /*15b80*/  SHF.R.U32.HI R15, RZ, 0x14, R15 ;  /* 0x00000014ff0f7819 */ /* 0x000fe2000001160f */
[----:B------:R-:W-:Y:S01]  /*15b90*/  UMOV UR10, 0xfefa39ef ;  /* 0xfefa39ef000a7882 */ /* 0x000fe20000000000 */
[----:B------:R-:W-:-:S06]  /*15ba0*/  UMOV UR11, 0x3fe62e42 ;  /* 0x3fe62e42000b7882 */ /* 0x000fcc0000000000 */
[----:B------:R-:W-:-:S10]  /*15bb0*/  @!P0 DMUL R24, R18, 1.80143985094819840000e+16 ;  /* 0x4350000012188828 */ /* 0x000fd40000000000 */
[----:B------:R-:W-:Y:S01]  /*15bc0*/  @!P0 IMAD.MOV.U32 R19, RZ, RZ, R25 ;  /* 0x000000ffff138224 */ /* 0x000fe200078e0019 */
[----:B------:R-:W-:Y:S01]  /*15bd0*/  @!P0 LEA.HI R15, R25, 0xffffffca, RZ, 0xc ;  /* 0xffffffca190f8811 */ /* 0x000fe200078f60ff */
[----:B------:R-:W-:-:S03]  /*15be0*/  @!P0 IMAD.MOV.U32 R18, RZ, RZ, R24 ;  /* 0x000000ffff128224 */ /* 0x000fc600078e0018 */
[----:B------:R-:W-:Y:S02]  /*15bf0*/  LOP3.LUT R19, R19, 0x800fffff, RZ, 0xc0, !PT ;  /* 0x800fffff13137812 */ /* 0x000fe400078ec0ff */
[----:B------:R-:W-:Y:S02]  /*15c00*/  MOV R54, R18 ;  /* 0x0000001200367202 */ /* 0x000fe40000000f00 */
[----:B------:R-:W-:-:S04]  /*15c10*/  LOP3.LUT R19, R19, 0x3ff00000, RZ, 0xfc, !PT ;  /* 0x3ff0000013137812 */ /* 0x000fc800078efcff */
[----:B------:R-:W-:Y:S01]  /*15c20*/  ISETP.GE.U32.AND P1, PT, R19, 0x3ff6a09f, PT ;  /* 0x3ff6a09f1300780c */ /* 0x000fe20003f26070 */
[----:B------:R-:W-:-:S12]  /*15c30*/  IMAD.MOV.U32 R55, RZ, RZ, R19 ;  /* 0x000000ffff377224 */ /* 0x000fd800078e0013 */
[----:B------:R-:W-:-:S04]  /*15c40*/  @P1 VIADD R18, R55, 0xfff00000 ;  /* 0xfff0000037121836 */ /* 0x000fc80000000000 */
[----:B------:R-:W-:-:S06]  /*15c50*/  @P1 IMAD.MOV.U32 R55, RZ, RZ, R18 ;  /* 0x000000ffff371224 */ /* 0x000fcc00078e0012 */
[C---:B------:R-:W-:Y:S02]  /*15c60*/  DADD R52, R54.reuse, 1 ;  /* 0x3ff0000036347429 */ /* 0x040fe40000000000 */
[----:B------:R-:W-:-:S04]  /*15c70*/  DADD R54, R54, -1 ;  /* 0xbff0000036367429 */ /* 0x000fc80000000000 */
[----:B------:R-:W0:Y:S02]  /*15c80*/  MUFU.RCP64H R51, R53 ;  /* 0x0000003500337308 */ /* 0x000e240000001800 */
[----:B0-----:R-:W-:-:S08]  /*15c90*/  DFMA R18, -R52, R50, 1 ;  /* 0x3ff000003412742b */ /* 0x001fd00000000132 */
[----:B------:R-:W-:-:S08]  /*15ca0*/  DFMA R18, R18, R18, R18 ;  /* 0x000000121212722b */ /* 0x000fd00000000012 */
[----:B------:R-:W-:Y:S01]  /*15cb0*/  DFMA R18, R50, R18, R50 ;  /* 0x000000123212722b */ /* 0x000fe20000000032 */
[----:B------:R-:W-:Y:S01]  /*15cc0*/  IMAD.MOV.U32 R50, RZ, RZ, 0x41ad3b5a ;  /* 0x41ad3b5aff327424 */ /* 0x000fe200078e00ff */
[----:B------:R-:W-:-:S06]  /*15cd0*/  MOV R51, 0x3ed0f5d2 ;  /* 0x3ed0f5d200337802 */ /* 0x000fcc0000000f00 */
[----:B------:R-:W-:-:S08]  /*15ce0*/  DMUL R58, R54, R18 ;  /* 0x00000012363a7228 */ /* 0x000fd00000000000 */
[----:B------:R-:W-:-:S08]  /*15cf0*/  DFMA R58, R54, R18, R58 ;  /* 0x00000012363a722b */ /* 0x000fd0000000003a */
[----:B------:R-:W-:-:S08]  /*15d00*/  DMUL R60, R58, R58 ;  /* 0x0000003a3a3c7228 */ /* 0x000fd00000000000 */
[----:B------:R-:W-:Y:S01]  /*15d10*/  DFMA R50, R60, UR6, R50 ;  /* 0x000000063c327c2b */ /* 0x000fe20008000032 */
[----:B------:R-:W-:Y:S01]  /*15d20*/  UMOV UR6, 0x75488a3f ;  /* 0x75488a3f00067882 */ /* 0x000fe20000000000 */
[----:B------:R-:W-:-:S06]  /*15d30*/  UMOV UR7, 0x3ef3b20a ;  /* 0x3ef3b20a00077882 */ /* 0x000fcc0000000000 */
[----:B------:R-:W-:Y:S01]  /*15d40*/  DFMA R52, R60, R50, UR6 ;  /* 0x000000063c347e2b */ /* 0x000fe20008000032 */
[----:B------:R-:W-:Y:S01]  /*15d50*/  UMOV UR6, 0xe4faecd5 ;  /* 0xe4faecd500067882 */ /* 0x000fe20000000000 */
[----:B------:R-:W-:Y:S01]  /*15d60*/  UMOV UR7, 0x3f1745cd ;  /* 0x3f1745cd00077882 */ /* 0x000fe20000000000 */
[----:B------:R-:W-:-:S05]  /*15d70*/  DADD R50, R54, -R58 ;  /* 0x0000000036327229 */ /* 0x000fca000000083a */
[----:B------:R-:W-:Y:S01]  /*15d80*/  DFMA R52, R60, R52, UR6 ;  /* 0x000000063c347e2b */ /* 0x000fe20008000034 */
[----:B------:R-:W-:Y:S01]  /*15d90*/  UMOV UR6, 0x258a578b ;  /* 0x258a578b00067882 */ /* 0x000fe20000000000 */
[----:B------:R-:W-:Y:S01]  /*15da0*/  UMOV UR7, 0x3f3c71c7 ;  /* 0x3f3c71c700077882 */ /* 0x000fe20000000000 */
[----:B------:R-:W-:-:S05]  /*15db0*/  DADD R50, R50, R50 ;  /* 0x0000000032327229 */ /* 0x000fca0000000032 */
[----:B------:R-:W-:Y:S01]  /*15dc0*/  DFMA R52, R60, R52, UR6 ;  /* 0x000000063c347e2b */ /* 0x000fe20008000034 */
[----:B------:R-:W-:Y:S01]  /*15dd0*/  UMOV UR6, 0x9242b910 ;  /* 0x9242b91000067882 */ /* 0x000fe20000000000 */
[----:B------:R-:W-:Y:S01]  /*15de0*/  UMOV UR7, 0x3f624924 ;  /* 0x3f62492400077882 */ /* 0x000fe20000000000 */
[----:B------:R-:W-:-:S05]  /*15df0*/  DFMA R50, R54, -R58, R50 ;  /* 0x8000003a3632722b */ /* 0x000fca0000000032 */
[----:B------:R-:W-:Y:S01]  /*15e00*/  DFMA R52, R60, R52, UR6 ;  /* 0x000000063c347e2b */ /* 0x000fe20008000034 */
[----:B------:R-:W-:Y:S01]  /*15e10*/  UMOV UR6, 0x99999dfb ;  /* 0x99999dfb00067882 */ /* 0x000fe20000000000 */
[----:B------:R-:W-:Y:S01]  /*15e20*/  UMOV UR7, 0x3f899999 ;  /* 0x3f89999900077882 */ /* 0x000fe20000000000 */
[----:B------:R-:W-:-:S05]  /*15e30*/  DMUL R50, R18, R50 ;  /* 0x0000003212327228 */ /* 0x000fca0000000000 */
[----:B------:R-:W-:Y:S01]  /*15e40*/  DFMA R52, R60, R52, UR6 ;  /* 0x000000063c347e2b */ /* 0x000fe20008000034 */
[----:B------:R-:W-:Y:S01]  /*15e50*/  UMOV UR6, 0x55555555 ;  /* 0x5555555500067882 */ /* 0x000fe20000000000 */
[----:B------:R-:W-:-:S03]  /*15e60*/  UMOV UR7, 0x3fb55555 ;  /* 0x3fb5555500077882 */ /* 0x000fc60000000000 */
[----:B------:R-:W-:Y:S02]  /*15e70*/  VIADD R19, R51, 0x100000 ;  /* 0x0010000033137836 */ /* 0x000fe40000000000 */
[----:B------:R-:W-:Y:S01]  /*15e80*/  IMAD.MOV.U32 R18, RZ, RZ, R50 ;  /* 0x000000ffff127224 */ /* 0x000fe200078e0032 */
[----:B------:R-:W-:-:S08]  /*15e90*/  DFMA R56, R60, R52, UR6 ;  /* 0x000000063c387e2b */ /* 0x000fd00008000034 */
[----:B------:R-:W-:Y:S01]  /*15ea0*/  DADD R54, -R56, UR6 ;  /* 0x0000000638367e29 */ /* 0x000fe20008000100 */
[----:B------:R-:W-:Y:S01]  /*15eb0*/  UMOV UR6, 0xb9e7b0 ;  /* 0x00b9e7b000067882 */ /* 0x000fe20000000000 */
[----:B------:R-:W-:-:S06]  /*15ec0*/  UMOV UR7, 0x3c46a4cb ;  /* 0x3c46a4cb00077882 */ /* 0x000fcc0000000000 */
[----:B------:R-:W-:Y:S02]  /*15ed0*/  DFMA R54, R60, R52, R54 ;  /* 0x000000343c36722b */ /* 0x000fe40000000036 */
[----:B------:R-:W-:-:S08]  /*15ee0*/  DMUL R52, R58, R58 ;  /* 0x0000003a3a347228 */ /* 0x000fd00000000000 */
[C---:B------:R-:W-:Y:S02]  /*15ef0*/  DFMA R60, R58.reuse, R58, -R52 ;  /* 0x0000003a3a3c722b */ /* 0x040fe40000000834 */
[----:B------:R-:W-:-:S06]  /*15f00*/  DMUL R24, R58, R52 ;  /* 0x000000343a187228 */ /* 0x000fcc0000000000 */
[----:B------:R-:W-:Y:S02]  /*15f10*/  DFMA R18, R58, R18, R60 ;  /* 0x000000123a12722b */ /* 0x000fe4000000003c */
[----:B------:R-:W-:Y:S01]  /*15f20*/  DADD R60, R54, -UR6 ;  /* 0x80000006363c7e29 */ /* 0x000fe20008000000 */
[----:B------:R-:W-:Y:S01]  /*15f30*/  UMOV UR6, 0x80000000 ;  /* 0x8000000000067882 */ /* 0x000fe20000000000 */
[----:B------:R-:W-:Y:S01]  /*15f40*/  DFMA R54, R58, R52, -R24 ;  /* 0x000000343a36722b */ /* 0x000fe20000000818 */
[----:B------:R-:W-:-:S07]  /*15f50*/  UMOV UR7, 0x43300000 ;  /* 0x4330000000077882 */ /* 0x000fce0000000000 */
[----:B------:R-:W-:Y:S02]  /*15f60*/  DFMA R54, R50, R52, R54 ;  /* 0x000000343236722b */ /* 0x000fe40000000036 */
[----:B------:R-:W-:-:S06]  /*15f70*/  DADD R52, R56, R60 ;  /* 0x0000000038347229 */ /* 0x000fcc000000003c */
[----:B------:R-:W-:Y:S02]  /*15f80*/  DFMA R18, R58, R18, R54 ;  /* 0x000000123a12722b */ /* 0x000fe40000000036 */
[----:B------:R-:W-:-:S08]  /*15f90*/  DADD R56, R56, -R52 ;  /* 0x0000000038387229 */ /* 0x000fd00000000834 */
[----:B------:R-:W-:Y:S02]  /*15fa0*/  DADD R60, R60, R56 ;  /* 0x000000003c3c7229 */ /* 0x000fe40000000038 */
[----:B------:R-:W-:-:S08]  /*15fb0*/  DMUL R56, R52, R24 ;  /* 0x0000001834387228 */ /* 0x000fd00000000000 */
[----:B------:R-:W-:-:S08]  /*15fc0*/  DFMA R54, R52, R24, -R56 ;  /* 0x000000183436722b */ /* 0x000fd00000000838 */
[----:B------:R-:W-:-:S08]  /*15fd0*/  DFMA R18, R52, R18, R54 ;  /* 0x000000123412722b */ /* 0x000fd00000000036 */
[----:B------:R-:W-:-:S08]  /*15fe0*/  DFMA R60, R60, R24, R18 ;  /* 0x000000183c3c722b */ /* 0x000fd00000000012 */
[----:B------:R-:W-:-:S08]  /*15ff0*/  DADD R18, R56, R60 ;  /* 0x0000000038127229 */ /* 0x000fd0000000003c */
[--C-:B------:R-:W-:Y:S02]  /*16000*/  DADD R24, R58, R18.reuse ;  /* 0x000000003a187229 */ /* 0x100fe40000000012 */
[----:B------:R-:W-:-:S06]  /*16010*/  DADD R56, R56, -R18 ;  /* 0x0000000038387229 */ /* 0x000fcc0000000812 */
[----:B------:R-:W-:Y:S02]  /*16020*/  DADD R58, R58, -R24 ;  /* 0x000000003a3a7229 */ /* 0x000fe40000000818 */
[----:B------:R-:W-:-:S06]  /*16030*/  DADD R56, R60, R56 ;  /* 0x000000003c387229 */ /* 0x000fcc0000000038 */
[----:B------:R-:W-:Y:S01]  /*16040*/  DADD R58, R18, R58 ;  /* 0x00000000123a7229 */ /* 0x000fe2000000003a */
[C---:B------:R-:W-:Y:S02]  /*16050*/  VIADD R18, R15.reuse, 0xfffffc01 ;  /* 0xfffffc010f127836 */ /* 0x040fe40000000000 */
[----:B------:R-:W-:Y:S02]  /*16060*/  @P1 VIADD R18, R15, 0xfffffc02 ;  /* 0xfffffc020f121836 */ /* 0x000fe40000000000 */
[----:B------:R-:W-:-:S03]  /*16070*/  IMAD.MOV.U32 R19, RZ, RZ, 0x43300000 ;  /* 0x43300000ff137424 */ /* 0x000fc600078e00ff */
[----:B------:R-:W-:Y:S01]  /*16080*/  DADD R56, R56, R58 ;  /* 0x0000000038387229 */ /* 0x000fe2000000003a */
[----:B------:R-:W-:-:S06]  /*16090*/  LOP3.LUT R18, R18, 0x80000000, RZ, 0x3c, !PT ;  /* 0x8000000012127812 */ /* 0x000fcc00078e3cff */
[----:B------:R-:W-:Y:S01]  /*160a0*/  DADD R52, R18, -UR6 ;  /* 0x8000000612347e29 */ /* 0x000fe20008000000 */
[----:B------:R-:W-:Y:S01]  /*160b0*/  UMOV UR6, 0xfefa39ef ;  /* 0xfefa39ef00067882 */ /* 0x000fe20000000000 */
[----:B------:R-:W-:Y:S01]  /*160c0*/  DADD R50, R50, R56 ;  /* 0x0000000032327229 */ /* 0x000fe20000000038 */
[----:B------:R-:W-:-:S07]  /*160d0*/  UMOV UR7, 0x3fe62e42 ;  /* 0x3fe62e4200077882 */ /* 0x000fce0000000000 */
[----:B------:R-:W-:-:S08]  /*160e0*/  DADD R54, R24, R50 ;  /* 0x0000000018367229 */ /* 0x000fd00000000032 */
[--C-:B------:R-:W-:Y:S01]  /*160f0*/  DFMA R18, R52, UR6, R54.reuse ;  /* 0x0000000634127c2b */ /* 0x100fe20008000036 */
[----:B------:R-:W-:Y:S01]  /*16100*/  UMOV UR6, 0x3b39803f ;  /* 0x3b39803f00067882 */ /* 0x000fe20000000000 */
[----:B------:R-:W-:Y:S01]  /*16110*/  DADD R56, R24, -R54 ;  /* 0x0000000018387229 */ /* 0x000fe20000000836 */
[----:B------:R-:W-:-:S05]  /*16120*/  UMOV UR7, 0x3c7abc9e ;  /* 0x3c7abc9e00077882 */ /* 0x000fca0000000000 */
[----:B------:R-:W-:Y:S02]  /*16130*/  DFMA R24, R52, -UR10, R18 ;  /* 0x8000000a34187c2b */ /* 0x000fe40008000012 */
[----:B------:R-:W-:-:S06]  /*16140*/  DADD R56, R50, R56 ;  /* 0x0000000032387229 */ /* 0x000fcc0000000038 */
[----:B------:R-:W-:-:S08]  /*16150*/  DADD R24, -R54, R24 ;  /* 0x0000000036187229 */ /* 0x000fd00000000118 */
[----:B------:R-:W-:-:S08]  /*16160*/  DADD R24, R56, -R24 ;  /* 0x0000000038187229 */ /* 0x000fd00000000818 */
[----:B------:R-:W-:Y:S01]  /*16170*/  DFMA R50, R52, UR6, R24 ;  /* 0x0000000634327c2b */ /* 0x000fe20008000018 */
[----:B------:R-:W-:Y:S02]  /*16180*/  USHF.L.U32 UR7, UR5, 0x1, URZ ;  /* 0x0000000105077899 */ /* 0x000fe400080006ff */
[----:B------:R-:W-:Y:S02]  /*16190*/  ULOP3.LUT UR6, UR5, 0xff0fffff, URZ, 0xc0, !UPT ;  /* 0xff0fffff05067892 */ /* 0x000fe4000f8ec0ff */
[----:B------:R-:W-:-:S03]  /*161a0*/  UISETP.GT.U32.AND UP0, UPT, UR7, -0x2000001, UPT ;  /* 0xfdffffff0700788c */ /* 0x000fc6000bf04070 */
[----:B------:R-:W-:Y:S01]  /*161b0*/  DADD R24, R18, R50 ;  /* 0x0000000012187229 */ /* 0x000fe20000000032 */
[----:B------:R-:W-:-:S03]  /*161c0*/  USEL UR7, UR6, UR5, UP0 ;  /* 0x0000000506077287 */ /* 0x000fc60008000000 */
[----:B------:R-:W-:-:S04]  /*161d0*/  UMOV UR6, UR4 ;  /* 0x0000000400067c82 */ /* 0x000fc80008000000 */
[----:B------:R-:W-:Y:S02]  /*161e0*/  DADD R18, R18, -R24 ;  /* 0x0000000012127229 */ /* 0x000fe40000000818 */
[----:B------:R-:W-:-:S06]  /*161f0*/  DMUL R52, R24, UR6 ;  /* 0x0000000618347c28 */ /* 0x000fcc0008000000 */
[----:B------:R-:W-:Y:S02]  /*16200*/  DADD R50, R50, R18 ;  /* 0x0000000032327229 */ /* 0x000fe40000000012 */
[----:B------:R-:W-:Y:S01]  /*16210*/  DFMA R24, R24, UR6, -R52 ;  /* 0x0000000618187c2b */ /* 0x000fe20008000834 */
[----:B------:R-:W-:Y:S01]  /*16220*/  MOV R18, 0x652b82fe ;  /* 0x652b82fe00127802 */ /* 0x000fe20000000f00 */
[----:B------:R-:W-:-:S06]  /*16230*/  IMAD.MOV.U32 R19, RZ, RZ, 0x3ff71547 ;  /* 0x3ff71547ff137424 */ /* 0x000fcc00078e00ff */
[----:B------:R-:W-:Y:S01]  /*16240*/  DFMA R50, R50, UR6, R24 ;  /* 0x0000000632327c2b */ /* 0x000fe20008000018 */
[----:B------:R-:W-:Y:S01]  /*16250*/  UMOV UR6, 0x3b39803f ;  /* 0x3b39803f00067882 */ /* 0x000fe20000000000 */
[----:B------:R-:W-:-:S06]  /*16260*/  UMOV UR7, 0x3c7abc9e ;  /* 0x3c7abc9e00077882 */ /* 0x000fcc0000000000 */
[----:B------:R-:W-:-:S08]  /*16270*/  DADD R54, R52, R50 ;  /* 0x0000000034367229 */ /* 0x000fd00000000032 */
[----:B------:R-:W-:Y:S02]  /*16280*/  DFMA R18, R54, R18, 6.75539944105574400000e+15 ;  /* 0x433800003612742b */ /* 0x000fe40000000012 */
[----:B------:R-:W-:Y:S01]  /*16290*/  FSETP.GEU.AND P0, PT, |R55|, 4.1917929649353027344, PT ;  /* 0x4086232b3700780b */ /* 0x000fe20003f0e200 */
[----:B------:R-:W-:-:S05]  /*162a0*/  DADD R52, R52, -R54 ;  /* 0x0000000034347229 */ /* 0x000fca0000000836 */
[----:B------:R-:W-:-:S03]  /*162b0*/  DADD R24, R18, -6.75539944105574400000e+15 ;  /* 0xc338000012187429 */ /* 0x000fc60000000000 */
[----:B------:R-:W-:-:S05]  /*162c0*/  DADD R50, R50, R52 ;  /* 0x0000000032327229 */ /* 0x000fca0000000034 */
[----:B------:R-:W-:-:S08]  /*162d0*/  DFMA R56, R24, -UR10, R54 ;  /* 0x8000000a18387c2b */ /* 0x000fd00008000036 */
[----:B------:R-:W-:Y:S01]  /*162e0*/  DFMA R56, R24, -UR6, R56 ;  /* 0x8000000618387c2b */ /* 0x000fe20008000038 */
[----:B------:R-:W-:Y:S01]  /*162f0*/  UMOV UR6, 0x69ce2bdf ;  /* 0x69ce2bdf00067882 */ /* 0x000fe20000000000 */
[----:B------:R-:W-:Y:S01]  /*16300*/  IMAD.MOV.U32 R24, RZ, RZ, -0x35dec16 ;  /* 0xfca213eaff187424 */ /* 0x000fe200078e00ff */
[----:B------:R-:W-:Y:S01]  /*16310*/  UMOV UR7, 0x3e5ade15 ;  /* 0x3e5ade1500077882 */ /* 0x000fe20000000000 */
[----:B------:R-:W-:-:S06]  /*16320*/  IMAD.MOV.U32 R25, RZ, RZ, 0x3e928af3 ;  /* 0x3e928af3ff197424 */ /* 0x000fcc00078e00ff */
[----:B------:R-:W-:Y:S01]  /*16330*/  DFMA R24, R56, UR6, R24 ;  /* 0x0000000638187c2b */ /* 0x000fe20008000018 */
[----:B------:R-:W-:Y:S01]  /*16340*/  UMOV UR6, 0x62401315 ;  /* 0x6240131500067882 */ /* 0x000fe20000000000 */
[----:B------:R-:W-:-:S06]  /*16350*/  UMOV UR7, 0x3ec71dee ;  /* 0x3ec71dee00077882 */ /* 0x000fcc0000000000 */
[----:B------:R-:W-:Y:S01]  /*16360*/  DFMA R24, R56, R24, UR6 ;  /* 0x0000000638187e2b */ /* 0x000fe20008000018 */
        /* <DEDUP_REMOVED lines=20> */
[----:B------:R-:W-:-:S08]  /*164b0*/  DFMA R24, R56, R24, UR6 ;  /* 0x0000000638187e2b */ /* 0x000fd00008000018 */
[----:B------:R-:W-:-:S08]  /*164c0*/  DFMA R24, R56, R24, 1 ;  /* 0x3ff000003818742b */ /* 0x000fd00000000018 */
[----:B------:R-:W-:-:S10]  /*164d0*/  DFMA R24, R56, R24, 1 ;  /* 0x3ff000003818742b */ /* 0x000fd40000000018 */
[----:B------:R-:W-:Y:S02]  /*164e0*/  IMAD R53, R18, 0x100000, R25 ;  /* 0x0010000012357824 */ /* 0x000fe400078e0219 */
[----:B------:R-:W-:Y:S01]  /*164f0*/  IMAD.MOV.U32 R52, RZ, RZ, R24 ;  /* 0x000000ffff347224 */ /* 0x000fe200078e0018 */
[----:B------:R-:W-:Y:S06]  /*16500*/  @!P0 BRA `(.L_x_416) ;  /* 0x0000000000308947 */ /* 0x000fec0003800000 */
[----:B------:R-:W-:Y:S01]  /*16510*/  FSETP.GEU.AND P1, PT, |R55|, 4.2275390625, PT ;  /* 0x408748003700780b */ /* 0x000fe20003f2e200 */
[C---:B------:R-:W-:Y:S02]  /*16520*/  DADD R52, R54.reuse, +INF ;  /* 0x7ff0000036347429 */ /* 0x040fe40000000000 */
[----:B------:R-:W-:-:S08]  /*16530*/  DSETP.GEU.AND P0, PT, R54, RZ, PT ;  /* 0x000000ff3600722a */ /* 0x000fd00003f0e000 */
[----:B------:R-:W-:Y:S02]  /*16540*/  FSEL R52, R52, RZ, P0 ;  /* 0x000000ff34347208 */ /* 0x000fe40000000000 */
[----:B------:R-:W-:Y:S02]  /*16550*/  @!P1 LEA.HI R15, R18, R18, RZ, 0x1 ;  /* 0x00000012120f9211 */ /* 0x000fe400078f08ff */
[----:B------:R-:W-:Y:S02]  /*16560*/  FSEL R53, R53, RZ, P0 ;  /* 0x000000ff35357208 */ /* 0x000fe40000000000 */
[----:B------:R-:W-:-:S04]  /*16570*/  @!P1 SHF.R.S32.HI R15, RZ, 0x1, R15 ;  /* 0x00000001ff0f9819 */ /* 0x000fc8000001140f */
[----:B------:R-:W-:Y:S01]  /*16580*/  @!P1 IADD3 R18, PT, PT, R18, -R15, RZ ;  /* 0x8000000f12129210 */ /* 0x000fe20007ffe0ff */
[----:B------:R-:W-:-:S03]  /*16590*/  @!P1 IMAD R25, R15, 0x100000, R25 ;  /* 0x001000000f199824 */ /* 0x000fc600078e0219 */
[----:B------:R-:W-:Y:S01]  /*165a0*/  @!P1 LEA R19, R18, 0x3ff00000, 0x14 ;  /* 0x3ff0000012139811 */ /* 0x000fe200078ea0ff */
[----:B------:R-:W-:-:S06]  /*165b0*/  @!P1 IMAD.MOV.U32 R18, RZ, RZ, RZ ;  /* 0x000000ffff129224 */ /* 0x000fcc00078e00ff */
[----:B------:R-:W-:-:S11]  /*165c0*/  @!P1 DMUL R52, R24, R18 ;  /* 0x0000001218349228 */ /* 0x000fd60000000000 */
.L_x_416:
[----:B------:R-:W-:Y:S01]  /*165d0*/  DFMA R50, R50, R52, R52 ;  /* 0x000000343232722b */ /* 0x000fe20000000034 */
[----:B------:R-:W-:Y:S01]  /*165e0*/  IMAD.MOV.U32 R24, RZ, RZ, R14 ;  /* 0x000000ffff187224 */ /* 0x000fe200078e000e */
[----:B------:R-:W-:Y:S01]  /*165f0*/  DSETP.NEU.AND P0, PT, |R52|, +INF , PT ;  /* 0x7ff000003400742a */ /* 0x000fe20003f0d200 */
[----:B------:R-:W-:-:S07]  /*16600*/  IMAD.MOV.U32 R25, RZ, RZ, 0x0 ;  /* 0x00000000ff197424 */ /* 0x000fce00078e00ff */
[----:B------:R-:W-:Y:S02]  /*16610*/  FSEL R18, R52, R50, !P0 ;  /* 0x0000003234127208 */ /* 0x000fe40004000000 */
[----:B------:R-:W-:Y:S01]  /*16620*/  FSEL R15, R53, R51, !P0 ;  /* 0x00000033350f7208 */ /* 0x000fe20004000000 */
[----:B------:R-:W-:Y:S06]  /*16630*/  RET.REL.NODEC R24 `(_Z7re_stepPdPKdPKbS1_S1_S1_S1_S1_S1_S1_iiidddi) ;  /* 0xfffffe9818707950 */ /* 0x000fec0003c3ffff */
.L_x_417:
[----:B------:R-:W-:-:S00]  /*16640*/  BRA `(.L_x_417) ;  /* 0xfffffffc00fc7947 */ /* 0x000fc0000383ffff */
[----:B------:R-:W-:-:S00]  /*16650*/  NOP ;  /* 0x0000000000007918 */ /* 0x000fc00000000000 */
        /* <DEDUP_REMOVED lines=10> */
.L_x_479:


//--------------------- .text._Z19boundary_correctionPdS_S_S_S_S_PKdiiiiddd --------------------------
	.section	.text._Z19boundary_correctionPdS_S_S_S_S_PKdiiiiddd,"ax",@progbits
	.align	128
        .global         _Z19boundary_correctionPdS_S_S_S_S_PKdiiiiddd
        .type           _Z19boundary_correctionPdS_S_S_S_S_PKdiiiiddd,@function
        .size           _Z19boundary_correctionPdS_S_S_S_S_PKdiiiiddd,(.L_x_481 - _Z19boundary_correctionPdS_S_S_S_S_PKdiiiiddd)
        .other          _Z19boundary_correctionPdS_S_S_S_S_PKdiiiiddd,@"STO_CUDA_ENTRY STV_DEFAULT"
_Z19boundary_correctionPdS_S_S_S_S_PKdiiiiddd:
.text._Z19boundary_correctionPdS_S_S_S_S_PKdiiiiddd:
[----:B------:R-:W-:Y:S01]  /*0000*/  LDC R1, c[0x0][0x37c] ;  /* 0x0000df00ff017b82 */ /* 0x000fe20000000800 */
[----:B------:R-:W0:Y:S07]  /*0010*/  S2R R0, SR_TID.Y ;  /* 0x0000000000007919 */ /* 0x000e2e0000002200 */
[----:B------:R-:W1:Y:S01]  /*0020*/  LDC R32, c[0x0][0x360] ;  /* 0x0000d800ff207b82 */ /* 0x000e620000000800 */
[----:B------:R-:W2:Y:S01]  /*0030*/  LDCU.64 UR6, c[0x0][0x3c0] ;  /* 0x00007800ff0677ac */ /* 0x000ea20008000a00 */
[----:B------:R-:W1:Y:S01]  /*0040*/  S2R R3, SR_TID.X ;  /* 0x0000000000037919 */ /* 0x000e620000002100 */
[----:B------:R-:W3:Y:S01]  /*0050*/  LDCU UR5, c[0x0][0x3bc] ;  /* 0x00007780ff0577ac */ /* 0x000ee20008000800 */
[----:B------:R-:W4:Y:S04]  /*0060*/  S2R R5, SR_TID.Z ;  /* 0x0000000000057919 */ /* 0x000f280000002300 */
[----:B------:R-:W0:Y:S08]  /*0070*/  S2UR UR8, SR_CTAID.Y ;  /* 0x00000000000879c3 */ /* 0x000e300000002600 */
[----:B------:R-:W0:Y:S08]  /*0080*/  LDC R7, c[0x0][0x364] ;  /* 0x0000d900ff077b82 */ /* 0x000e300000000800 */
[----:B------:R-:W1:Y:S08]  /*0090*/  S2UR UR4, SR_CTAID.X ;  /* 0x00000000000479c3 */ /* 0x000e700000002500 */
[----:B------:R-:W4:Y:S08]  /*00a0*/  S2UR UR9, SR_CTAID.Z ;  /* 0x00000000000979c3 */ /* 0x000f300000002700 */
[----:B------:R-:W4:Y:S01]  /*00b0*/  LDC R6, c[0x0][0x368] ;  /* 0x0000da00ff067b82 */ /* 0x000f220000000800 */
[----:B0-----:R-:W-:-:S05]  /*00c0*/  IMAD R7, R7, UR8, R0 ;  /* 0x0000000807077c24 */ /* 0x001fca000f8e0200 */
[----:B--2---:R-:W-:Y:S01]  /*00d0*/  ISETP.GE.AND P0, PT, R7, UR6, PT ;  /* 0x0000000607007c0c */ /* 0x004fe2000bf06270 */
[----:B-1----:R-:W-:-:S05]  /*00e0*/  IMAD R32, R32, UR4, R3 ;  /* 0x0000000420207c24 */ /* 0x002fca000f8e0203 */
[----:B---3--:R-:W-:Y:S01]  /*00f0*/  ISETP.GE.OR P0, PT, R32, UR5, P0 ;  /* 0x0000000520007c0c */ /* 0x008fe20008706670 */
[----:B----4-:R-:W-:-:S05]  /*0100*/  IMAD R6, R6, UR9, R5 ;  /* 0x0000000906067c24 */ /* 0x010fca000f8e0205 */
[----:B------:R-:W-:-:S13]  /*0110*/  ISETP.GE.OR P0, PT, R6, UR7, P0 ;  /* 0x0000000706007c0c */ /* 0x000fda0008706670 */
[----:B------:R-:W-:Y:S05]  /*0120*/  @P0 EXIT ;  /* 0x000000000000094d */ /* 0x000fea0003800000 */
[----:B------:R-:W0:Y:S01]  /*0130*/  I2F.F64.U32 R4, R7 ;  /* 0x0000000700047312 */ /* 0x000e220000201800 */
[----:B------:R-:W-:Y:S01]  /*0140*/  VIADD R10, R7, 0x1 ;  /* 0x00000001070a7836 */ /* 0x000fe20000000000 */
[----:B------:R-:W-:Y:S01]  /*0150*/  UIADD3 UR4, UPT, UPT, UR7, -0x1, URZ ;  /* 0xffffffff07047890 */ /* 0x000fe2000fffe0ff */
[----:B------:R-:W-:Y:S01]  /*0160*/  IMAD.MOV.U32 R0, RZ, RZ, RZ ;  /* 0x000000ffff007224 */ /* 0x000fe200078e00ff */
[----:B------:R-:W-:Y:S01]  /*0170*/  UIADD3 UR8, UPT, UPT, UR6, -0x1, URZ ;  /* 0xffffffff06087890 */ /* 0x000fe2000fffe0ff */
[----:B------:R-:W-:Y:S01]  /*0180*/  IMAD.MOV.U32 R12, RZ, RZ, RZ ;  /* 0x000000ffff0c7224 */ /* 0x000fe200078e00ff */
[----:B------:R-:W-:Y:S02]  /*0190*/  UIADD3 UR7, UPT, UPT, UR5, -0x1, URZ ;  /* 0xffffffff05077890 */ /* 0x000fe4000fffe0ff */
[----:B------:R-:W1:Y:S01]  /*01a0*/  I2F.F64.U32 R8, R6 ;  /* 0x0000000600087312 */ /* 0x000e620000201800 */
[----:B0-----:R-:W-:-:S07]  /*01b0*/  DSETP.MAX.AND P2, P3, RZ, R4, PT ;  /* 0x00000004ff00722a */ /* 0x001fce0003b4f000 */
[----:B------:R-:W0:Y:S01]  /*01c0*/  I2F.F64.U32 R10, R10 ;  /* 0x0000000a000a7312 */ /* 0x000e220000201800 */
[----:B------:R-:W-:Y:S01]  /*01d0*/  IMAD.MOV.U32 R13, RZ, RZ, R4 ;  /* 0x000000ffff0d7224 */ /* 0x000fe200078e0004 */
[----:B------:R-:W-:Y:S02]  /*01e0*/  MOV R4, RZ ;  /* 0x000000ff00047202 */ /* 0x000fe40000000f00 */
[----:B------:R-:W-:Y:S01]  /*01f0*/  FSEL R21, R0, R5, P2 ;  /* 0x0000000500157208 */ /* 0x000fe20001000000 */
[----:B-1----:R-:W-:-:S03]  /*0200*/  DSETP.MAX.AND P4, P5, RZ, R8, PT ;  /* 0x00000008ff00722a */ /* 0x002fc60003d8f000 */
[----:B------:R-:W1:Y:S01]  /*0210*/  I2F.F64 R2, R32 ;  /* 0x0000002000027312 */ /* 0x000e620000201c00 */
[----:B------:R-:W-:Y:S01]  /*0220*/  SEL R4, R4, R13, P2 ;  /* 0x0000000d04047207 */ /* 0x000fe20001000000 */
[----:B------:R-:W-:Y:S02]  /*0230*/  IMAD.MOV.U32 R23, RZ, RZ, R8 ;  /* 0x000000ffff177224 */ /* 0x000fe400078e0008 */
[----:B------:R-:W-:Y:S01]  /*0240*/  IMAD.MOV.U32 R8, RZ, RZ, RZ ;  /* 0x000000ffff087224 */ /* 0x000fe200078e00ff */
[----:B------:R-:W-:Y:S01]  /*0250*/  @P3 LOP3.LUT R21, R5, 0x80000, RZ, 0xfc, !PT ;  /* 0x0008000005153812 */ /* 0x000fe200078efcff */
[----:B0-----:R-:W-:Y:S02]  /*0260*/  DSETP.MAX.AND P3, P2, RZ, R10, PT ;  /* 0x0000000aff00722a */ /* 0x001fe40003a6f000 */
[----:B------:R-:W0:Y:S01]  /*0270*/  I2F.F64.U32 R14, UR4 ;  /* 0x00000004000e7d12 */ /* 0x000e220008201800 */
[----:B------:R-:W-:Y:S01]  /*0280*/  FSEL R13, R0, R9, P4 ;  /* 0x00000009000d7208 */ /* 0x000fe20002000000 */
[----:B------:R-:W-:Y:S01]  /*0290*/  IMAD.MOV.U32 R5, RZ, RZ, R21 ;  /* 0x000000ffff057224 */ /* 0x000fe200078e0015 */
[----:B------:R-:W-:Y:S01]  /*02a0*/  SEL R8, R8, R23, P4 ;  /* 0x0000001708087207 */ /* 0x000fe20002000000 */
[----:B------:R-:W-:Y:S01]  /*02b0*/  IMAD.MOV.U32 R25, RZ, RZ, R10 ;  /* 0x000000ffff197224 */ /* 0x000fe200078e000a */
[----:B------:R-:W-:Y:S01]  /*02c0*/  @P5 LOP3.LUT R13, R9, 0x80000, RZ, 0xfc, !PT ;  /* 0x00080000090d5812 */ /* 0x000fe200078efcff */
[----:B-1----:R-:W-:Y:S01]  /*02d0*/  DSETP.MAX.AND P0, P1, RZ, R2, PT ;  /* 0x00000002ff00722a */ /* 0x002fe2000390f000 */
[----:B------:R-:W-:Y:S01]  /*02e0*/  IMAD.MOV.U32 R17, RZ, RZ, R2 ;  /* 0x000000ffff117224 */ /* 0x000fe200078e0002 */
[----:B------:R-:W-:-:S02]  /*02f0*/  FSEL R21, R0, R11, P3 ;  /* 0x0000000b00157208 */ /* 0x000fc40001800000 */
[----:B------:R-:W-:Y:S01]  /*0300*/  IMAD.MOV.U32 R9, RZ, RZ, R13 ;  /* 0x000000ffff097224 */ /* 0x000fe200078e000d */
[----:B------:R-:W-:Y:S01]  /*0310*/  I2F.F64 R30, UR7 ;  /* 0x00000007001e7d12 */ /* 0x000fe20008201c00 */
[----:B------:R-:W-:Y:S01]  /*0320*/  IMAD.MOV.U32 R19, RZ, RZ, R3 ;  /* 0x000000ffff137224 */ /* 0x000fe200078e0003 */
[----:B------:R-:W-:Y:S02]  /*0330*/  @P2 LOP3.LUT R21, R11, 0x80000, RZ, 0xfc, !PT ;  /* 0x000800000b152812 */ /* 0x000fe400078efcff */
[----:B------:R-:W-:Y:S01]  /*0340*/  SEL R12, R12, R25, P3 ;  /* 0x000000190c0c7207 */ /* 0x000fe20001800000 */
[----:B0-----:R-:W-:Y:S02]  /*0350*/  DSETP.GT.AND P5, PT, R8, R14, PT ;  /* 0x0000000e0800722a */ /* 0x001fe40003fa4000 */
[----:B------:R-:W-:Y:S01]  /*0360*/  IMAD.MOV.U32 R13, RZ, RZ, R21 ;  /* 0x000000ffff0d7224 */ /* 0x000fe200078e0015 */
[----:B------:R-:W0:Y:S01]  /*0370*/  I2F.F64.U32 R2, UR8 ;  /* 0x0000000800027d12 */ /* 0x000e220008201800 */
[----:B------:R-:W1:Y:S02]  /*0380*/  LDCU.64 UR8, c[0x0][0x358] ;  /* 0x00006b00ff0877ac */ /* 0x000e640008000a00 */
[----:B------:R-:W-:-:S02]  /*0390*/  FSEL R10, R14, R8, P5 ;  /* 0x000000080e0a7208 */ /* 0x000fc40002800000 */
[----:B------:R-:W-:Y:S02]  /*03a0*/  MOV R8, RZ ;  /* 0x000000ff00087202 */ /* 0x000fe40000000f00 */
[----:B------:R-:W-:Y:S02]  /*03b0*/  FSEL R11, R15, R9, P5 ;  /* 0x000000090f0b7208 */ /* 0x000fe40002800000 */
[----:B------:R-:W-:Y:S02]  /*03c0*/  FSEL R9, R0, R19, P0 ;  /* 0x0000001300097208 */ /* 0x000fe40000000000 */
[----:B------:R-:W-:Y:S01]  /*03d0*/  SEL R8, R8, R17, P0 ;  /* 0x0000001108087207 */ /* 0x000fe20000000000 */
[----:B------:R-:W-:Y:S01]  /*03e0*/  F2I.F64.TRUNC R10, R10 ;  /* 0x0000000a000a7311 */ /* 0x000fe2000030d100 */
[----:B------:R-:W-:Y:S01]  /*03f0*/  @P1 LOP3.LUT R9, R19, 0x80000, RZ, 0xfc, !PT ;  /* 0x0008000013091812 */ /* 0x000fe200078efcff */
[--C-:B0-----:R-:W-:Y:S02]  /*0400*/  DSETP.GT.AND P4, PT, R4, R2.reuse, PT ;  /* 0x000000020400722a */ /* 0x101fe40003f84000 */
[----:B------:R-:W-:-:S03]  /*0410*/  DSETP.GT.AND P2, PT, R12, R2, PT ;  /* 0x000000020c00722a */ /* 0x000fc60003f44000 */
[----:B------:R-:W-:Y:S01]  /*0420*/  DSETP.GT.AND P0, PT, R8, R30, PT ;  /* 0x0000001e0800722a */ /* 0x000fe20003f04000 */
[C---:B------:R-:W-:Y:S02]  /*0430*/  FSEL R5, R3.reuse, R5, P4 ;  /* 0x0000000503057208 */ /* 0x040fe40002000000 */
[----:B------:R-:W-:Y:S02]  /*0440*/  FSEL R19, R3, R13, P2 ;  /* 0x0000000d03137208 */ /* 0x000fe40001000000 */
[C---:B------:R-:W-:Y:S02]  /*0450*/  FSEL R4, R2.reuse, R4, P4 ;  /* 0x0000000402047208 */ /* 0x040fe40002000000 */
[----:B------:R-:W-:Y:S02]  /*0460*/  FSEL R18, R2, R12, P2 ;  /* 0x0000000c02127208 */ /* 0x000fe40001000000 */
[----:B------:R-:W-:Y:S01]  /*0470*/  FSEL R20, R30, R8, P0 ;  /* 0x000000081e147208 */ /* 0x000fe20000000000 */
[----:B------:R-:W0:Y:S01]  /*0480*/  F2I.F64.TRUNC R5, R4 ;  /* 0x0000000400057311 */ /* 0x000e22000030d100 */
[----:B------:R-:W-:-:S02]  /*0490*/  FSEL R21, R31, R9, P0 ;  /* 0x000000091f157208 */ /* 0x000fc40000000000 */
[----:B------:R-:W2:Y:S05]  /*04a0*/  LDC.64 R8, c[0x0][0x3b0] ;  /* 0x0000ec00ff087b82 */ /* 0x000eaa0000000a00 */
[----:B------:R-:W3:Y:S01]  /*04b0*/  F2I.F64.TRUNC R19, R18 ;  /* 0x0000001200137311 */ /* 0x000ee2000030d100 */
[----:B0-----:R-:W-:-:S07]  /*04c0*/  IMAD R13, R10, UR6, R5 ;  /* 0x000000060a0d7c24 */ /* 0x001fce000f8e0205 */
[----:B------:R-:W0:Y:S01]  /*04d0*/  F2I.F64.TRUNC R4, R20 ;  /* 0x0000001400047311 */ /* 0x000e22000030d100 */
[----:B---3--:R-:W-:Y:S02]  /*04e0*/  IMAD R33, R10, UR6, R19 ;  /* 0x000000060a217c24 */ /* 0x008fe4000f8e0213 */
[--C-:B0-----:R-:W-:Y:S02]  /*04f0*/  IMAD R0, R13, UR5, R4.reuse ;  /* 0x000000050d007c24 */ /* 0x101fe4000f8e0204 */
[----:B------:R-:W-:Y:S02]  /*0500*/  IMAD R33, R33, UR5, R4 ;  /* 0x0000000521217c24 */ /* 0x000fe4000f8e0204 */
[----:B--2---:R-:W-:-:S04]  /*0510*/  IMAD.WIDE R16, R0, 0x8, R8 ;  /* 0x0000000800107825 */ /* 0x004fc800078e0208 */
[----:B------:R-:W-:Y:S02]  /*0520*/  IMAD.WIDE R28, R33, 0x8, R8 ;  /* 0x00000008211c7825 */ /* 0x000fe400078e0208 */
[----:B-1----:R-:W2:Y:S04]  /*0530*/  LDG.E.64 R16, desc[UR8][R16.64] ;  /* 0x0000000810107981 */ /* 0x002ea8000c1e1b00 */
[----:B------:R-:W2:Y:S01]  /*0540*/  LDG.E.64 R28, desc[UR8][R28.64] ;  /* 0x000000081c1c7981 */ /* 0x000ea2000c1e1b00 */
[----:B------:R-:W-:Y:S01]  /*0550*/  UMOV UR4, URZ ;  /* 0x000000ff00047c82 */ /* 0x000fe20008000000 */
[----:B------:R-:W-:Y:S01]  /*0560*/  BSSY.RECONVERGENT B1, `(.L_x_418) ;  /* 0x0000108000017945 */ /* 0x000fe20003800200 */
[----:B--2---:R-:W-:-:S08]  /*0570*/  DMUL R18, R16, R28 ;  /* 0x0000001c10127228 */ /* 0x004fd00000000000 */
[----:B------:R-:W-:-:S14]  /*0580*/  DSETP.GEU.AND P0, PT, R18, RZ, PT ;  /* 0x000000ff1200722a */ /* 0x000fdc0003f0e000 */
[----:B------:R-:W-:Y:S05]  /*0590*/  @P0 BRA `(.L_x_419) ;  /* 0x0000001000100947 */ /* 0x000fea0003800000 */
[C---:B------:R-:W-:Y:S01]  /*05a0*/  VIADD R11, R7.reuse, 0xffffffff ;  /* 0xffffffff070b7836 */ /* 0x040fe20000000000 */
[----:B------:R-:W0:Y:S01]  /*05b0*/  LDCU.64 UR10, c[0x0][0x3c8] ;  /* 0x00007900ff0a77ac */ /* 0x000e220008000a00 */
[----:B------:R-:W-:Y:S02]  /*05c0*/  VIADD R20, R7, 0x2 ;  /* 0x0000000207147836 */ /* 0x000fe40000000000 */
[----:B------:R1:W2:Y:S01]  /*05d0*/  I2F.F64 R18, R11 ;  /* 0x0000000b00127312 */ /* 0x0002a20000201c00 */
[----:B------:R-:W-:-:S07]  /*05e0*/  IMAD.MOV.U32 R7, RZ, RZ, RZ ;  /* 0x000000ffff077224 */ /* 0x000fce00078e00ff */
[----:B------:R-:W3:Y:S01]  /*05f0*/  I2F.F64.U32 R20, R20 ;  /* 0x0000001400147312 */ /* 0x000ee20000201800 */
[----:B-1----:R-:W-:Y:S01]  /*0600*/  IMAD.MOV.U32 R11, RZ, RZ, RZ ;  /* 0x000000ffff0b7224 */ /* 0x002fe200078e00ff */
[----:B--2---:R-:W-:Y:S01]  /*0610*/  DSETP.MAX.AND P0, P1, RZ, R18, PT ;  /* 0x00000012ff00722a */ /* 0x004fe2000390f000 */
[----:B------:R-:W-:Y:S02]  /*0620*/  IMAD.MOV.U32 R23, RZ, RZ, R18 ;  /* 0x000000ffff177224 */ /* 0x000fe400078e0012 */
[----:B------:R-:W-:-:S03]  /*0630*/  IMAD.MOV.U32 R18, RZ, RZ, RZ ;  /* 0x000000ffff127224 */ /* 0x000fc600078e00ff */
[----:B------:R-:W-:Y:S01]  /*0640*/  FSEL R7, R7, R19, P0 ;  /* 0x0000001307077208 */ /* 0x000fe20000000000 */
[----:B---3--:R-:W-:Y:S01]  /*0650*/  DSETP.MAX.AND P2, P3, RZ, R20, PT ;  /* 0x00000014ff00722a */ /* 0x008fe20003b4f000 */
[----:B------:R-:W-:Y:S02]  /*0660*/  SEL R18, R18, R23, P0 ;  /* 0x0000001712127207 */ /* 0x000fe40000000000 */
[----:B------:R-:W-:-:S04]  /*0670*/  MOV R12, R21 ;  /* 0x00000015000c7202 */ /* 0x000fc80000000f00 */
[----:B------:R-:W-:Y:S02]  /*0680*/  @P1 LOP3.LUT R7, R19, 0x80000, RZ, 0xfc, !PT ;  /* 0x0008000013071812 */ /* 0x000fe400078efcff */
[----:B------:R-:W-:-:S03]  /*0690*/  FSEL R11, R11, R12, P2 ;  /* 0x0000000c0b0b7208 */ /* 0x000fc60001000000 */
[----:B------:R-:W-:Y:S02]  /*06a0*/  IMAD.MOV.U32 R19, RZ, RZ, R7 ;  /* 0x000000ffff137224 */ /* 0x000fe400078e0007 */
[----:B------:R-:W-:Y:S01]  /*06b0*/  IMAD.MOV.U32 R7, RZ, RZ, R20 ;  /* 0x000000ffff077224 */ /* 0x000fe200078e0014 */
[----:B------:R-:W-:Y:S01]  /*06c0*/  @P3 LOP3.LUT R11, R12, 0x80000, RZ, 0xfc, !PT ;  /* 0x000800000c0b3812 */ /* 0x000fe200078efcff */
[----:B------:R-:W-:Y:S02]  /*06d0*/  IMAD.MOV.U32 R20, RZ, RZ, RZ ;  /* 0x000000ffff147224 */ /* 0x000fe400078e00ff */
[----:B------:R-:W-:Y:S02]  /*06e0*/  DSETP.GT.AND P0, PT, R18, R2, PT ;  /* 0x000000021200722a */ /* 0x000fe40003f04000 */
[----:B------:R-:W-:Y:S01]  /*06f0*/  IMAD.MOV.U32 R21, RZ, RZ, R11 ;  /* 0x000000ffff157224 */ /* 0x000fe200078e000b */
[----:B------:R-:W-:-:S03]  /*0700*/  SEL R20, R20, R7, P2 ;  /* 0x0000000714147207 */ /* 0x000fc60001000000 */
[----:B------:R-:W-:Y:S02]  /*0710*/  FSEL R19, R3, R19, P0 ;  /* 0x0000001303137208 */ /* 0x000fe40000000000 */
[----:B------:R-:W-:Y:S01]  /*0720*/  FSEL R18, R2, R18, P0 ;  /* 0x0000001202127208 */ /* 0x000fe20000000000 */
[----:B------:R-:W-:-:S03]  /*0730*/  DSETP.GT.AND P0, PT, R20, R2, PT ;  /* 0x000000021400722a */ /* 0x000fc60003f04000 */
[----:B------:R-:W1:Y:S03]  /*0740*/  F2I.F64.TRUNC R19, R18 ;  /* 0x0000001200137311 */ /* 0x000e66000030d100 */
[----:B------:R-:W-:Y:S02]  /*0750*/  FSEL R3, R3, R21, P0 ;  /* 0x0000001503037208 */ /* 0x000fe40000000000 */
[----:B------:R-:W-:-:S04]  /*0760*/  FSEL R2, R2, R20, P0 ;  /* 0x0000001402027208 */ /* 0x000fc80000000000 */
[----:B------:R-:W2:Y:S01]  /*0770*/  F2I.F64.TRUNC R3, R2 ;  /* 0x0000000200037311 */ /* 0x000ea2000030d100 */
[----:B-1----:R-:W-:-:S04]  /*0780*/  IMAD R7, R10, UR6, R19 ;  /* 0x000000060a077c24 */ /* 0x002fc8000f8e0213 */
[----:B------:R-:W-:-:S04]  /*0790*/  IMAD R7, R7, UR5, R4 ;  /* 0x0000000507077c24 */ /* 0x000fc8000f8e0204 */
[----:B------:R-:W-:-:S04]  /*07a0*/  IMAD.WIDE R26, R7, 0x8, R8 ;  /* 0x00000008071a7825 */ /* 0x000fc800078e0208 */
[----:B--2---:R-:W-:Y:S02]  /*07b0*/  IMAD R7, R10, UR6, R3 ;  /* 0x000000060a077c24 */ /* 0x004fe4000f8e0203 */
[----:B------:R-:W2:Y:S02]  /*07c0*/  LDG.E.64 R26, desc[UR8][R26.64] ;  /* 0x000000081a1a7981 */ /* 0x000ea4000c1e1b00 */
[----:B------:R-:W-:-:S04]  /*07d0*/  IMAD R7, R7, UR5, R4 ;  /* 0x0000000507077c24 */ /* 0x000fc8000f8e0204 */
[----:B------:R-:W-:-:S06]  /*07e0*/  IMAD.WIDE R8, R7, 0x8, R8 ;  /* 0x0000000807087825 */ /* 0x000fcc00078e0208 */
[----:B------:R-:W3:Y:S01]  /*07f0*/  LDG.E.64 R8, desc[UR8][R8.64] ;  /* 0x0000000808087981 */ /* 0x000ee2000c1e1b00 */
[----:B0-----:R-:W-:Y:S01]  /*0800*/  DADD R10, -RZ, |UR10| ;  /* 0x4000000aff0a7e29 */ /* 0x001fe20008000100 */
[----:B------:R-:W-:Y:S01]  /*0810*/  UMOV UR10, 0x55555555 ;  /* 0x55555555000a7882 */ /* 0x000fe20000000000 */
[----:B------:R-:W-:Y:S01]  /*0820*/  UMOV UR11, 0x3fd55555 ;  /* 0x3fd55555000b7882 */ /* 0x000fe20000000000 */
[----:B------:R-:W-:Y:S07]  /*0830*/  BSSY.RECONVERGENT B0, `(.L_x_420) ;  /* 0x000000b000007945 */ /* 0x000fee0003800200 */
[----:B------:R-:W-:Y:S01]  /*0840*/  IMAD.MOV.U32 R7, RZ, RZ, R11 ;  /* 0x000000ffff077224 */ /* 0x000fe200078e000b */
[----:B--2---:R-:W-:-:S02]  /*0850*/  DADD R24, R28, -R26 ;  /* 0x000000001c187229 */ /* 0x004fc4000000081a */
[----:B------:R-:W-:-:S06]  /*0860*/  DADD R22, R16, -R26 ;  /* 0x0000000010167229 */ /* 0x000fcc000000081a */
[----:B------:R-:W-:Y:S02]  /*0870*/  DMUL R2, R24, -1.5 ;  /* 0xbff8000018027828 */ /* 0x000fe40000000000 */
[----:B---3--:R-:W-:Y:S01]  /*0880*/  DADD R20, -R26, R8 ;  /* 0x000000001a147229 */ /* 0x008fe20000000108 */
[----:B------:R-:W-:Y:S01]  /*0890*/  IMAD.MOV.U32 R9, RZ, RZ, 0x40000000 ;  /* 0x40000000ff097424 */ /* 0x000fe200078e00ff */
[----:B------:R-:W-:-:S04]  /*08a0*/  MOV R8, 0x8e0 ;  /* 0x000008e000087802 */ /* 0x000fc80000000f00 */
[----:B------:R-:W-:-:S08]  /*08b0*/  DFMA R2, R22, 3, R2 ;  /* 0x400800001602782b */ /* 0x000fd00000000002 */
[----:B------:R-:W-:-:S11]  /*08c0*/  DFMA R18, R20, UR10, R2 ;  /* 0x0000000a14127c2b */ /* 0x000fd60008000002 */
[----:B------:R-:W-:Y:S05]  /*08d0*/  CALL.REL.NOINC `($_Z19boundary_correctionPdS_S_S_S_S_PKdiiiiddd$__internal_accurate_pow) ;  /* 0x0000003400a07944 */ /* 0x000fea0003c00000 */
[----:B------:R-:W-:Y:S05]  /*08e0*/  BSYNC.RECONVERGENT B0 ;  /* 0x0000000000007941 */ /* 0x000fea0003800200 */
.L_x_420:
[----:B------:R-:W0:Y:S01]  /*08f0*/  LDC.64 R8, c[0x0][0x3c8] ;  /* 0x0000f200ff087b82 */ /* 0x000e220000000a00 */
[----:B------:R-:W-:Y:S01]  /*0900*/  MOV R11, R7 ;  /* 0x00000007000b7202 */ /* 0x000fe20000000f00 */
[C---:B0-----:R-:W-:Y:S02]  /*0910*/  DADD R2, R8.reuse, 2 ;  /* 0x4000000008027429 */ /* 0x041fe40000000000 */
[C---:B------:R-:W-:Y:S02]  /*0920*/  DSETP.NEU.AND P4, PT, R8.reuse, RZ, PT ;  /* 0x000000ff0800722a */ /* 0x040fe40003f8d000 */
        /* <DEDUP_REMOVED lines=11> */
.L_x_421:
[----:B------:R-:W-:Y:S01]  /*09e0*/  FSEL R11, R11, 1.875, P5 ;  /* 0x3ff000000b0b7808 */ /* 0x000fe20002800000 */
[----:B------:R-:W-:Y:S01]  /*09f0*/  IMAD.MOV.U32 R8, RZ, RZ, 0x1 ;  /* 0x00000001ff087424 */ /* 0x000fe200078e00ff */
[----:B------:R-:W-:Y:S01]  /*0a00*/  FSEL R10, R10, RZ, P5 ;  /* 0x000000ff0a0a7208 */ /* 0x000fe20002800000 */
[----:B------:R-:W0:Y:S01]  /*0a10*/  LDCU UR7, c[0x0][0x3cc] ;  /* 0x00007980ff0777ac */ /* 0x000e220008000800 */
[----:B------:R-:W1:Y:S01]  /*0a20*/  MUFU.RCP64H R9, R11 ;  /* 0x0000000b00097308 */ /* 0x000e620000001800 */
[----:B------:R-:W-:Y:S03]  /*0a30*/  BSSY.RECONVERGENT B2, `(.L_x_422) ;  /* 0x0000017000027945 */ /* 0x000fe60003800200 */
[----:B-1----:R-:W-:Y:S01]  /*0a40*/  DFMA R2, -R10, R8, 1 ;  /* 0x3ff000000a02742b */ /* 0x002fe20000000108 */
[----:B0-----:R-:W-:-:S07]  /*0a50*/  ISETP.LE.AND P6, PT, RZ, UR7, PT ;  /* 0x00000007ff007c0c */ /* 0x001fce000bfc3270 */
[----:B------:R-:W-:Y:S02]  /*0a60*/  DFMA R34, R2, R2, R2 ;  /* 0x000000020222722b */ /* 0x000fe40000000002 */
[----:B------:R-:W-:-:S06]  /*0a70*/  DMUL R2, R22, -2.5 ;  /* 0xc004000016027828 */ /* 0x000fcc0000000000 */
[----:B------:R-:W-:Y:S02]  /*0a80*/  DFMA R34, R8, R34, R8 ;  /* 0x000000220822722b */ /* 0x000fe40000000008 */
[----:B------:R-:W-:-:S06]  /*0a90*/  DFMA R2, R24, 2, R2 ;  /* 0x400000001802782b */ /* 0x000fcc0000000002 */
[----:B------:R-:W-:Y:S02]  /*0aa0*/  DFMA R36, -R10, R34, 1 ;  /* 0x3ff000000a24742b */ /* 0x000fe40000000122 */
[----:B------:R-:W-:-:S06]  /*0ab0*/  DFMA R8, R20, -0.5, R2 ;  /* 0xbfe000001408782b */ /* 0x000fcc0000000002 */
[----:B------:R-:W-:-:S04]  /*0ac0*/  DFMA R36, R34, R36, R34 ;  /* 0x000000242224722b */ /* 0x000fc80000000022 */
[----:B------:R-:W-:-:S04]  /*0ad0*/  FSETP.GEU.AND P1, PT, |R9|, 6.5827683646048100446e-37, PT ;  /* 0x036000000900780b */ /* 0x000fc80003f2e200 */
        /* <DEDUP_REMOVED lines=9> */
[----:B------:R-:W-:Y:S05]  /*0b70*/  CALL.REL.NOINC `($__internal_2_$__cuda_sm20_div_rn_f64_full) ;  /* 0x0000002c00647944 */ /* 0x000fea0003c00000 */
[----:B------:R-:W-:Y:S01]  /*0b80*/  IMAD.MOV.U32 R2, RZ, RZ, R10 ;  /* 0x000000ffff027224 */ /* 0x000fe200078e000a */
[----:B------:R-:W-:-:S07]  /*0b90*/  MOV R3, R7 ;  /* 0x0000000700037202 */ /* 0x000fce0000000f00 */
.L_x_423:
[----:B------:R-:W-:Y:S05]  /*0ba0*/  BSYNC.RECONVERGENT B2 ;  /* 0x0000000000027941 */ /* 0x000fea0003800200 */
.L_x_422:
[----:B------:R-:W0:Y:S01]  /*0bb0*/  LDCU.64 UR10, c[0x0][0x3c8] ;  /* 0x00007900ff0a77ac */ /* 0x000e220008000a00 */
[----:B------:R-:W-:Y:S01]  /*0bc0*/  DMUL R24, R24, 0.5 ;  /* 0x3fe0000018187828 */ /* 0x000fe20000000000 */
[----:B------:R-:W-:Y:S01]  /*0bd0*/  BSSY.RECONVERGENT B0, `(.L_x_424) ;  /* 0x000000a000007945 */ /* 0x000fe20003800200 */
[----:B------:R-:W-:Y:S01]  /*0be0*/  IMAD.MOV.U32 R9, RZ, RZ, 0x40080000 ;  /* 0x40080000ff097424 */ /* 0x000fe200078e00ff */
[----:B------:R-:W-:-:S05]  /*0bf0*/  MOV R8, 0xc70 ;  /* 0x00000c7000087802 */ /* 0x000fca0000000f00 */
[----:B------:R-:W-:Y:S02]  /*0c00*/  DFMA R24, R22, 0.5, -R24 ;  /* 0x3fe000001618782b */ /* 0x000fe40000000818 */
[----:B0-----:R-:W-:Y:S01]  /*0c10*/  DADD R10, -RZ, |UR10| ;  /* 0x4000000aff0a7e29 */ /* 0x001fe20008000100 */
[----:B------:R-:W-:Y:S01]  /*0c20*/  UMOV UR10, 0x55555555 ;  /* 0x55555555000a7882 */ /* 0x000fe20000000000 */
[----:B------:R-:W-:-:S04]  /*0c30*/  UMOV UR11, 0x3fc55555 ;  /* 0x3fc55555000b7882 */ /* 0x000fc80000000000 */
[----:B------:R-:W-:-:S04]  /*0c40*/  DFMA R20, R20, UR10, R24 ;  /* 0x0000000a14147c2b */ /* 0x000fc80008000018 */
[----:B------:R-:W-:-:S07]  /*0c50*/  IMAD.MOV.U32 R7, RZ, RZ, R11 ;  /* 0x000000ffff077224 */ /* 0x000fce00078e000b */
[----:B------:R-:W-:Y:S05]  /*0c60*/  CALL.REL.NOINC `($_Z19boundary_correctionPdS_S_S_S_S_PKdiiiiddd$__internal_accurate_pow) ;  /* 0x0000003000bc7944 */ /* 0x000fea0003c00000 */
[----:B------:R-:W-:Y:S05]  /*0c70*/  BSYNC.RECONVERGENT B0 ;  /* 0x0000000000007941 */ /* 0x000fea0003800200 */
.L_x_424:
[----:B------:R-:W0:Y:S01]  /*0c80*/  LDCU UR7, c[0x0][0x3cc] ;  /* 0x00007980ff0777ac */ /* 0x000e220008000800 */
[----:B------:R-:W1:Y:S01]  /*0c90*/  LDC.64 R8, c[0x0][0x3c8] ;  /* 0x0000f200ff087b82 */ /* 0x000e620000000a00 */
[----:B------:R-:W-:Y:S01]  /*0ca0*/  IMAD.MOV.U32 R22, RZ, RZ, 0x1 ;  /* 0x00000001ff167424 */ /* 0x000fe200078e00ff */
[----:B------:R-:W-:Y:S01]  /*0cb0*/  FSETP.GEU.AND P1, PT, |R19|, 6.5827683646048100446e-37, PT ;  /* 0x036000001300780b */ /* 0x000fe20003f2e200 */
[----:B------:R-:W-:-:S05]  /*0cc0*/  IMAD.MOV.U32 R11, RZ, RZ, R7 ;  /* 0x000000ffff0b7224 */ /* 0x000fca00078e0007 */
[----:B------:R-:W2:Y:S01]  /*0cd0*/  @!P4 LDC R12, c[0x0][0x3cc] ;  /* 0x0000f300ff0ccb82 */ /* 0x000ea20000000800 */
[----:B0-----:R-:W1:Y:S02]  /*0ce0*/  MUFU.RCP64H R23, UR7 ;  /* 0x0000000700177d08 */ /* 0x001e640008001800 */
[----:B-1----:R-:W-:-:S08]  /*0cf0*/  DFMA R24, R22, -R8, 1 ;  /* 0x3ff000001618742b */ /* 0x002fd00000000808 */
[----:B------:R-:W-:-:S08]  /*0d00*/  DFMA R24, R24, R24, R24 ;  /* 0x000000181818722b */ /* 0x000fd00000000018 */
[----:B------:R-:W-:-:S08]  /*0d10*/  DFMA R24, R22, R24, R22 ;  /* 0x000000181618722b */ /* 0x000fd00000000016 */
[----:B------:R-:W-:-:S08]  /*0d20*/  DFMA R22, R24, -R8, 1 ;  /* 0x3ff000001816742b */ /* 0x000fd00000000808 */
[----:B------:R-:W-:Y:S02]  /*0d30*/  DFMA R22, R24, R22, R24 ;  /* 0x000000161816722b */ /* 0x000fe40000000018 */
[----:B------:R-:W-:-:S06]  /*0d40*/  DADD R24, R8, 3 ;  /* 0x4008000008187429 */ /* 0x000fcc0000000000 */
[----:B------:R-:W-:-:S04]  /*0d50*/  DMUL R34, R18, R22 ;  /* 0x0000001612227228 */ /* 0x000fc80000000000 */
[----:B------:R-:W-:-:S04]  /*0d60*/  LOP3.LUT R24, R25, 0x7ff00000, RZ, 0xc0, !PT ;  /* 0x7ff0000019187812 */ /* 0x000fc800078ec0ff */
[----:B------:R-:W-:Y:S01]  /*0d70*/  DFMA R36, R34, -R8, R18 ;  /* 0x800000082224722b */ /* 0x000fe20000000012 */
[----:B------:R-:W-:-:S07]  /*0d80*/  ISETP.NE.AND P2, PT, R24, 0x7ff00000, PT ;  /* 0x7ff000001800780c */ /* 0x000fce0003f45270 */
[----:B------:R-:W-:Y:S02]  /*0d90*/  DFMA R22, R22, R36, R34 ;  /* 0x000000241616722b */ /* 0x000fe40000000022 */
[----:B------:R-:W-:-:S08]  /*0da0*/  DADD R34, -RZ, -R10 ;  /* 0x00000000ff227229 */ /* 0x000fd0000000090a */
[----:B------:R-:W-:Y:S02]  /*0db0*/  FFMA R11, RZ, UR7, R23 ;  /* 0x00000007ff0b7c23 */ /* 0x000fe40008000017 */
[----:B------:R-:W-:Y:S01]  /*0dc0*/  FSEL R24, R34, R10, !P6 ;  /* 0x0000000a22187208 */ /* 0x000fe20007000000 */
[----:B------:R-:W-:Y:S01]  /*0dd0*/  @!P4 IMAD.MOV.U32 R24, RZ, RZ, RZ ;  /* 0x000000ffff18c224 */ /* 0x000fe200078e00ff */
[----:B------:R-:W-:Y:S01]  /*0de0*/  FSEL R25, R35, R7, !P6 ;  /* 0x0000000723197208 */ /* 0x000fe20007000000 */
[----:B--2---:R-:W-:Y:S01]  /*0df0*/  @!P4 IMAD.MOV.U32 R25, RZ, RZ, R12 ;  /* 0x000000ffff19c224 */ /* 0x004fe200078e000c */
[----:B------:R-:W-:Y:S01]  /*0e00*/  FSETP.GT.AND P0, PT, |R11|, 1.469367938527859385e-39, PT ;  /* 0x001000000b00780b */ /* 0x000fe20003f04200 */
[----:B------:R-:W-:-:S12]  /*0e10*/  @P2 BRA `(.L_x_425) ;  /* 0x00000000001c2947 */ /* 0x000fd80003800000 */
[----:B------:R-:W-:-:S14]  /*0e20*/  DSETP.NAN.AND P2, PT, R8, R8, PT ;  /* 0x000000080800722a */ /* 0x000fdc0003f48000 */
[----:B------:R-:W-:Y:S01]  /*0e30*/  @P2 DADD R24, R8, 3 ;  /* 0x4008000008182429 */ /* 0x000fe20000000000 */
[----:B------:R-:W-:Y:S10]  /*0e40*/  @P2 BRA `(.L_x_425) ;  /* 0x0000000000102947 */ /* 0x000ff40003800000 */
[----:B------:R-:W-:-:S14]  /*0e50*/  DSETP.NEU.AND P2, PT, |R8|, +INF , PT ;  /* 0x7ff000000800742a */ /* 0x000fdc0003f4d200 */
[----:B------:R-:W-:Y:S01]  /*0e60*/  @!P2 MOV R7, 0xfff00000 ;  /* 0xfff000000007a802 */ /* 0x000fe20000000f00 */
[----:B------:R-:W-:-:S03]  /*0e70*/  @!P2 IMAD.MOV.U32 R24, RZ, RZ, RZ ;  /* 0x000000ffff18a224 */ /* 0x000fc600078e00ff */
[----:B------:R-:W-:-:S07]  /*0e80*/  @!P2 SEL R25, R7, 0x7ff00000, !P6 ;  /* 0x7ff000000719a807 */ /* 0x000fce0007000000 */
.L_x_425:
[----:B------:R-:W-:Y:S04]  /*0e90*/  BSSY.RECONVERGENT B2, `(.L_x_426) ;  /* 0x000000b000027945 */ /* 0x000fe80003800200 */
[----:B------:R-:W-:Y:S05]  /*0ea0*/  @P0 BRA P1, `(.L_x_427) ;  /* 0x0000000000240947 */ /* 0x000fea0000800000 */
[----:B------:R-:W0:Y:S01]  /*0eb0*/  LDCU.64 UR10, c[0x0][0x3c8] ;  /* 0x00007900ff0a77ac */ /* 0x000e220008000a00 */
[----:B------:R-:W-:Y:S01]  /*0ec0*/  IMAD.MOV.U32 R12, RZ, RZ, R18 ;  /* 0x000000ffff0c7224 */ /* 0x000fe200078e0012 */
[----:B------:R-:W-:Y:S01]  /*0ed0*/  MOV R8, 0xf20 ;  /* 0x00000f2000087802 */ /* 0x000fe20000000f00 */
[----:B------:R-:W-:Y:S02]  /*0ee0*/  IMAD.MOV.U32 R7, RZ, RZ, R19 ;  /* 0x000000ffff077224 */ /* 0x000fe400078e0013 */
[----:B0-----:R-:W-:Y:S02]  /*0ef0*/  IMAD.U32 R10, RZ, RZ, UR10 ;  /* 0x0000000aff0a7e24 */ /* 0x001fe4000f8e00ff */
[----:B------:R-:W-:-:S07]  /*0f00*/  IMAD.U32 R11, RZ, RZ, UR11 ;  /* 0x0000000bff0b7e24 */ /* 0x000fce000f8e00ff */
[----:B------:R-:W-:Y:S05]  /*0f10*/  CALL.REL.NOINC `($__internal_2_$__cuda_sm20_div_rn_f64_full) ;  /* 0x00000028007c7944 */ /* 0x000fea0003c00000 */
[----:B------:R-:W-:Y:S01]  /*0f20*/  IMAD.MOV.U32 R22, RZ, RZ, R10 ;  /* 0x000000ffff167224 */ /* 0x000fe200078e000a */
[----:B------:R-:W-:-:S07]  /*0f30*/  MOV R23, R7 ;  /* 0x0000000700177202 */ /* 0x000fce0000000f00 */
.L_x_427:
[----:B------:R-:W-:Y:S05]  /*0f40*/  BSYNC.RECONVERGENT B2 ;  /* 0x0000000000027941 */ /* 0x000fea0003800200 */
.L_x_426:
[----:B------:R-:W-:Y:S01]  /*0f50*/  FSEL R11, R25, 1.875, P5 ;  /* 0x3ff00000190b7808 */ /* 0x000fe20002800000 */
[----:B------:R-:W-:Y:S01]  /*0f60*/  IMAD.MOV.U32 R8, RZ, RZ, 0x1 ;  /* 0x00000001ff087424 */ /* 0x000fe200078e00ff */
[----:B------:R-:W-:Y:S01]  /*0f70*/  FSEL R10, R24, RZ, P5 ;  /* 0x000000ff180a7208 */ /* 0x000fe20002800000 */
[----:B------:R-:W-:Y:S01]  /*0f80*/  BSSY.RECONVERGENT B2, `(.L_x_428) ;  /* 0x0000014000027945 */ /* 0x000fe20003800200 */
[----:B------:R-:W0:Y:S01]  /*0f90*/  MUFU.RCP64H R9, R11 ;  /* 0x0000000b00097308 */ /* 0x000e220000001800 */
[----:B------:R-:W-:-:S03]  /*0fa0*/  FSETP.GEU.AND P1, PT, |R21|, 6.5827683646048100446e-37, PT ;  /* 0x036000001500780b */ /* 0x000fc60003f2e200 */
        /* <DEDUP_REMOVED lines=15> */
[----:B------:R-:W-:Y:S02]  /*10a0*/  IMAD.MOV.U32 R24, RZ, RZ, R10 ;  /* 0x000000ffff187224 */ /* 0x000fe400078e000a */
[----:B------:R-:W-:-:S07]  /*10b0*/  IMAD.MOV.U32 R25, RZ, RZ, R7 ;  /* 0x000000ffff197224 */ /* 0x000fce00078e0007 */
.L_x_429:
[----:B------:R-:W-:Y:S05]  /*10c0*/  BSYNC.RECONVERGENT B2 ;  /* 0x0000000000027941 */ /* 0x000fea0003800200 */
.L_x_428:
[----:B------:R-:W-:Y:S01]  /*10d0*/  DADD R28, R16, -R28 ;  /* 0x00000000101c7229 */ /* 0x000fe2000000081c */
[----:B------:R-:W-:Y:S01]  /*10e0*/  IMAD.MOV.U32 R8, RZ, RZ, 0x1 ;  /* 0x00000001ff087424 */ /* 0x000fe200078e00ff */
[----:B------:R-:W0:Y:S01]  /*10f0*/  LDCU.64 UR10, c[0x0][0x3c8] ;  /* 0x00007900ff0a77ac */ /* 0x000e220008000a00 */
[----:B------:R-:W-:Y:S03]  /*1100*/  BSSY.RECONVERGENT B2, `(.L_x_430) ;  /* 0x0000016000027945 */ /* 0x000fe60003800200 */
[----:B------:R-:W1:Y:S02]  /*1110*/  MUFU.RCP64H R9, R29 ;  /* 0x0000001d00097308 */ /* 0x000e640000001800 */
[----:B-1----:R-:W-:-:S08]  /*1120*/  DFMA R10, -R28, R8, 1 ;  /* 0x3ff000001c0a742b */ /* 0x002fd00000000108 */
[----:B------:R-:W-:-:S08]  /*1130*/  DFMA R10, R10, R10, R10 ;  /* 0x0000000a0a0a722b */ /* 0x000fd0000000000a */
[----:B------:R-:W-:Y:S02]  /*1140*/  DFMA R10, R8, R10, R8 ;  /* 0x0000000a080a722b */ /* 0x000fe40000000008 */
[----:B0-----:R-:W-:-:S06]  /*1150*/  DMUL R8, R16, UR10 ;  /* 0x0000000a10087c28 */ /* 0x001fcc0008000000 */
        /* <DEDUP_REMOVED lines=14> */
[----:B------:R-:W-:Y:S05]  /*1240*/  CALL.REL.NOINC `($__internal_2_$__cuda_sm20_div_rn_f64_full) ;  /* 0x0000002400b07944 */ /* 0x000fea0003c00000 */
[----:B------:R-:W-:-:S07]  /*1250*/  IMAD.MOV.U32 R11, RZ, RZ, R7 ;  /* 0x000000ffff0b7224 */ /* 0x000fce00078e0007 */
.L_x_431:
[----:B------:R-:W-:Y:S05]  /*1260*/  BSYNC.RECONVERGENT B2 ;  /* 0x0000000000027941 */ /* 0x000fea0003800200 */
.L_x_430:
[----:B------:R-:W0:Y:S01]  /*1270*/  LDCU.64 UR10, c[0x0][0x3c8] ;  /* 0x00007900ff0a77ac */ /* 0x000e220008000a00 */
[----:B------:R-:W-:Y:S01]  /*1280*/  DADD R28, R2, R2 ;  /* 0x00000000021c7229 */ /* 0x000fe20000000002 */
[----:B------:R-:W-:Y:S01]  /*1290*/  BSSY.RECONVERGENT B2, `(.L_x_432) ;  /* 0x000002b000027945 */ /* 0x000fe20003800200 */
[----:B------:R-:W-:Y:S01]  /*12a0*/  DMUL R20, R24, 3 ;  /* 0x4008000018147828 */ /* 0x000fe20000000000 */
[----:B------:R-:W-:Y:S01]  /*12b0*/  IMAD.MOV.U32 R18, RZ, RZ, RZ ;  /* 0x000000ffff127224 */ /* 0x000fe200078e00ff */
[----:B0-----:R-:W-:-:S11]  /*12c0*/  DADD R46, R10, UR10 ;  /* 0x0000000a0a2e7e29 */ /* 0x001fd60008000000 */
.L_x_435:
[-C--:B------:R-:W-:Y:S01]  /*12d0*/  DFMA R8, R28, R46.reuse, R22 ;  /* 0x0000002e1c08722b */ /* 0x080fe20000000016 */
[----:B------:R-:W-:Y:S01]  /*12e0*/  BSSY.RECONVERGENT B3, `(.L_x_433) ;  /* 0x000001e000037945 */ /* 0x000fe20003800200 */
[----:B------:R-:W-:Y:S02]  /*12f0*/  DMUL R10, R20, R46 ;  /* 0x0000002e140a7228 */ /* 0x000fe40000000000 */
[----:B------:R-:W-:-:S06]  /*1300*/  DMUL R36, R46, R2 ;  /* 0x000000022e247228 */ /* 0x000fcc0000000000 */
[----:B------:R-:W-:Y:S01]  /*1310*/  DFMA R8, R10, R46, R8 ;  /* 0x0000002e0a08722b */ /* 0x000fe20000000008 */
[----:B------:R-:W-:-:S05]  /*1320*/  IMAD.MOV.U32 R10, RZ, RZ, 0x1 ;  /* 0x00000001ff0a7424 */ /* 0x000fca00078e00ff */
[----:B------:R-:W0:Y:S02]  /*1330*/  MUFU.RCP64H R11, R9 ;  /* 0x00000009000b7308 */ /* 0x000e240000001800 */
[----:B0-----:R-:W-:-:S08]  /*1340*/  DFMA R34, -R8, R10, 1 ;  /* 0x3ff000000822742b */ /* 0x001fd0000000010a */
[----:B------:R-:W-:Y:S02]  /*1350*/  DFMA R38, R34, R34, R34 ;  /* 0x000000222226722b */ /* 0x000fe40000000022 */
[----:B------:R-:W-:-:S06]  /*1360*/  DFMA R34, R46, R22, R26 ;  /* 0x000000162e22722b */ /* 0x000fcc000000001a */
[----:B------:R-:W-:Y:S02]  /*1370*/  DFMA R10, R10, R38, R10 ;  /* 0x000000260a0a722b */ /* 0x000fe4000000000a */
[----:B------:R-:W-:Y:S02]  /*1380*/  DMUL R38, R46, R24 ;  /* 0x000000182e267228 */ /* 0x000fe40000000000 */
[----:B------:R-:W-:-:S04]  /*1390*/  DFMA R34, R36, R46, R34 ;  /* 0x0000002e2422722b */ /* 0x000fc80000000022 */
[----:B------:R-:W-:Y:S02]  /*13a0*/  DFMA R36, -R8, R10, 1 ;  /* 0x3ff000000824742b */ /* 0x000fe4000000010a */
[----:B------:R-:W-:-:S06]  /*13b0*/  DMUL R38, R38, R46 ;  /* 0x0000002e26267228 */ /* 0x000fcc0000000000 */
[----:B------:R-:W-:Y:S02]  /*13c0*/  DFMA R10, R10, R36, R10 ;  /* 0x000000240a0a722b */ /* 0x000fe4000000000a */
[----:B------:R-:W-:-:S08]  /*13d0*/  DFMA R34, R38, R46, R34 ;  /* 0x0000002e2622722b */ /* 0x000fd00000000022 */
[----:B------:R-:W-:Y:S02]  /*13e0*/  DMUL R36, R34, R10 ;  /* 0x0000000a22247228 */ /* 0x000fe40000000000 */
[----:B------:R-:W-:-:S06]  /*13f0*/  FSETP.GEU.AND P1, PT, |R35|, 6.5827683646048100446e-37, PT ;  /* 0x036000002300780b */ /* 0x000fcc0003f2e200 */
        /* <DEDUP_REMOVED lines=10> */
[----:B------:R-:W-:Y:S05]  /*14a0*/  CALL.REL.NOINC `($__internal_2_$__cuda_sm20_div_rn_f64_full) ;  /* 0x0000002400187944 */ /* 0x000fea0003c00000 */
[----:B------:R-:W-:-:S07]  /*14b0*/  IMAD.MOV.U32 R11, RZ, RZ, R7 ;  /* 0x000000ffff0b7224 */ /* 0x000fce00078e0007 */
.L_x_434:
[----:B------:R-:W-:Y:S05]  /*14c0*/  BSYNC.RECONVERGENT B3 ;  /* 0x0000000000037941 */ /* 0x000fea0003800200 */
.L_x_433:
[----:B------:R-:W-:Y:S01]  /*14d0*/  UMOV UR10, 0x86a12b9b ;  /* 0x86a12b9b000a7882 */ /* 0x000fe20000000000 */
[----:B------:R-:W-:Y:S01]  /*14e0*/  UMOV UR11, 0x3d06849b ;  /* 0x3d06849b000b7882 */ /* 0x000fe20000000000 */
[C---:B------:R-:W-:Y:S01]  /*14f0*/  ISETP.GE.U32.AND P0, PT, R18.reuse, 0x31, PT ;  /* 0x000000311200780c */ /* 0x040fe20003f06070 */
[C---:B------:R-:W-:Y:S01]  /*1500*/  DSETP.GT.AND P1, PT, |R10|.reuse, UR10, PT ;  /* 0x0000000a0a007e2a */ /* 0x040fe2000bf24200 */
[----:B------:R-:W-:Y:S01]  /*1510*/  VIADD R18, R18, 0x1 ;  /* 0x0000000112127836 */ /* 0x000fe20000000000 */
[----:B------:R-:W-:-:S12]  /*1520*/  DADD R46, -R10, R46 ;  /* 0x000000000a2e7229 */ /* 0x000fd8000000012e */
[----:B------:R-:W-:Y:S05]  /*1530*/  @!P0 BRA P1, `(.L_x_435) ;  /* 0xfffffffc00648947 */ /* 0x000fea000083ffff */
[----:B------:R-:W-:Y:S05]  /*1540*/  BSYNC.RECONVERGENT B2 ;  /* 0x0000000000027941 */ /* 0x000fea0003800200 */
.L_x_432:
[----:B------:R-:W0:Y:S01]  /*1550*/  LDCU.64 UR10, c[0x0][0x3c8] ;  /* 0x00007900ff0a77ac */ /* 0x000e220008000a00 */
[----:B------:R-:W1:Y:S08]  /*1560*/  LDC.64 R2, c[0x0][0x380] ;  /* 0x0000e000ff027b82 */ /* 0x000e700000000a00 */
[----:B------:R-:W2:Y:S01]  /*1570*/  LDC.64 R10, c[0x0][0x388] ;  /* 0x0000e200ff0a7b82 */ /* 0x000ea20000000a00 */
[----:B0-----:R-:W-:Y:S01]  /*1580*/  DADD R46, R46, -UR10 ;  /* 0x8000000a2e2e7e29 */ /* 0x001fe20008000000 */
[----:B-1----:R-:W-:-:S07]  /*1590*/  IMAD.WIDE R2, R0, 0x8, R2 ;  /* 0x0000000800027825 */ /* 0x002fce00078e0202 */
[----:B------:R-:W-:Y:S01]  /*15a0*/  DADD R8, -R46, UR10 ;  /* 0x0000000a2e087e29 */ /* 0x000fe20008000100 */
[----:B------:R0:W-:Y:S01]  /*15b0*/  STG.E.64 desc[UR8][R2.64], R46 ;  /* 0x0000002e02007986 */ /* 0x0001e2000c101b08 */
[----:B--2---:R-:W-:-:S05]  /*15c0*/  IMAD.WIDE R10, R33, 0x8, R10 ;  /* 0x00000008210a7825 */ /* 0x004fca00078e020a */
[----:B------:R0:W-:Y:S04]  /*15d0*/  STG.E.64 desc[UR8][R10.64], R8 ;  /* 0x000000080a007986 */ /* 0x0001e8000c101b08 */
.L_x_419:
[----:B------:R-:W-:Y:S05]  /*15e0*/  BSYNC.RECONVERGENT B1 ;  /* 0x0000000000017941 */ /* 0x000fea0003800200 */
.L_x_418:
[----:B------:R-:W-:Y:S01]  /*15f0*/  VIADD R7, R32, 0x1 ;  /* 0x0000000120077836 */ /* 0x000fe20000000000 */
[----:B0-----:R-:W-:Y:S01]  /*1600*/  MOV R8, RZ ;  /* 0x000000ff00087202 */ /* 0x001fe20000000f00 */
[----:B------:R-:W0:Y:S02]  /*1610*/  LDCU UR14, c[0x0][0x3bc] ;  /* 0x00007780ff0e77ac */ /* 0x000e240008000800 */
[----:B------:R-:W1:Y:S02]  /*1620*/  I2F.F64 R2, R7 ;  /* 0x0000000700027312 */ /* 0x000e640000201c00 */
[----:B-1----:R-:W-:Y:S01]  /*1630*/  DSETP.MAX.AND P0, P1, RZ, R2, PT ;  /* 0x00000002ff00722a */ /* 0x002fe2000390f000 */
[----:B------:R-:W-:-:S05]  /*1640*/  IMAD.MOV.U32 R9, RZ, RZ, R3 ;  /* 0x000000ffff097224 */ /* 0x000fca00078e0003 */
[C---:B------:R-:W-:Y:S02]  /*1650*/  FSEL R11, R8.reuse, R9, P0 ;  /* 0x00000009080b7208 */ /* 0x040fe40000000000 */
[----:B------:R-:W-:-:S06]  /*1660*/  SEL R2, R8, R2, P0 ;  /* 0x0000000208027207 */ /* 0x000fcc0000000000 */
[----:B------:R-:W-:-:S05]  /*1670*/  @P1 LOP3.LUT R11, R9, 0x80000, RZ, 0xfc, !PT ;  /* 0x00080000090b1812 */ /* 0x000fca00078efcff */
[----:B------:R-:W-:-:S06]  /*1680*/  IMAD.MOV.U32 R3, RZ, RZ, R11 ;  /* 0x000000ffff037224 */ /* 0x000fcc00078e000b */
[----:B------:R-:W-:-:S06]  /*1690*/  DSETP.GT.AND P0, PT, R2, R30, PT ;  /* 0x0000001e0200722a */ /* 0x000fcc0003f04000 */
[----:B------:R-:W-:Y:S02]  /*16a0*/  FSEL R10, R30, R2, P0 ;  /* 0x000000021e0a7208 */ /* 0x000fe40000000000 */
[----:B------:R-:W-:Y:S02]  /*16b0*/  FSEL R11, R31, R3, P0 ;  /* 0x000000031f0b7208 */ /* 0x000fe40000000000 */
[----:B------:R-:W1:Y:S02]  /*16c0*/  LDC.64 R2, c[0x0][0x3b0] ;  /* 0x0000ec00ff027b82 */ /* 0x000e640000000a00 */
[----:B------:R-:W0:Y:S02]  /*16d0*/  F2I.F64.TRUNC R10, R10 ;  /* 0x0000000a000a7311 */ /* 0x000e24000030d100 */
[----:B0-----:R-:W-:-:S04]  /*16e0*/  IMAD R33, R13, UR14, R10 ;  /* 0x0000000e0d217c24 */ /* 0x001fc8000f8e020a */
[----:B-1----:R-:W-:-:S06]  /*16f0*/  IMAD.WIDE R18, R33, 0x8, R2 ;  /* 0x0000000821127825 */ /* 0x002fcc00078e0202 */
[----:B------:R-:W2:Y:S01]  /*1700*/  LDG.E.64 R18, desc[UR8][R18.64] ;  /* 0x0000000812127981 */ /* 0x000ea2000c1e1b00 */
[----:B------:R-:W-:Y:S01]  /*1710*/  BSSY.RECONVERGENT B1, `(.L_x_436) ;  /* 0x0000107000017945 */ /* 0x000fe20003800200 */
[----:B--2---:R-:W-:-:S08]  /*1720*/  DMUL R8, R16, R18 ;  /* 0x0000001210087228 */ /* 0x004fd00000000000 */
[----:B------:R-:W-:-:S14]  /*1730*/  DSETP.GEU.AND P0, PT, R8, RZ, PT ;  /* 0x000000ff0800722a */ /* 0x000fdc0003f0e000 */
[----:B------:R-:W-:Y:S05]  /*1740*/  @P0 BRA `(.L_x_437) ;  /* 0x00000010000c0947 */ /* 0x000fea0003800000 */
[C---:B------:R-:W-:Y:S01]  /*1750*/  VIADD R7, R32.reuse, 0xffffffff ;  /* 0xffffffff20077836 */ /* 0x040fe20000000000 */
[----:B------:R-:W0:Y:S01]  /*1760*/  LDCU.64 UR6, c[0x0][0x3d0] ;  /* 0x00007a00ff0677ac */ /* 0x000e220008000a00 */
[----:B------:R-:W-:Y:S02]  /*1770*/  VIADD R10, R32, 0x2 ;  /* 0x00000002200a7836 */ /* 0x000fe40000000000 */
[----:B------:R1:W2:Y:S08]  /*1780*/  I2F.F64 R8, R7 ;  /* 0x0000000700087312 */ /* 0x0002b00000201c00 */
[----:B------:R-:W3:Y:S01]  /*1790*/  I2F.F64 R10, R10 ;  /* 0x0000000a000a7312 */ /* 0x000ee20000201c00 */
[----:B-1----:R-:W-:Y:S01]  /*17a0*/  MOV R7, RZ ;  /* 0x000000ff00077202 */ /* 0x002fe20000000f00 */
[----:B--2---:R-:W-:Y:S01]  /*17b0*/  DSETP.MAX.AND P0, P1, RZ, R8, PT ;  /* 0x00000008ff00722a */ /* 0x004fe2000390f000 */
[----:B------:R-:W-:-:S02]  /*17c0*/  IMAD.MOV.U32 R21, RZ, RZ, R8 ;  /* 0x000000ffff157224 */ /* 0x000fc400078e0008 */
[----:B------:R-:W-:-:S05]  /*17d0*/  IMAD.MOV.U32 R8, RZ, RZ, RZ ;  /* 0x000000ffff087224 */ /* 0x000fca00078e00ff */
[C---:B------:R-:W-:Y:S01]  /*17e0*/  FSEL R23, R8.reuse, R9, P0 ;  /* 0x0000000908177208 */ /* 0x040fe20000000000 */
[----:B---3--:R-:W-:Y:S01]  /*17f0*/  DSETP.MAX.AND P2, P3, RZ, R10, PT ;  /* 0x0000000aff00722a */ /* 0x008fe20003b4f000 */
[----:B------:R-:W-:Y:S01]  /*1800*/  SEL R8, R8, R21, P0 ;  /* 0x0000001508087207 */ /* 0x000fe20000000000 */
[----:B------:R-:W-:-:S03]  /*1810*/  IMAD.MOV.U32 R12, RZ, RZ, R11 ;  /* 0x000000ffff0c7224 */ /* 0x000fc600078e000b */
[----:B------:R-:W-:Y:S02]  /*1820*/  @P1 LOP3.LUT R23, R9, 0x80000, RZ, 0xfc, !PT ;  /* 0x0008000009171812 */ /* 0x000fe400078efcff */
[----:B------:R-:W-:Y:S01]  /*1830*/  FSEL R21, R7, R12, P2 ;  /* 0x0000000c07157208 */ /* 0x000fe20001000000 */
[----:B------:R-:W-:Y:S02]  /*1840*/  IMAD.MOV.U32 R7, RZ, RZ, R10 ;  /* 0x000000ffff077224 */ /* 0x000fe400078e000a */
[----:B------:R-:W-:Y:S02]  /*1850*/  IMAD.MOV.U32 R9, RZ, RZ, R23 ;  /* 0x000000ffff097224 */ /* 0x000fe400078e0017 */
[----:B------:R-:W-:Y:S02]  /*1860*/  IMAD.MOV.U32 R10, RZ, RZ, RZ ;  /* 0x000000ffff0a7224 */ /* 0x000fe400078e00ff */
[----:B------:R-:W-:Y:S02]  /*1870*/  @P3 LOP3.LUT R21, R12, 0x80000, RZ, 0xfc, !PT ;  /* 0x000800000c153812 */ /* 0x000fe400078efcff */
[----:B------:R-:W-:Y:S01]  /*1880*/  DSETP.GT.AND P0, PT, R8, R30, PT ;  /* 0x0000001e0800722a */ /* 0x000fe20003f04000 */
[----:B------:R-:W-:-:S02]  /*1890*/  SEL R10, R10, R7, P2 ;  /* 0x000000070a0a7207 */ /* 0x000fc40001000000 */
[----:B------:R-:W-:-:S03]  /*18a0*/  IMAD.MOV.U32 R11, RZ, RZ, R21 ;  /* 0x000000ffff0b7224 */ /* 0x000fc600078e0015 */
        /* <DEDUP_REMOVED lines=8> */
[----:B------:R-:W-:-:S06]  /*1930*/  IMAD.WIDE R20, R21, 0x8, R2 ;  /* 0x0000000815147825 */ /* 0x000fcc00078e0202 */
[----:B------:R-:W3:Y:S01]  /*1940*/  LDG.E.64 R20, desc[UR8][R20.64] ;  /* 0x0000000814147981 */ /* 0x000ee2000c1e1b00 */
[----:B--2---:R-:W-:-:S04]  /*1950*/  IMAD R13, R13, UR14, R10 ;  /* 0x0000000e0d0d7c24 */ /* 0x004fc8000f8e020a */
[----:B------:R-:W-:-:S06]  /*1960*/  IMAD.WIDE R2, R13, 0x8, R2 ;  /* 0x000000080d027825 */ /* 0x000fcc00078e0202 */
[----:B------:R-:W2:Y:S01]  /*1970*/  LDG.E.64 R2, desc[UR8][R2.64] ;  /* 0x0000000802027981 */ /* 0x000ea2000c1e1b00 */
[----:B0-----:R-:W-:Y:S01]  /*1980*/  DADD R10, -RZ, |UR6| ;  /* 0x40000006ff0a7e29 */ /* 0x001fe20008000100 */
[----:B------:R-:W-:Y:S01]  /*1990*/  UMOV UR6, 0x55555555 ;  /* 0x5555555500067882 */ /* 0x000fe20000000000 */
[----:B------:R-:W-:Y:S01]  /*19a0*/  UMOV UR7, 0x3fd55555 ;  /* 0x3fd5555500077882 */ /* 0x000fe20000000000 */
[----:B------:R-:W-:Y:S07]  /*19b0*/  BSSY.RECONVERGENT B0, `(.L_x_438) ;  /* 0x000000b000007945 */ /* 0x000fee0003800200 */
[----:B------:R-:W-:Y:S01]  /*19c0*/  IMAD.MOV.U32 R7, RZ, RZ, R11 ;  /* 0x000000ffff077224 */ /* 0x000fe200078e000b */
[----:B---3--:R-:W-:-:S02]  /*19d0*/  DADD R22, R18, -R20 ;  /* 0x0000000012167229 */ /* 0x008fc40000000814 */
[----:B------:R-:W-:-:S06]  /*19e0*/  DADD R24, R16, -R20 ;  /* 0x0000000010187229 */ /* 0x000fcc0000000814 */
[----:B------:R-:W-:Y:S02]  /*19f0*/  DMUL R8, R22, -1.5 ;  /* 0xbff8000016087828 */ /* 0x000fe40000000000 */
[----:B--2---:R-:W-:-:S06]  /*1a00*/  DADD R26, -R20, R2 ;  /* 0x00000000141a7229 */ /* 0x004fcc0000000102 */
[----:B------:R-:W-:-:S08]  /*1a10*/  DFMA R8, R24, 3, R8 ;  /* 0x400800001808782b */ /* 0x000fd00000000008 */
[----:B------:R-:W-:Y:S01]  /*1a20*/  DFMA R28, R26, UR6, R8 ;  /* 0x000000061a1c7c2b */ /* 0x000fe20008000008 */
[----:B------:R-:W-:Y:S02]  /*1a30*/  MOV R9, 0x40000000 ;  /* 0x4000000000097802 */ /* 0x000fe40000000f00 */
[----:B------:R-:W-:-:S08]  /*1a40*/  MOV R8, 0x1a60 ;  /* 0x00001a6000087802 */ /* 0x000fd00000000f00 */
[----:B------:R-:W-:Y:S05]  /*1a50*/  CALL.REL.NOINC `($_Z19boundary_correctionPdS_S_S_S_S_PKdiiiiddd$__internal_accurate_pow) ;  /* 0x0000002400407944 */ /* 0x000fea0003c00000 */
[----:B------:R-:W-:Y:S05]  /*1a60*/  BSYNC.RECONVERGENT B0 ;  /* 0x0000000000007941 */ /* 0x000fea0003800200 */
.L_x_438:
[----:B------:R-:W0:Y:S01]  /*1a70*/  LDC.64 R8, c[0x0][0x3d0] ;  /* 0x0000f400ff087b82 */ /* 0x000e220000000a00 */
[----:B------:R-:W-:Y:S01]  /*1a80*/  IMAD.MOV.U32 R11, RZ, RZ, R7 ;  /* 0x000000ffff0b7224 */ /* 0x000fe200078e0007 */
        /* <DEDUP_REMOVED lines=13> */
.L_x_439:
        /* <DEDUP_REMOVED lines=23> */
[----:B------:R-:W-:-:S07]  /*1cd0*/  MOV R8, 0x1cf0 ;  /* 0x00001cf000087802 */ /* 0x000fce0000000f00 */
[----:B------:R-:W-:Y:S05]  /*1ce0*/  CALL.REL.NOINC `($__internal_2_$__cuda_sm20_div_rn_f64_full) ;  /* 0x0000001c00087944 */ /* 0x000fea0003c00000 */
[----:B------:R-:W-:Y:S01]  /*1cf0*/  IMAD.MOV.U32 R2, RZ, RZ, R10 ;  /* 0x000000ffff027224 */ /* 0x000fe200078e000a */
[----:B------:R-:W-:-:S07]  /*1d00*/  MOV R3, R7 ;  /* 0x0000000700037202 */ /* 0x000fce0000000f00 */
.L_x_441:
[----:B------:R-:W-:Y:S05]  /*1d10*/  BSYNC.RECONVERGENT B2 ;  /* 0x0000000000027941 */ /* 0x000fea0003800200 */
.L_x_440:
        /* <DEDUP_REMOVED lines=13> */
.L_x_442:
        /* <DEDUP_REMOVED lines=30> */
[----:B------:R-:W0:Y:S01]  /*1fd0*/  @!P2 LDC R7, c[0x0][0x3d4] ;  /* 0x0000f500ff07ab82 */ /* 0x000e220000000800 */
[----:B------:R-:W-:Y:S01]  /*1fe0*/  @!P2 IMAD.MOV.U32 R24, RZ, RZ, RZ ;  /* 0x000000ffff18a224 */ /* 0x000fe200078e00ff */
[----:B0-----:R-:W-:Y:S02]  /*1ff0*/  @!P2 ISETP.GE.AND P3, PT, R7, RZ, PT ;  /* 0x000000ff0700a20c */ /* 0x001fe40003f66270 */
[----:B------:R-:W-:-:S04]  /*2000*/  @!P2 MOV R7, 0xfff00000 ;  /* 0xfff000000007a802 */ /* 0x000fc80000000f00 */
[----:B------:R-:W-:-:S07]  /*2010*/  @!P2 SEL R25, R7, 0x7ff00000, !P3 ;  /* 0x7ff000000719a807 */ /* 0x000fce0005800000 */
.L_x_443:
        /* <DEDUP_REMOVED lines=11> */
.L_x_445:
[----:B------:R-:W-:Y:S05]  /*20d0*/  BSYNC.RECONVERGENT B2 ;  /* 0x0000000000027941 */ /* 0x000fea0003800200 */
.L_x_444:
[----:B------:R-:W0:Y:S01]  /*20e0*/  LDC.64 R8, c[0x0][0x3d0] ;  /* 0x0000f400ff087b82 */ /* 0x000e220000000a00 */
[----:B------:R-:W-:Y:S01]  /*20f0*/  FSETP.GEU.AND P1, PT, |R27|, 6.5827683646048100446e-37, PT ;  /* 0x036000001b00780b */ /* 0x000fe20003f2e200 */
[----:B------:R-:W-:Y:S01]  /*2100*/  BSSY.RECONVERGENT B2, `(.L_x_446) ;  /* 0x0000017000027945 */ /* 0x000fe20003800200 */
[----:B0-----:R-:W-:Y:S01]  /*2110*/  DSETP.NEU.AND P0, PT, R8, 1, PT ;  /* 0x3ff000000800742a */ /* 0x001fe20003f0d000 */
[----:B------:R-:W-:-:S05]  /*2120*/  IMAD.MOV.U32 R8, RZ, RZ, 0x1 ;  /* 0x00000001ff087424 */ /* 0x000fca00078e00ff */
[----:B------:R-:W-:Y:S02]  /*2130*/  FSEL R11, R25, 1.875, P0 ;  /* 0x3ff00000190b7808 */ /* 0x000fe40000000000 */
[----:B------:R-:W-:Y:S02]  /*2140*/  FSEL R10, R24, RZ, P0 ;  /* 0x000000ff180a7208 */ /* 0x000fe40000000000 */
[----:B------:R-:W0:Y:S04]  /*2150*/  MUFU.RCP64H R9, R11 ;  /* 0x0000000b00097308 */ /* 0x000e280000001800 */
        /* <DEDUP_REMOVED lines=17> */
.L_x_447:
[----:B------:R-:W-:Y:S05]  /*2270*/  BSYNC.RECONVERGENT B2 ;  /* 0x0000000000027941 */ /* 0x000fea0003800200 */
.L_x_446:
[C---:B------:R-:W-:Y:S01]  /*2280*/  DADD R18, R16.reuse, -R18 ;  /* 0x0000000010127229 */ /* 0x040fe20000000812 */
[----:B------:R-:W-:Y:S01]  /*2290*/  MOV R8, 0x1 ;  /* 0x0000000100087802 */ /* 0x000fe20000000f00 */
[----:B------:R-:W0:Y:S01]  /*22a0*/  LDCU.64 UR6, c[0x0][0x3d0] ;  /* 0x00007a00ff0677ac */ /* 0x000e220008000a00 */
[----:B------:R-:W-:Y:S03]  /*22b0*/  BSSY.RECONVERGENT B2, `(.L_x_448) ;  /* 0x0000015000027945 */ /* 0x000fe60003800200 */
[----:B------:R-:W1:Y:S01]  /*22c0*/  MUFU.RCP64H R9, R19 ;  /* 0x0000001300097308 */ /* 0x000e620000001800 */
[----:B0-----:R-:W-:Y:S02]  /*22d0*/  DMUL R12, R16, UR6 ;  /* 0x00000006100c7c28 */ /* 0x001fe40008000000 */
[----:B-1----:R-:W-:-:S08]  /*22e0*/  DFMA R10, -R18, R8, 1 ;  /* 0x3ff00000120a742b */ /* 0x002fd00000000108 */
[----:B------:R-:W-:Y:S01]  /*22f0*/  FSETP.GEU.AND P1, PT, |R13|, 6.5827683646048100446e-37, PT ;  /* 0x036000000d00780b */ /* 0x000fe20003f2e200 */
        /* <DEDUP_REMOVED lines=14> */
[----:B------:R-:W-:Y:S05]  /*23e0*/  CALL.REL.NOINC `($__internal_2_$__cuda_sm20_div_rn_f64_full) ;  /* 0x0000001400487944 */ /* 0x000fea0003c00000 */
[----:B------:R-:W-:-:S07]  /*23f0*/  IMAD.MOV.U32 R11, RZ, RZ, R7 ;  /* 0x000000ffff0b7224 */ /* 0x000fce00078e0007 */
.L_x_449:
[----:B------:R-:W-:Y:S05]  /*2400*/  BSYNC.RECONVERGENT B2 ;  /* 0x0000000000027941 */ /* 0x000fea0003800200 */
.L_x_448:
[----:B------:R-:W0:Y:S01]  /*2410*/  LDCU.64 UR6, c[0x0][0x3d0] ;  /* 0x00007a00ff0677ac */ /* 0x000e220008000a00 */
[----:B------:R-:W-:Y:S01]  /*2420*/  DADD R26, R2, R2 ;  /* 0x00000000021a7229 */ /* 0x000fe20000000002 */
[----:B------:R-:W-:Y:S01]  /*2430*/  BSSY.RECONVERGENT B2, `(.L_x_450) ;  /* 0x000002b000027945 */ /* 0x000fe20003800200 */
[----:B------:R-:W-:Y:S01]  /*2440*/  DMUL R18, R24, 3 ;  /* 0x4008000018127828 */ /* 0x000fe20000000000 */
[----:B------:R-:W-:Y:S01]  /*2450*/  IMAD.MOV.U32 R13, RZ, RZ, RZ ;  /* 0x000000ffff0d7224 */ /* 0x000fe200078e00ff */
[----:B0-----:R-:W-:-:S11]  /*2460*/  DADD R28, R10, UR6 ;  /* 0x000000060a1c7e29 */ /* 0x001fd60008000000 */
.L_x_453:
[-C--:B------:R-:W-:Y:S01]  /*2470*/  DFMA R8, R26, R28.reuse, R22 ;  /* 0x0000001c1a08722b */ /* 0x080fe20000000016 */
[----:B------:R-:W-:Y:S01]  /*2480*/  MOV R36, 0x1 ;  /* 0x0000000100247802 */ /* 0x000fe20000000f00 */
[----:B------:R-:W-:Y:S01]  /*2490*/  DMUL R10, R18, R28 ;  /* 0x0000001c120a7228 */ /* 0x000fe20000000000 */
[----:B------:R-:W-:Y:S01]  /*24a0*/  BSSY.RECONVERGENT B3, `(.L_x_451) ;  /* 0x000001c000037945 */ /* 0x000fe20003800200 */
[C---:B------:R-:W-:Y:S02]  /*24b0*/  DMUL R30, R28.reuse, R2 ;  /* 0x000000021c1e7228 */ /* 0x040fe40000000000 */
[----:B------:R-:W-:-:S04]  /*24c0*/  DMUL R34, R28, R24 ;  /* 0x000000181c227228 */ /* 0x000fc80000000000 */
[----:B------:R-:W-:-:S04]  /*24d0*/  DFMA R8, R10, R28, R8 ;  /* 0x0000001c0a08722b */ /* 0x000fc80000000008 */
[----:B------:R-:W-:Y:S02]  /*24e0*/  DMUL R34, R34, R28 ;  /* 0x0000001c22227228 */ /* 0x000fe40000000000 */
[----:B------:R-:W0:Y:S02]  /*24f0*/  MUFU.RCP64H R37, R9 ;  /* 0x0000000900257308 */ /* 0x000e240000001800 */
[----:B0-----:R-:W-:-:S08]  /*2500*/  DFMA R10, -R8, R36, 1 ;  /* 0x3ff00000080a742b */ /* 0x001fd00000000124 */
[----:B------:R-:W-:Y:S02]  /*2510*/  DFMA R38, R10, R10, R10 ;  /* 0x0000000a0a26722b */ /* 0x000fe4000000000a */
[----:B------:R-:W-:-:S06]  /*2520*/  DFMA R10, R28, R22, R20 ;  /* 0x000000161c0a722b */ /* 0x000fcc0000000014 */
[----:B------:R-:W-:Y:S02]  /*2530*/  DFMA R38, R36, R38, R36 ;  /* 0x000000262426722b */ /* 0x000fe40000000024 */
[----:B------:R-:W-:-:S06]  /*2540*/  DFMA R10, R30, R28, R10 ;  /* 0x0000001c1e0a722b */ /* 0x000fcc000000000a */
[----:B------:R-:W-:Y:S02]  /*2550*/  DFMA R30, -R8, R38, 1 ;  /* 0x3ff00000081e742b */ /* 0x000fe40000000126 */
[----:B------:R-:W-:-:S06]  /*2560*/  DFMA R36, R34, R28, R10 ;  /* 0x0000001c2224722b */ /* 0x000fcc000000000a */
        /* <DEDUP_REMOVED lines=13> */
[----:B------:R-:W-:Y:S05]  /*2640*/  CALL.REL.NOINC `($__internal_2_$__cuda_sm20_div_rn_f64_full) ;  /* 0x0000001000b07944 */ /* 0x000fea0003c00000 */
[----:B------:R-:W-:-:S07]  /*2650*/  IMAD.MOV.U32 R11, RZ, RZ, R7 ;  /* 0x000000ffff0b7224 */ /* 0x000fce00078e0007 */
.L_x_452:
[----:B------:R-:W-:Y:S05]  /*2660*/  BSYNC.RECONVERGENT B3 ;  /* 0x0000000000037941 */ /* 0x000fea0003800200 */
.L_x_451:
[----:B------:R-:W-:Y:S01]  /*2670*/  UMOV UR6, 0x86a12b9b ;  /* 0x86a12b9b00067882 */ /* 0x000fe20000000000 */
[----:B------:R-:W-:Y:S01]  /*2680*/  UMOV UR7, 0x3d06849b ;  /* 0x3d06849b00077882 */ /* 0x000fe20000000000 */
[C---:B------:R-:W-:Y:S01]  /*2690*/  ISETP.GE.U32.AND P0, PT, R13.reuse, 0x31, PT ;  /* 0x000000310d00780c */ /* 0x040fe20003f06070 */
[C---:B------:R-:W-:Y:S01]  /*26a0*/  DSETP.GT.AND P1, PT, |R10|.reuse, UR6, PT ;  /* 0x000000060a007e2a */ /* 0x040fe2000bf24200 */
[----:B------:R-:W-:Y:S01]  /*26b0*/  IADD3 R13, PT, PT, R13, 0x1, RZ ;  /* 0x000000010d0d7810 */ /* 0x000fe20007ffe0ff */
[----:B------:R-:W-:-:S12]  /*26c0*/  DADD R28, -R10, R28 ;  /* 0x000000000a1c7229 */ /* 0x000fd8000000011c */
[----:B------:R-:W-:Y:S05]  /*26d0*/  @!P0 BRA P1, `(.L_x_453) ;  /* 0xfffffffc00648947 */ /* 0x000fea000083ffff */
[----:B------:R-:W-:Y:S05]  /*26e0*/  BSYNC.RECONVERGENT B2 ;  /* 0x0000000000027941 */ /* 0x000fea0003800200 */
.L_x_450:
        /* <DEDUP_REMOVED lines=9> */
.L_x_437:
[----:B------:R-:W-:Y:S05]  /*2780*/  BSYNC.RECONVERGENT B1 ;  /* 0x0000000000017941 */ /* 0x000fea0003800200 */
.L_x_436:
[----:B------:R-:W-:Y:S01]  /*2790*/  VIADD R7, R6, 0x1 ;  /* 0x0000000106077836 */ /* 0x000fe20000000000 */
[----:B------:R-:W1:Y:S01]  /*27a0*/  LDCU UR5, c[0x0][0x3c0] ;  /* 0x00007800ff0577ac */ /* 0x000e620008000800 */
[----:B0-----:R-:W-:Y:S02]  /*27b0*/  IMAD.MOV.U32 R8, RZ, RZ, RZ ;  /* 0x000000ffff087224 */ /* 0x001fe400078e00ff */
[----:B------:R-:W0:Y:S01]  /*27c0*/  I2F.F64.U32 R2, R7 ;  /* 0x0000000700027312 */ /* 0x000e220000201800 */
[----:B------:R-:W2:Y:S01]  /*27d0*/  LDCU UR6, c[0x0][0x3bc] ;  /* 0x00007780ff0677ac */ /* 0x000ea20008000800 */
[----:B0-----:R-:W-:Y:S01]  /*27e0*/  DSETP.MAX.AND P0, P1, RZ, R2, PT ;  /* 0x00000002ff00722a */ /* 0x001fe2000390f000 */
[----:B------:R-:W-:-:S05]  /*27f0*/  IMAD.MOV.U32 R9, RZ, RZ, R3 ;  /* 0x000000ffff097224 */ /* 0x000fca00078e0003 */
[C---:B------:R-:W-:Y:S02]  /*2800*/  FSEL R11, R8.reuse, R9, P0 ;  /* 0x00000009080b7208 */ /* 0x040fe40000000000 */
[----:B------:R-:W-:-:S06]  /*2810*/  SEL R2, R8, R2, P0 ;  /* 0x0000000208027207 */ /* 0x000fcc0000000000 */
[----:B------:R-:W-:Y:S02]  /*2820*/  @P1 LOP3.LUT R11, R9, 0x80000, RZ, 0xfc, !PT ;  /* 0x00080000090b1812 */ /* 0x000fe400078efcff */
[----:B------:R-:W0:Y:S03]  /*2830*/  LDC.64 R8, c[0x0][0x3b0] ;  /* 0x0000ec00ff087b82 */ /* 0x000e260000000a00 */
[----:B------:R-:W-:-:S06]  /*2840*/  IMAD.MOV.U32 R3, RZ, RZ, R11 ;  /* 0x000000ffff037224 */ /* 0x000fcc00078e000b */
[----:B------:R-:W-:-:S06]  /*2850*/  DSETP.GT.AND P0, PT, R2, R14, PT ;  /* 0x0000000e0200722a */ /* 0x000fcc0003f04000 */
[----:B------:R-:W-:Y:S02]  /*2860*/  FSEL R18, R14, R2, P0 ;  /* 0x000000020e127208 */ /* 0x000fe40000000000 */
[----:B------:R-:W-:-:S04]  /*2870*/  FSEL R19, R15, R3, P0 ;  /* 0x000000030f137208 */ /* 0x000fc80000000000 */
[----:B------:R-:W1:Y:S02]  /*2880*/  F2I.F64.TRUNC R18, R18 ;  /* 0x0000001200127311 */ /* 0x000e64000030d100 */
[----:B-1----:R-:W-:-:S04]  /*2890*/  IMAD R13, R18, UR5, R5 ;  /* 0x00000005120d7c24 */ /* 0x002fc8000f8e0205 */
[----:B--2---:R-:W-:-:S04]  /*28a0*/  IMAD R13, R13, UR6, R4 ;  /* 0x000000060d0d7c24 */ /* 0x004fc8000f8e0204 */
[----:B0-----:R-:W-:-:S06]  /*28b0*/  IMAD.WIDE R2, R13, 0x8, R8 ;  /* 0x000000080d027825 */ /* 0x001fcc00078e0208 */
[----:B------:R-:W2:Y:S02]  /*28c0*/  LDG.E.64 R2, desc[UR8][R2.64] ;  /* 0x0000000802027981 */ /* 0x000ea4000c1e1b00 */
[----:B--2---:R-:W-:-:S08]  /*28d0*/  DMUL R10, R16, R2 ;  /* 0x00000002100a7228 */ /* 0x004fd00000000000 */
[----:B------:R-:W-:-:S14]  /*28e0*/  DSETP.GEU.AND P0, PT, R10, RZ, PT ;  /* 0x000000ff0a00722a */ /* 0x000fdc0003f0e000 */
[----:B------:R-:W-:Y:S05]  /*28f0*/  @P0 EXIT ;  /* 0x000000000000094d */ /* 0x000fea0003800000 */
[C---:B------:R-:W-:Y:S01]  /*2900*/  VIADD R10, R6.reuse, 0xffffffff ;  /* 0xffffffff060a7836 */ /* 0x040fe20000000000 */
[----:B------:R-:W-:Y:S01]  /*2910*/  IADD3 R18, PT, PT, R6, 0x2, RZ ;  /* 0x0000000206127810 */ /* 0x000fe20007ffe0ff */
[----:B------:R-:W-:-:S04]  /*2920*/  IMAD.MOV.U32 R6, RZ, RZ, RZ ;  /* 0x000000ffff067224 */ /* 0x000fc800078e00ff */
[----:B------:R-:W0:Y:S08]  /*2930*/  I2F.F64 R10, R10 ;  /* 0x0000000a000a7312 */ /* 0x000e300000201c00 */
[----:B------:R-:W1:Y:S01]  /*2940*/  I2F.F64.U32 R18, R18 ;  /* 0x0000001200127312 */ /* 0x000e620000201800 */
[----:B0-----:R-:W-:Y:S01]  /*2950*/  DSETP.MAX.AND P0, P1, RZ, R10, PT ;  /* 0x0000000aff00722a */ /* 0x001fe2000390f000 */
[----:B------:R-:W-:-:S02]  /*2960*/  IMAD.MOV.U32 R7, RZ, RZ, R10 ;  /* 0x000000ffff077224 */ /* 0x000fc400078e000a */
[----:B------:R-:W-:-:S03]  /*2970*/  IMAD.MOV.U32 R10, RZ, RZ, RZ ;  /* 0x000000ffff0a7224 */ /* 0x000fc600078e00ff */
[C---:B------:R-:W-:Y:S01]  /*2980*/  FSEL R21, R6.reuse, R11, P0 ;  /* 0x0000000b06157208 */ /* 0x040fe20000000000 */
[----:B-1----:R-:W-:Y:S01]  /*2990*/  DSETP.MAX.AND P2, P3, RZ, R18, PT ;  /* 0x00000012ff00722a */ /* 0x002fe20003b4f000 */
[----:B------:R-:W-:-:S06]  /*29a0*/  SEL R6, R6, R7, P0 ;  /* 0x0000000706067207 */ /* 0x000fcc0000000000 */
[----:B------:R-:W-:Y:S01]  /*29b0*/  @P1 LOP3.LUT R21, R11, 0x80000, RZ, 0xfc, !PT ;  /* 0x000800000b151812 */ /* 0x000fe200078efcff */
[----:B------:R-:W-:-:S04]  /*29c0*/  IMAD.MOV.U32 R11, RZ, RZ, R19 ;  /* 0x000000ffff0b7224 */ /* 0x000fc800078e0013 */
[----:B------:R-:W-:Y:S01]  /*29d0*/  IMAD.MOV.U32 R7, RZ, RZ, R21 ;  /* 0x000000ffff077224 */ /* 0x000fe200078e0015 */
[C---:B------:R-:W-:Y:S02]  /*29e0*/  FSEL R21, R10.reuse, R11, P2 ;  /* 0x0000000b0a157208 */ /* 0x040fe40001000000 */
[----:B------:R-:W-:Y:S02]  /*29f0*/  @P3 LOP3.LUT R21, R11, 0x80000, RZ, 0xfc, !PT ;  /* 0x000800000b153812 */ /* 0x000fe400078efcff */
[----:B------:R-:W-:Y:S01]  /*2a00*/  SEL R10, R10, R18, P2 ;  /* 0x000000120a0a7207 */ /* 0x000fe20001000000 */
[----:B------:R-:W-:Y:S01]  /*2a10*/  DSETP.GT.AND P0, PT, R6, R14, PT ;  /* 0x0000000e0600722a */ /* 0x000fe20003f04000 */
[----:B------:R-:W-:-:S05]  /*2a20*/  MOV R11, R21 ;  /* 0x00000015000b7202 */ /* 0x000fca0000000f00 */
[----:B------:R-:W-:Y:S02]  /*2a30*/  FSEL R6, R14, R6, P0 ;  /* 0x000000060e067208 */ /* 0x000fe40000000000 */
[----:B------:R-:W-:Y:S01]  /*2a40*/  FSEL R7, R15, R7, P0 ;  /* 0x000000070f077208 */ /* 0x000fe20000000000 */
[----:B------:R-:W-:-:S03]  /*2a50*/  DSETP.GT.AND P0, PT, R10, R14, PT ;  /* 0x0000000e0a00722a */ /* 0x000fc60003f04000 */
[----:B------:R-:W0:Y:S03]  /*2a60*/  F2I.F64.TRUNC R6, R6 ;  /* 0x0000000600067311 */ /* 0x000e26000030d100 */
[----:B------:R-:W-:Y:S02]  /*2a70*/  FSEL R10, R14, R10, P0 ;  /* 0x0000000a0e0a7208 */ /* 0x000fe40000000000 */
[----:B------:R-:W-:-:S04]  /*2a80*/  FSEL R11, R15, R11, P0 ;  /* 0x0000000b0f0b7208 */ /* 0x000fc80000000000 */
[----:B------:R-:W1:Y:S01]  /*2a90*/  F2I.F64.TRUNC R10, R10 ;  /* 0x0000000a000a7311 */ /* 0x000e62000030d100 */
[----:B0-----:R-:W-:-:S04]  /*2aa0*/  IMAD R15, R6, UR5, R5 ;  /* 0x00000005060f7c24 */ /* 0x001fc8000f8e0205 */
[----:B------:R-:W-:-:S04]  /*2ab0*/  IMAD R15, R15, UR6, R4 ;  /* 0x000000060f0f7c24 */ /* 0x000fc8000f8e0204 */
[----:B------:R-:W-:-:S04]  /*2ac0*/  IMAD.WIDE R14, R15, 0x8, R8 ;  /* 0x000000080f0e7825 */ /* 0x000fc800078e0208 */
[----:B-1----:R-:W-:Y:S02]  /*2ad0*/  IMAD R5, R10, UR5, R5 ;  /* 0x000000050a057c24 */ /* 0x002fe4000f8e0205 */
[----:B------:R-:W2:Y:S02]  /*2ae0*/  LDG.E.64 R14, desc[UR8][R14.64] ;  /* 0x000000080e0e7981 */ /* 0x000ea4000c1e1b00 */
[----:B------:R-:W-:Y:S01]  /*2af0*/  IMAD R5, R5, UR6, R4 ;  /* 0x0000000605057c24 */ /* 0x000fe2000f8e0204 */
[----:B------:R-:W0:Y:S03]  /*2b00*/  LDCU.64 UR6, c[0x0][0x3d8] ;  /* 0x00007b00ff0677ac */ /* 0x000e260008000a00 */
[----:B------:R-:W-:-:S06]  /*2b10*/  IMAD.WIDE R8, R5, 0x8, R8 ;  /* 0x0000000805087825 */ /* 0x000fcc00078e0208 */
[----:B------:R-:W3:Y:S01]  /*2b20*/  LDG.E.64 R8, desc[UR8][R8.64] ;  /* 0x0000000808087981 */ /* 0x000ee2000c1e1b00 */
[----:B------:R-:W-:Y:S01]  /*2b30*/  BSSY.RECONVERGENT B0, `(.L_x_454) ;  /* 0x000000e000007945 */ /* 0x000fe20003800200 */
[----:B0-----:R-:W-:Y:S01]  /*2b40*/  DADD R6, -RZ, |UR6| ;  /* 0x40000006ff067e29 */ /* 0x001fe20008000100 */
[----:B------:R-:W-:Y:S01]  /*2b50*/  UMOV UR6, 0x55555555 ;  /* 0x5555555500067882 */ /* 0x000fe20000000000 */
[----:B------:R-:W-:-:S08]  /*2b60*/  UMOV UR7, 0x3fd55555 ;  /* 0x3fd5555500077882 */ /* 0x000fd00000000000 */
[----:B------:R-:W-:Y:S01]  /*2b70*/  IMAD.MOV.U32 R10, RZ, RZ, R6 ;  /* 0x000000ffff0a7224 */ /* 0x000fe200078e0006 */
[--C-:B--2---:R-:W-:Y:S02]  /*2b80*/  DADD R22, R2, -R14.reuse ;  /* 0x0000000002167229 */ /* 0x104fe4000000080e */
        /* <DEDUP_REMOVED lines=9> */
.L_x_454:
        /* <DEDUP_REMOVED lines=15> */
.L_x_455:
[----:B------:R-:W-:Y:S01]  /*2d10*/  FSEL R11, R11, 1.875, P1 ;  /* 0x3ff000000b0b7808 */ /* 0x000fe20000800000 */
[----:B------:R-:W0:Y:S01]  /*2d20*/  LDCU UR5, c[0x0][0x3dc] ;  /* 0x00007b80ff0577ac */ /* 0x000e220008000800 */
[----:B------:R-:W-:Y:S01]  /*2d30*/  FSEL R10, R10, RZ, P1 ;  /* 0x000000ff0a0a7208 */ /* 0x000fe20000800000 */
[----:B------:R-:W-:Y:S01]  /*2d40*/  BSSY.RECONVERGENT B1, `(.L_x_456) ;  /* 0x0000018000017945 */ /* 0x000fe20003800200 */
[----:B------:R-:W1:Y:S01]  /*2d50*/  MUFU.RCP64H R7, R11 ;  /* 0x0000000b00077308 */ /* 0x000e620000001800 */
[----:B------:R-:W-:Y:S02]  /*2d60*/  MOV R6, 0x1 ;  /* 0x0000000100067802 */ /* 0x000fe40000000f00 */
[----:B0-----:R-:W-:-:S04]  /*2d70*/  ISETP.LE.AND P5, PT, RZ, UR5, PT ;  /* 0x00000005ff007c0c */ /* 0x001fc8000bfa3270 */
[----:B-1----:R-:W-:-:S08]  /*2d80*/  DFMA R4, -R10, R6, 1 ;  /* 0x3ff000000a04742b */ /* 0x002fd00000000106 */
        /* <DEDUP_REMOVED lines=17> */
[----:B------:R-:W-:Y:S02]  /*2ea0*/  IMAD.MOV.U32 R4, RZ, RZ, R10 ;  /* 0x000000ffff047224 */ /* 0x000fe400078e000a */
[----:B------:R-:W-:-:S07]  /*2eb0*/  IMAD.MOV.U32 R5, RZ, RZ, R7 ;  /* 0x000000ffff057224 */ /* 0x000fce00078e0007 */
.L_x_457:
[----:B------:R-:W-:Y:S05]  /*2ec0*/  BSYNC.RECONVERGENT B1 ;  /* 0x0000000000017941 */ /* 0x000fea0003800200 */
.L_x_456:
        /* <DEDUP_REMOVED lines=13> */
.L_x_458:
[----:B------:R-:W0:Y:S01]  /*2fa0*/  LDCU UR4, c[0x0][0x3dc] ;  /* 0x00007b80ff0477ac */ /* 0x000e220008000800 */
[----:B------:R-:W1:Y:S01]  /*2fb0*/  LDC.64 R8, c[0x0][0x3d8] ;  /* 0x0000f600ff087b82 */ /* 0x000e620000000a00 */
[----:B------:R-:W-:Y:S01]  /*2fc0*/  MOV R22, 0x1 ;  /* 0x0000000100167802 */ /* 0x000fe20000000f00 */
[----:B------:R-:W-:Y:S01]  /*2fd0*/  IMAD.MOV.U32 R6, RZ, RZ, R10 ;  /* 0x000000ffff067224 */ /* 0x000fe200078e000a */
[----:B------:R-:W-:-:S05]  /*2fe0*/  FSETP.GEU.AND P1, PT, |R19|, 6.5827683646048100446e-37, PT ;  /* 0x036000001300780b */ /* 0x000fca0003f2e200 */
        /* <DEDUP_REMOVED lines=27> */
[----:B0-----:R-:W-:Y:S01]  /*31a0*/  @!P2 ISETP.GE.AND P3, PT, R6, RZ, PT ;  /* 0x000000ff0600a20c */ /* 0x001fe20003f66270 */
[----:B------:R-:W-:-:S05]  /*31b0*/  @!P2 IMAD.MOV.U32 R6, RZ, RZ, -0x100000 ;  /* 0xfff00000ff06a424 */ /* 0x000fca00078e00ff */
[----:B------:R-:W-:-:S07]  /*31c0*/  @!P2 SEL R25, R6, 0x7ff00000, !P3 ;  /* 0x7ff000000619a807 */ /* 0x000fce0005800000 */
.L_x_459:
[----:B------:R-:W-:Y:S04]  /*31d0*/  BSSY.RECONVERGENT B1, `(.L_x_460) ;  /* 0x000000b000017945 */ /* 0x000fe80003800200 */
[----:B------:R-:W-:Y:S05]  /*31e0*/  @P0 BRA P1, `(.L_x_461) ;  /* 0x0000000000240947 */ /* 0x000fea0000800000 */
[----:B------:R-:W0:Y:S01]  /*31f0*/  LDCU.64 UR4, c[0x0][0x3d8] ;  /* 0x00007b00ff0477ac */ /* 0x000e220008000a00 */
[----:B------:R-:W-:Y:S01]  /*3200*/  MOV R12, R18 ;  /* 0x00000012000c7202 */ /* 0x000fe20000000f00 */
[----:B------:R-:W-:Y:S01]  /*3210*/  IMAD.MOV.U32 R7, RZ, RZ, R19 ;  /* 0x000000ffff077224 */ /* 0x000fe200078e0013 */
[----:B------:R-:W-:Y:S01]  /*3220*/  MOV R8, 0x3260 ;  /* 0x0000326000087802 */ /* 0x000fe20000000f00 */
[----:B0-----:R-:W-:Y:S02]  /*3230*/  IMAD.U32 R10, RZ, RZ, UR4 ;  /* 0x00000004ff0a7e24 */ /* 0x001fe4000f8e00ff */
[----:B------:R-:W-:-:S07]  /*3240*/  IMAD.U32 R11, RZ, RZ, UR5 ;  /* 0x00000005ff0b7e24 */ /* 0x000fce000f8e00ff */
[----:B------:R-:W-:Y:S05]  /*3250*/  CALL.REL.NOINC `($__internal_2_$__cuda_sm20_div_rn_f64_full) ;  /* 0x0000000400ac7944 */ /* 0x000fea0003c00000 */
[----:B------:R-:W-:Y:S02]  /*3260*/  IMAD.MOV.U32 R22, RZ, RZ, R10 ;  /* 0x000000ffff167224 */ /* 0x000fe400078e000a */
[----:B------:R-:W-:-:S07]  /*3270*/  IMAD.MOV.U32 R23, RZ, RZ, R7 ;  /* 0x000000ffff177224 */ /* 0x000fce00078e0007 */
.L_x_461:
[----:B------:R-:W-:Y:S05]  /*3280*/  BSYNC.RECONVERGENT B1 ;  /* 0x0000000000017941 */ /* 0x000fea0003800200 */
.L_x_460:
[----:B------:R-:W0:Y:S01]  /*3290*/  LDC.64 R6, c[0x0][0x3d8] ;  /* 0x0000f600ff067b82 */ /* 0x000e220000000a00 */
[----:B------:R-:W-:Y:S01]  /*32a0*/  FSETP.GEU.AND P1, PT, |R21|, 6.5827683646048100446e-37, PT ;  /* 0x036000001500780b */ /* 0x000fe20003f2e200 */
[----:B------:R-:W-:Y:S01]  /*32b0*/  BSSY.RECONVERGENT B1, `(.L_x_462) ;  /* 0x0000017000017945 */ /* 0x000fe20003800200 */
[----:B0-----:R-:W-:Y:S01]  /*32c0*/  DSETP.NEU.AND P0, PT, R6, 1, PT ;  /* 0x3ff000000600742a */ /* 0x001fe20003f0d000 */
[----:B------:R-:W-:-:S05]  /*32d0*/  MOV R6, 0x1 ;  /* 0x0000000100067802 */ /* 0x000fca0000000f00 */
        /* <DEDUP_REMOVED lines=20> */
.L_x_463:
[----:B------:R-:W-:Y:S05]  /*3420*/  BSYNC.RECONVERGENT B1 ;  /* 0x0000000000017941 */ /* 0x000fea0003800200 */
.L_x_462:
[C---:B------:R-:W-:Y:S01]  /*3430*/  DADD R10, R16.reuse, -R2 ;  /* 0x00000000100a7229 */ /* 0x040fe20000000802 */
[----:B------:R-:W0:Y:S01]  /*3440*/  LDCU.64 UR4, c[0x0][0x3d8] ;  /* 0x00007b00ff0477ac */ /* 0x000e220008000a00 */
[----:B------:R-:W-:Y:S01]  /*3450*/  IMAD.MOV.U32 R2, RZ, RZ, 0x1 ;  /* 0x00000001ff027424 */ /* 0x000fe200078e00ff */
        /* <DEDUP_REMOVED lines=18> */
[----:B------:R-:W-:Y:S05]  /*3580*/  CALL.REL.NOINC `($__internal_2_$__cuda_sm20_div_rn_f64_full) ;  /* 0x0000000000e07944 */ /* 0x000fea0003c00000 */
[----:B------:R-:W-:-:S07]  /*3590*/  IMAD.MOV.U32 R6, RZ, RZ, R10 ;  /* 0x000000ffff067224 */ /* 0x000fce00078e000a */
.L_x_465:
[----:B------:R-:W-:Y:S05]  /*35a0*/  BSYNC.RECONVERGENT B1 ;  /* 0x0000000000017941 */ /* 0x000fea0003800200 */
.L_x_464:
[----:B------:R-:W0:Y:S01]  /*35b0*/  LDCU.64 UR4, c[0x0][0x3d8] ;  /* 0x00007b00ff0477ac */ /* 0x000e220008000a00 */
[----:B------:R-:W-:Y:S01]  /*35c0*/  DADD R20, R4, R4 ;  /* 0x0000000004147229 */ /* 0x000fe20000000004 */
[----:B------:R-:W-:Y:S01]  /*35d0*/  BSSY.RECONVERGENT B1, `(.L_x_466) ;  /* 0x0000029000017945 */ /* 0x000fe20003800200 */
[----:B------:R-:W-:Y:S01]  /*35e0*/  DMUL R16, R18, 3 ;  /* 0x4008000012107828 */ /* 0x000fe20000000000 */
[----:B------:R-:W-:Y:S01]  /*35f0*/  IMAD.MOV.U32 R2, RZ, RZ, RZ ;  /* 0x000000ffff027224 */ /* 0x000fe200078e00ff */
[----:B0-----:R-:W-:-:S11]  /*3600*/  DADD R24, R6, UR4 ;  /* 0x0000000406187e29 */ /* 0x001fd60008000000 */
.L_x_469:
[-C--:B------:R-:W-:Y:S01]  /*3610*/  DFMA R10, R20, R24.reuse, R22 ;  /* 0x00000018140a722b */ /* 0x080fe20000000016 */
[----:B------:R-:W-:Y:S01]  /*3620*/  IMAD.MOV.U32 R28, RZ, RZ, 0x1 ;  /* 0x00000001ff1c7424 */ /* 0x000fe200078e00ff */
        /* <DEDUP_REMOVED lines=25> */
[----:B------:R-:W-:Y:S05]  /*37c0*/  CALL.REL.NOINC `($__internal_2_$__cuda_sm20_div_rn_f64_full) ;  /* 0x0000000000507944 */ /* 0x000fea0003c00000 */
[----:B------:R-:W-:-:S07]  /*37d0*/  IMAD.MOV.U32 R6, RZ, RZ, R10 ;  /* 0x000000ffff067224 */ /* 0x000fce00078e000a */
.L_x_468:
[----:B------:R-:W-:Y:S05]  /*37e0*/  BSYNC.RECONVERGENT B2 ;  /* 0x0000000000027941 */ /* 0x000fea0003800200 */
.L_x_467:
        /* <DEDUP_REMOVED lines=8> */
.L_x_466:
[----:B------:R-:W0:Y:S01]  /*3870*/  LDCU.64 UR4, c[0x0][0x3d8] ;  /* 0x00007b00ff0477ac */ /* 0x000e220008000a00 */
[----:B------:R-:W1:Y:S08]  /*3880*/  LDC.64 R2, c[0x0][0x3a0] ;  /* 0x0000e800ff027b82 */ /* 0x000e700000000a00 */
[----:B------:R-:W2:Y:S01]  /*3890*/  LDC.64 R6, c[0x0][0x3a8] ;  /* 0x0000ea00ff067b82 */ /* 0x000ea20000000a00 */
[----:B0-----:R-:W-:Y:S01]  /*38a0*/  DADD R24, R24, -UR4 ;  /* 0x8000000418187e29 */ /* 0x001fe20008000000 */
[----:B-1----:R-:W-:-:S07]  /*38b0*/  IMAD.WIDE R2, R0, 0x8, R2 ;  /* 0x0000000800027825 */ /* 0x002fce00078e0202 */
[----:B------:R-:W-:Y:S01]  /*38c0*/  DADD R4, -R24, UR4 ;  /* 0x0000000418047e29 */ /* 0x000fe20008000100 */
[----:B------:R-:W-:Y:S01]  /*38d0*/  STG.E.64 desc[UR8][R2.64], R24 ;  /* 0x0000001802007986 */ /* 0x000fe2000c101b08 */
[----:B--2---:R-:W-:-:S05]  /*38e0*/  IMAD.WIDE R6, R13, 0x8, R6 ;  /* 0x000000080d067825 */ /* 0x004fca00078e0206 */
[----:B------:R-:W-:Y:S01]  /*38f0*/  STG.E.64 desc[UR8][R6.64], R4 ;  /* 0x0000000406007986 */ /* 0x000fe2000c101b08 */
[----:B------:R-:W-:Y:S05]  /*3900*/  EXIT ;  /* 0x000000000000794d */ /* 0x000fea0003800000 */
        .weak           $__internal_2_$__cuda_sm20_div_rn_f64_full
        .type           $__internal_2_$__cuda_sm20_div_rn_f64_full,@function
        .size           $__internal_2_$__cuda_sm20_div_rn_f64_full,($_Z19boundary_correctionPdS_S_S_S_S_PKdiiiiddd$__internal_accurate_pow - $__internal_2_$__cuda_sm20_div_rn_f64_full)
$__internal_2_$__cuda_sm20_div_rn_f64_full:
[----:B------:R-:W-:Y:S01]  /*3910*/  IMAD.MOV.U32 R39, RZ, RZ, R7 ;  /* 0x000000ffff277224 */ /* 0x000fe200078e0007 */
[----:B------:R-:W-:Y:S01]  /*3920*/  FSETP.GEU.AND P1, PT, |R11|, 1.469367938527859385e-39, PT ;  /* 0x001000000b00780b */ /* 0x000fe20003f2e200 */
[----:B------:R-:W-:Y:S01]  /*3930*/  IMAD.MOV.U32 R34, RZ, RZ, R10 ;  /* 0x000000ffff227224 */ /* 0x000fe200078e000a */
[----:B------:R-:W-:Y:S01]  /*3940*/  MOV R35, R11 ;  /* 0x0000000b00237202 */ /* 0x000fe20000000f00 */
[----:B------:R-:W-:Y:S01]  /*3950*/  IMAD.MOV.U32 R38, RZ, RZ, R12 ;  /* 0x000000ffff267224 */ /* 0x000fe200078e000c */
[----:B------:R-:W-:Y:S01]  /*3960*/  FSETP.GEU.AND P0, PT, |R39|, 1.469367938527859385e-39, PT ;  /* 0x001000002700780b */ /* 0x000fe20003f0e200 */
[----:B------:R-:W-:Y:S01]  /*3970*/  IMAD.MOV.U32 R36, RZ, RZ, R10 ;  /* 0x000000ffff247224 */ /* 0x000fe200078e000a */
[C---:B------:R-:W-:Y:S01]  /*3980*/  LOP3.LUT R7, R11.reuse, 0x800fffff, RZ, 0xc0, !PT ;  /* 0x800fffff0b077812 */ /* 0x040fe200078ec0ff */
[----:B------:R-:W-:Y:S01]  /*3990*/  IMAD.MOV.U32 R9, RZ, RZ, 0x1ca00000 ;  /* 0x1ca00000ff097424 */ /* 0x000fe200078e00ff */
[----:B------:R-:W-:Y:S01]  /*39a0*/  LOP3.LUT R10, R11, 0x7ff00000, RZ, 0xc0, !PT ;  /* 0x7ff000000b0a7812 */ /* 0x000fe200078ec0ff */
[----:B------:R-:W-:Y:S01]  /*39b0*/  IMAD.MOV.U32 R42, RZ, RZ, R38 ;  /* 0x000000ffff2a7224 */ /* 0x000fe200078e0026 */
[----:B------:R-:W-:Y:S01]  /*39c0*/  LOP3.LUT R37, R7, 0x3ff00000, RZ, 0xfc, !PT ;  /* 0x3ff0000007257812 */ /* 0x000fe200078efcff */
[----:B------:R-:W-:Y:S01]  /*39d0*/  IMAD.MOV.U32 R40, RZ, RZ, 0x1 ;  /* 0x00000001ff287424 */ /* 0x000fe200078e00ff */
[----:B------:R-:W-:Y:S01]  /*39e0*/  LOP3.LUT R7, R39, 0x7ff00000, RZ, 0xc0, !PT ;  /* 0x7ff0000027077812 */ /* 0x000fe200078ec0ff */
[----:B------:R-:W-:Y:S01]  /*39f0*/  @!P1 DMUL R36, R34, 8.98846567431157953865e+307 ;  /* 0x7fe0000022249828 */ /* 0x000fe20000000000 */
[----:B------:R-:W-:Y:S02]  /*3a00*/  BSSY.RECONVERGENT B0, `(.L_x_470) ;  /* 0x0000051000007945 */ /* 0x000fe40003800200 */
[----:B------:R-:W-:Y:S01]  /*3a10*/  ISETP.GE.U32.AND P3, PT, R7, R10, PT ;  /* 0x0000000a0700720c */ /* 0x000fe20003f66070 */
[----:B------:R-:W-:Y:S01]  /*3a20*/  @!P0 IMAD.MOV.U32 R44, RZ, RZ, RZ ;  /* 0x000000ffff2c8224 */ /* 0x000fe200078e00ff */
[----:B------:R-:W-:Y:S01]  /*3a30*/  @!P0 LOP3.LUT R12, R35, 0x7ff00000, RZ, 0xc0, !PT ;  /* 0x7ff00000230c8812 */ /* 0x000fe200078ec0ff */
[----:B------:R-:W0:Y:S01]  /*3a40*/  MUFU.RCP64H R41, R37 ;  /* 0x0000002500297308 */ /* 0x000e220000001800 */
[----:B------:R-:W-:-:S02]  /*3a50*/  SEL R11, R9, 0x63400000, !P3 ;  /* 0x63400000090b7807 */ /* 0x000fc40005800000 */
[----:B------:R-:W-:Y:S02]  /*3a60*/  @!P0 ISETP.GE.U32.AND P2, PT, R7, R12, PT ;  /* 0x0000000c0700820c */ /* 0x000fe40003f46070 */
[--C-:B------:R-:W-:Y:S02]  /*3a70*/  LOP3.LUT R43, R11, 0x800fffff, R39.reuse, 0xf8, !PT ;  /* 0x800fffff0b2b7812 */ /* 0x100fe400078ef827 */
[----:B------:R-:W-:Y:S02]  /*3a80*/  @!P0 SEL R12, R9, 0x63400000, !P2 ;  /* 0x63400000090c8807 */ /* 0x000fe40005000000 */
[----:B------:R-:W-:Y:S02]  /*3a90*/  MOV R11, R7 ;  /* 0x00000007000b7202 */ /* 0x000fe40000000f00 */
[----:B------:R-:W-:Y:S02]  /*3aa0*/  @!P0 LOP3.LUT R12, R12, 0x80000000, R39, 0xf8, !PT ;  /* 0x800000000c0c8812 */ /* 0x000fe400078ef827 */
[----:B------:R-:W-:-:S02]  /*3ab0*/  @!P1 LOP3.LUT R10, R37, 0x7ff00000, RZ, 0xc0, !PT ;  /* 0x7ff00000250a9812 */ /* 0x000fc400078ec0ff */
[----:B------:R-:W-:-:S06]  /*3ac0*/  @!P0 LOP3.LUT R45, R12, 0x100000, RZ, 0xfc, !PT ;  /* 0x001000000c2d8812 */ /* 0x000fcc00078efcff */
[----:B------:R-:W-:Y:S02]  /*3ad0*/  @!P0 DFMA R42, R42, 2, -R44 ;  /* 0x400000002a2a882b */ /* 0x000fe4000000082c */
[----:B0-----:R-:W-:-:S08]  /*3ae0*/  DFMA R44, R40, -R36, 1 ;  /* 0x3ff00000282c742b */ /* 0x001fd00000000824 */
[----:B------:R-:W-:Y:S01]  /*3af0*/  DFMA R44, R44, R44, R44 ;  /* 0x0000002c2c2c722b */ /* 0x000fe2000000002c */
[----:B------:R-:W-:-:S05]  /*3b00*/  @!P0 LOP3.LUT R11, R43, 0x7ff00000, RZ, 0xc0, !PT ;  /* 0x7ff000002b0b8812 */ /* 0x000fca00078ec0ff */
[----:B------:R-:W-:Y:S02]  /*3b10*/  VIADD R12, R11, 0xffffffff ;  /* 0xffffffff0b0c7836 */ /* 0x000fe40000000000 */
[----:B------:R-:W-:-:S03]  /*3b20*/  DFMA R40, R40, R44, R40 ;  /* 0x0000002c2828722b */ /* 0x000fc60000000028 */
[----:B------:R-:W-:Y:S01]  /*3b30*/  ISETP.GT.U32.AND P0, PT, R12, 0x7feffffe, PT ;  /* 0x7feffffe0c00780c */ /* 0x000fe20003f04070 */
[----:B------:R-:W-:-:S04]  /*3b40*/  VIADD R12, R10, 0xffffffff ;  /* 0xffffffff0a0c7836 */ /* 0x000fc80000000000 */
[----:B------:R-:W-:Y:S01]  /*3b50*/  DFMA R48, R40, -R36, 1 ;  /* 0x3ff000002830742b */ /* 0x000fe20000000824 */
[----:B------:R-:W-:-:S07]  /*3b60*/  ISETP.GT.U32.OR P0, PT, R12, 0x7feffffe, P0 ;  /* 0x7feffffe0c00780c */ /* 0x000fce0000704470 */
[----:B------:R-:W-:-:S08]  /*3b70*/  DFMA R48, R40, R48, R40 ;  /* 0x000000302830722b */ /* 0x000fd00000000028 */
[----:B------:R-:W-:-:S08]  /*3b80*/  DMUL R44, R48, R42 ;  /* 0x0000002a302c7228 */ /* 0x000fd00000000000 */
[----:B------:R-:W-:-:S08]  /*3b90*/  DFMA R40, R44, -R36, R42 ;  /* 0x800000242c28722b */ /* 0x000fd0000000002a */
[----:B------:R-:W-:Y:S01]  /*3ba0*/  DFMA R40, R48, R40, R44 ;  /* 0x000000283028722b */ /* 0x000fe2000000002c */
[----:B------:R-:W-:Y:S10]  /*3bb0*/  @P0 BRA `(.L_x_471) ;  /* 0x0000000000740947 */ /* 0x000ff40003800000 */
[----:B------:R-:W-:-:S04]  /*3bc0*/  LOP3.LUT R10, R35, 0x7ff00000, RZ, 0xc0, !PT ;  /* 0x7ff00000230a7812 */ /* 0x000fc800078ec0ff */
[CC--:B------:R-:W-:Y:S02]  /*3bd0*/  ISETP.GE.U32.AND P0, PT, R7.reuse, R10.reuse, PT ;  /* 0x0000000a0700720c */ /* 0x0c0fe40003f06070 */
[----:B------:R-:W-:Y:S02]  /*3be0*/  VIADDMNMX R7, R7, -R10, 0xb9600000, !PT ;  /* 0xb960000007077446 */ /* 0x000fe4000780090a */
[----:B------:R-:W-:Y:S02]  /*3bf0*/  SEL R10, R9, 0x63400000, !P0 ;  /* 0x63400000090a7807 */ /* 0x000fe40004000000 */
[----:B------:R-:W-:-:S05]  /*3c00*/  VIMNMX R7, PT, PT, R7, 0x46a00000, PT ;  /* 0x46a0000007077848 */ /* 0x000fca0003fe0100 */
[----:B------:R-:W-:Y:S02]  /*3c10*/  IMAD.IADD R7, R7, 0x1, -R10 ;  /* 0x0000000107077824 */ /* 0x000fe400078e0a0a */
[----:B------:R-:W-:Y:S02]  /*3c20*/  IMAD.MOV.U32 R10, RZ, RZ, RZ ;  /* 0x000000ffff0a7224 */ /* 0x000fe400078e00ff */
[----:B------:R-:W-:-:S06]  /*3c30*/  VIADD R11, R7, 0x7fe00000 ;  /* 0x7fe00000070b7836 */ /* 0x000fcc0000000000 */
[----:B------:R-:W-:-:S10]  /*3c40*/  DMUL R44, R40, R10 ;  /* 0x0000000a282c7228 */ /* 0x000fd40000000000 */
[----:B------:R-:W-:-:S13]  /*3c50*/  FSETP.GTU.AND P0, PT, |R45|, 1.469367938527859385e-39, PT ;  /* 0x001000002d00780b */ /* 0x000fda0003f0c200 */
[----:B------:R-:W-:Y:S05]  /*3c60*/  @P0 BRA `(.L_x_472) ;  /* 0x0000000000a80947 */ /* 0x000fea0003800000 */
[----:B------:R-:W-:Y:S01]  /*3c70*/  DFMA R36, R40, -R36, R42 ;  /* 0x800000242824722b */ /* 0x000fe2000000002a */
[----:B------:R-:W-:-:S09]  /*3c80*/  MOV R10, RZ ;  /* 0x000000ff000a7202 */ /* 0x000fd20000000f00 */
        /* <DEDUP_REMOVED lines=16> */
.L_x_471:
[----:B------:R-:W-:-:S14]  /*3d90*/  DSETP.NAN.AND P0, PT, R38, R38, PT ;  /* 0x000000262600722a */ /* 0x000fdc0003f08000 */
[----:B------:R-:W-:Y:S05]  /*3da0*/  @P0 BRA `(.L_x_473) ;  /* 0x00000000004c0947 */ /* 0x000fea0003800000 */
[----:B------:R-:W-:-:S14]  /*3db0*/  DSETP.NAN.AND P0, PT, R34, R34, PT ;  /* 0x000000222200722a */ /* 0x000fdc0003f08000 */
[----:B------:R-:W-:Y:S05]  /*3dc0*/  @P0 BRA `(.L_x_474) ;  /* 0x0000000000340947 */ /* 0x000fea0003800000 */
[----:B------:R-:W-:Y:S01]  /*3dd0*/  ISETP.NE.AND P0, PT, R11, R10, PT ;  /* 0x0000000a0b00720c */ /* 0x000fe20003f05270 */
[----:B------:R-:W-:Y:S01]  /*3de0*/  IMAD.MOV.U32 R44, RZ, RZ, 0x0 ;  /* 0x00000000ff2c7424 */ /* 0x000fe200078e00ff */
        /* <DEDUP_REMOVED lines=11> */
.L_x_474:
[----:B------:R-:W-:Y:S01]  /*3ea0*/  LOP3.LUT R7, R35, 0x80000, RZ, 0xfc, !PT ;  /* 0x0008000023077812 */ /* 0x000fe200078efcff */
[----:B------:R-:W-:-:S03]  /*3eb0*/  IMAD.MOV.U32 R44, RZ, RZ, R34 ;  /* 0x000000ffff2c7224 */ /* 0x000fc600078e0022 */
[----:B------:R-:W-:Y:S01]  /*3ec0*/  MOV R45, R7 ;  /* 0x00000007002d7202 */ /* 0x000fe20000000f00 */
[----:B------:R-:W-:Y:S06]  /*3ed0*/  BRA `(.L_x_472) ;  /* 0x00000000000c7947 */ /* 0x000fec0003800000 */
.L_x_473:
[----:B------:R-:W-:Y:S01]  /*3ee0*/  LOP3.LUT R7, R39, 0x80000, RZ, 0xfc, !PT ;  /* 0x0008000027077812 */ /* 0x000fe200078efcff */
[----:B------:R-:W-:-:S04]  /*3ef0*/  IMAD.MOV.U32 R44, RZ, RZ, R38 ;  /* 0x000000ffff2c7224 */ /* 0x000fc800078e0026 */
[----:B------:R-:W-:-:S07]  /*3f00*/  IMAD.MOV.U32 R45, RZ, RZ, R7 ;  /* 0x000000ffff2d7224 */ /* 0x000fce00078e0007 */
.L_x_472:
[----:B------:R-:W-:Y:S05]  /*3f10*/  BSYNC.RECONVERGENT B0 ;  /* 0x0000000000007941 */ /* 0x000fea0003800200 */
.L_x_470:
[----:B------:R-:W-:Y:S02]  /*3f20*/  IMAD.MOV.U32 R9, RZ, RZ, 0x0 ;  /* 0x00000000ff097424 */ /* 0x000fe400078e00ff */
[----:B------:R-:W-:Y:S02]  /*3f30*/  IMAD.MOV.U32 R10, RZ, RZ, R44 ;  /* 0x000000ffff0a7224 */ /* 0x000fe400078e002c */
[----:B------:R-:W-:Y:S01]  /*3f40*/  IMAD.MOV.U32 R7, RZ, RZ, R45 ;  /* 0x000000ffff077224 */ /* 0x000fe200078e002d */
[----:B------:R-:W-:Y:S06]  /*3f50*/  RET.REL.NODEC R8 `(_Z19boundary_correctionPdS_S_S_S_S_PKdiiiiddd) ;  /* 0xffffffc008287950 */ /* 0x000fec0003c3ffff */
        .type           $_Z19boundary_correctionPdS_S_S_S_S_PKdiiiiddd$__internal_accurate_pow,@function
        .size           $_Z19boundary_correctionPdS_S_S_S_S_PKdiiiiddd$__internal_accurate_pow,(.L_x_481 - $_Z19boundary_correctionPdS_S_S_S_S_PKdiiiiddd$__internal_accurate_pow)
$_Z19boundary_correctionPdS_S_S_S_S_PKdiiiiddd$__internal_accurate_pow:
[----:B------:R-:W-:Y:S01]  /*3f60*/  ISETP.GT.U32.AND P0, PT, R7, 0xfffff, PT ;  /* 0x000fffff0700780c */ /* 0x000fe20003f04070 */
[----:B------:R-:W-:Y:S01]  /*3f70*/  UMOV UR10, 0x7d2cafe2 ;  /* 0x7d2cafe2000a7882 */ /* 0x000fe20000000000 */
[----:B------:R-:W-:Y:S01]  /*3f80*/  MOV R11, R7 ;  /* 0x00000007000b7202 */ /* 0x000fe20000000f00 */
[----:B------:R-:W-:Y:S01]  /*3f90*/  UMOV UR11, 0x3eb0f5ff ;  /* 0x3eb0f5ff000b7882 */ /* 0x000fe20000000000 */
[----:B------:R-:W-:Y:S01]  /*3fa0*/  SHF.R.U32.HI R7, RZ, 0x14, R7 ;  /* 0x00000014ff077819 */ /* 0x000fe20000011607 */
[----:B------:R-:W-:Y:S01]  /*3fb0*/  UMOV UR12, 0x3b39803f ;  /* 0x3b39803f000c7882 */ /* 0x000fe20000000000 */
[----:B------:R-:W-:-:S07]  /*3fc0*/  UMOV UR13, 0x3c7abc9e ;  /* 0x3c7abc9e000d7882 */ /* 0x000fce0000000000 */
[----:B------:R-:W-:-:S10]  /*3fd0*/  @!P0 DMUL R34, R10, 1.80143985094819840000e+16 ;  /* 0x435000000a228828 */ /* 0x000fd40000000000 */
[----:B------:R-:W-:Y:S01]  /*3fe0*/  @!P0 IMAD.MOV.U32 R11, RZ, RZ, R35 ;  /* 0x000000ffff0b8224 */ /* 0x000fe200078e0023 */
[----:B------:R-:W-:Y:S01]  /*3ff0*/  @!P0 LEA.HI R7, R35, 0xffffffca, RZ, 0xc ;  /* 0xffffffca23078811 */ /* 0x000fe200078f60ff */
[----:B------:R-:W-:-:S03]  /*4000*/  @!P0 IMAD.MOV.U32 R10, RZ, RZ, R34 ;  /* 0x000000ffff0a8224 */ /* 0x000fc600078e0022 */
[----:B------:R-:W-:Y:S01]  /*4010*/  LOP3.LUT R11, R11, 0x800fffff, RZ, 0xc0, !PT ;  /* 0x800fffff0b0b7812 */ /* 0x000fe200078ec0ff */
[----:B------:R-:W-:-:S03]  /*4020*/  IMAD.MOV.U32 R40, RZ, RZ, R10 ;  /* 0x000000ffff287224 */ /* 0x000fc600078e000a */
[----:B------:R-:W-:-:S04]  /*4030*/  LOP3.LUT R11, R11, 0x3ff00000, RZ, 0xfc, !PT ;  /* 0x3ff000000b0b7812 */ /* 0x000fc800078efcff */
[----:B------:R-:W-:Y:S01]  /*4040*/  ISETP.GE.U32.AND P1, PT, R11, 0x3ff6a09f, PT ;  /* 0x3ff6a09f0b00780c */ /* 0x000fe20003f26070 */
[----:B------:R-:W-:-:S12]  /*4050*/  IMAD.MOV.U32 R41, RZ, RZ, R11 ;  /* 0x000000ffff297224 */ /* 0x000fd800078e000b */
[----:B------:R-:W-:-:S05]  /*4060*/  @P1 VIADD R10, R41, 0xfff00000 ;  /* 0xfff00000290a1836 */ /* 0x000fca0000000000 */
[----:B------:R-:W-:Y:S01]  /*4070*/  @P1 MOV R41, R10 ;  /* 0x0000000a00291202 */ /* 0x000fe20000000f00 */
[----:B------:R-:W-:-:S05]  /*4080*/  IMAD.MOV.U32 R10, RZ, RZ, RZ ;  /* 0x000000ffff0a7224 */ /* 0x000fca00078e00ff */
[C---:B------:R-:W-:Y:S02]  /*4090*/  DADD R36, R40.reuse, 1 ;  /* 0x3ff0000028247429 */ /* 0x040fe40000000000 */
[----:B------:R-:W-:-:S04]  /*40a0*/  DADD R40, R40, -1 ;  /* 0xbff0000028287429 */ /* 0x000fc80000000000 */
[----:B------:R-:W0:Y:S02]  /*40b0*/  MUFU.RCP64H R11, R37 ;  /* 0x00000025000b7308 */ /* 0x000e240000001800 */
[----:B0-----:R-:W-:-:S08]  /*40c0*/  DFMA R38, -R36, R10, 1 ;  /* 0x3ff000002426742b */ /* 0x001fd0000000010a */
[----:B------:R-:W-:-:S08]  /*40d0*/  DFMA R38, R38, R38, R38 ;  /* 0x000000262626722b */ /* 0x000fd00000000026 */
[----:B------:R-:W-:Y:S01]  /*40e0*/  DFMA R38, R10, R38, R10 ;  /* 0x000000260a26722b */ /* 0x000fe2000000000a */
[----:B------:R-:W-:Y:S02]  /*40f0*/  IMAD.MOV.U32 R10, RZ, RZ, 0x41ad3b5a ;  /* 0x41ad3b5aff0a7424 */ /* 0x000fe400078e00ff */
[----:B------:R-:W-:-:S05]  /*4100*/  IMAD.MOV.U32 R11, RZ, RZ, 0x3ed0f5d2 ;  /* 0x3ed0f5d2ff0b7424 */ /* 0x000fca00078e00ff */
[----:B------:R-:W-:-:S08]  /*4110*/  DMUL R42, R40, R38 ;  /* 0x00000026282a7228 */ /* 0x000fd00000000000 */
[----:B------:R-:W-:-:S08]  /*4120*/  DFMA R42, R40, R38, R42 ;  /* 0x00000026282a722b */ /* 0x000fd0000000002a */
[----:B------:R-:W-:Y:S02]  /*4130*/  DMUL R44, R42, R42 ;  /* 0x0000002a2a2c7228 */ /* 0x000fe40000000000 */
[----:B------:R-:W-:-:S06]  /*4140*/  DADD R36, R40, -R42 ;  /* 0x0000000028247229 */ /* 0x000fcc000000082a */
[----:B------:R-:W-:Y:S01]  /*4150*/  DFMA R10, R44, UR10, R10 ;  /* 0x0000000a2c0a7c2b */ /* 0x000fe2000800000a */
        /* <DEDUP_REMOVED lines=16> */
[----:B------:R-:W-:Y:S01]  /*4260*/  DFMA R10, R44, R10, UR10 ;  /* 0x0000000a2c0a7e2b */ /* 0x000fe2000800000a */
[----:B------:R-:W-:Y:S01]  /*4270*/  UMOV UR10, 0x99999dfb ;  /* 0x99999dfb000a7882 */ /* 0x000fe20000000000 */
[----:B------:R-:W-:-:S06]  /*4280*/  UMOV UR11, 0x3f899999 ;  /* 0x3f899999000b7882 */ /* 0x000fcc0000000000 */
[----:B------:R-:W-:Y:S01]  /*4290*/  DFMA R10, R44, R10, UR10 ;  /* 0x0000000a2c0a7e2b */ /* 0x000fe2000800000a */
[----:B------:R-:W-:Y:S01]  /*42a0*/  UMOV UR10, 0x55555555 ;  /* 0x55555555000a7882 */ /* 0x000fe20000000000 */
[----:B------:R-:W-:-:S06]  /*42b0*/  UMOV UR11, 0x3fb55555 ;  /* 0x3fb55555000b7882 */ /* 0x000fcc0000000000 */
[----:B------:R-:W-:-:S08]  /*42c0*/  DFMA R40, R44, R10, UR10 ;  /* 0x0000000a2c287e2b */ /* 0x000fd0000800000a */
[----:B------:R-:W-:Y:S01]  /*42d0*/  DADD R38, -R40, UR10 ;  /* 0x0000000a28267e29 */ /* 0x000fe20008000100 */
[----:B------:R-:W-:Y:S01]  /*42e0*/  UMOV UR10, 0xb9e7b0 ;  /* 0x00b9e7b0000a7882 */ /* 0x000fe20000000000 */
[----:B------:R-:W-:-:S06]  /*42f0*/  UMOV UR11, 0x3c46a4cb ;  /* 0x3c46a4cb000b7882 */ /* 0x000fcc0000000000 */
[----:B------:R-:W-:Y:S02]  /*4300*/  DFMA R38, R44, R10, R38 ;  /* 0x0000000a2c26722b */ /* 0x000fe40000000026 */
[----:B------:R-:W-:-:S06]  /*4310*/  DMUL R10, R42, R42 ;  /* 0x0000002a2a0a7228 */ /* 0x000fcc0000000000 */
[----:B------:R-:W-:Y:S01]  /*4320*/  DADD R38, R38, -UR10 ;  /* 0x8000000a26267e29 */ /* 0x000fe20008000000 */
[----:B------:R-:W-:Y:S01]  /*4330*/  UMOV UR10, 0x80000000 ;  /* 0x80000000000a7882 */ /* 0x000fe20000000000 */
[C---:B------:R-:W-:Y:S01]  /*4340*/  DFMA R34, R42.reuse, R42, -R10 ;  /* 0x0000002a2a22722b */ /* 0x040fe2000000080a */
[----:B------:R-:W-:Y:S01]  /*4350*/  UMOV UR11, 0x43300000 ;  /* 0x43300000000b7882 */ /* 0x000fe20000000000 */
[----:B------:R-:W-:-:S06]  /*4360*/  DMUL R44, R42, R10 ;  /* 0x0000000a2a2c7228 */ /* 0x000fcc0000000000 */
[C---:B------:R-:W-:Y:S02]  /*4370*/  DFMA R46, R42.reuse, R46, R34 ;  /* 0x0000002e2a2e722b */ /* 0x040fe40000000022 */
[----:B------:R-:W-:-:S08]  /*4380*/  DFMA R34, R42, R10, -R44 ;  /* 0x0000000a2a22722b */ /* 0x000fd0000000082c */
[----:B------:R-:W-:Y:S02]  /*4390*/  DFMA R34, R36, R10, R34 ;  /* 0x0000000a2422722b */ /* 0x000fe40000000022 */
[----:B------:R-:W-:-:S06]  /*43a0*/  DADD R10, R40, R38 ;  /* 0x00000000280a7229 */ /* 0x000fcc0000000026 */
[----:B------:R-:W-:Y:S02]  /*43b0*/  DFMA R34, R42, R46, R34 ;  /* 0x0000002e2a22722b */ /* 0x000fe40000000022 */
[----:B------:R-:W-:Y:S02]  /*43c0*/  DADD R46, R40, -R10 ;  /* 0x00000000282e7229 */ /* 0x000fe4000000080a */
[----:B------:R-:W-:-:S06]  /*43d0*/  DMUL R40, R10, R44 ;  /* 0x0000002c0a287228 */ /* 0x000fcc0000000000 */
[----:B------:R-:W-:Y:S02]  /*43e0*/  DADD R46, R38, R46 ;  /* 0x00000000262e7229 */ /* 0x000fe4000000002e */
        /* <DEDUP_REMOVED lines=9> */
[C---:B------:R-:W-:Y:S01]  /*4480*/  IADD3 R10, PT, PT, R7.reuse, -0x3ff, RZ ;  /* 0xfffffc01070a7810 */ /* 0x040fe20007ffe0ff */
[----:B------:R-:W-:Y:S02]  /*4490*/  @P1 VIADD R10, R7, 0xfffffc02 ;  /* 0xfffffc02070a1836 */ /* 0x000fe40000000000 */
[----:B------:R-:W-:-:S04]  /*44a0*/  IMAD.MOV.U32 R11, RZ, RZ, 0x43300000 ;  /* 0x43300000ff0b7424 */ /* 0x000fc800078e00ff */
[----:B------:R-:W-:Y:S01]  /*44b0*/  DADD R40, R40, R42 ;  /* 0x0000000028287229 */ /* 0x000fe2000000002a */
[----:B------:R-:W-:-:S06]  /*44c0*/  LOP3.LUT R10, R10, 0x80000000, RZ, 0x3c, !PT ;  /* 0x800000000a0a7812 */ /* 0x000fcc00078e3cff */
[----:B------:R-:W-:Y:S01]  /*44d0*/  DADD R38, R10, -UR10 ;  /* 0x8000000a0a267e29 */ /* 0x000fe20008000000 */
[----:B------:R-:W-:Y:S01]  /*44e0*/  UMOV UR10, 0xfefa39ef ;  /* 0xfefa39ef000a7882 */ /* 0x000fe20000000000 */
[----:B------:R-:W-:Y:S01]  /*44f0*/  DADD R36, R36, R40 ;  /* 0x0000000024247229 */ /* 0x000fe20000000028 */
[----:B------:R-:W-:-:S07]  /*4500*/  UMOV UR11, 0x3fe62e42 ;  /* 0x3fe62e42000b7882 */ /* 0x000fce0000000000 */
[----:B------:R-:W-:-:S08]  /*4510*/  DADD R40, R34, R36 ;  /* 0x0000000022287229 */ /* 0x000fd00000000024 */
[--C-:B------:R-:W-:Y:S02]  /*4520*/  DFMA R10, R38, UR10, R40.reuse ;  /* 0x0000000a260a7c2b */ /* 0x100fe40008000028 */
[----:B------:R-:W-:-:S06]  /*4530*/  DADD R42, R34, -R40 ;  /* 0x00000000222a7229 */ /* 0x000fcc0000000828 */
[----:B------:R-:W-:Y:S02]  /*4540*/  DFMA R34, R38, -UR10, R10 ;  /* 0x8000000a26227c2b */ /* 0x000fe4000800000a */
[----:B------:R-:W-:-:S06]  /*4550*/  DADD R42, R36, R42 ;  /* 0x00000000242a7229 */ /* 0x000fcc000000002a */
[----:B------:R-:W-:-:S08]  /*4560*/  DADD R34, -R40, R34 ;  /* 0x0000000028227229 */ /* 0x000fd00000000122 */
[----:B------:R-:W-:Y:S01]  /*4570*/  DADD R42, R42, -R34 ;  /* 0x000000002a2a7229 */ /* 0x000fe20000000822 */
[----:B------:R-:W-:Y:S02]  /*4580*/  IMAD.MOV.U32 R35, RZ, RZ, R9 ;  /* 0x000000ffff237224 */ /* 0x000fe400078e0009 */
[----:B------:R-:W-:Y:S02]  /*4590*/  IMAD.U32 R34, RZ, RZ, UR4 ;  /* 0x00000004ff227e24 */ /* 0x000fe4000f8e00ff */
[C---:B------:R-:W-:Y:S01]  /*45a0*/  IMAD.SHL.U32 R7, R35.reuse, 0x2, RZ ;  /* 0x0000000223077824 */ /* 0x040fe200078e00ff */
[----:B------:R-:W-:Y:S02]  /*45b0*/  LOP3.LUT R9, R35, 0xff0fffff, RZ, 0xc0, !PT ;  /* 0xff0fffff23097812 */ /* 0x000fe400078ec0ff */
[----:B------:R-:W-:Y:S01]  /*45c0*/  DFMA R38, R38, UR12, R42 ;  /* 0x0000000c26267c2b */ /* 0x000fe2000800002a */
[----:B------:R-:W-:Y:S02]  /*45d0*/  MOV R40, R34 ;  /* 0x0000002200287202 */ /* 0x000fe40000000f00 */
[----:B------:R-:W-:-:S04]  /*45e0*/  ISETP.GT.U32.AND P0, PT, R7, -0x2000001, PT ;  /* 0xfdffffff0700780c */ /* 0x000fc80003f04070 */
[----:B------:R-:W-:Y:S01]  /*45f0*/  SEL R41, R9, R35, P0 ;  /* 0x0000002309297207 */ /* 0x000fe20000000000 */
[----:B------:R-:W-:-:S08]  /*4600*/  DADD R36, R10, R38 ;  /* 0x000000000a247229 */ /* 0x000fd00000000026 */
[----:B------:R-:W-:Y:S02]  /*4610*/  DADD R10, R10, -R36 ;  /* 0x000000000a0a7229 */ /* 0x000fe40000000824 */
[----:B------:R-:W-:-:S06]  /*4620*/  DMUL R34, R36, R40 ;  /* 0x0000002824227228 */ /* 0x000fcc0000000000 */
[----:B------:R-:W-:Y:S02]  /*4630*/  DADD R10, R38, R10 ;  /* 0x00000000260a7229 */ /* 0x000fe4000000000a */
[----:B------:R-:W-:Y:S01]  /*4640*/  DFMA R36, R36, R40, -R34 ;  /* 0x000000282424722b */ /* 0x000fe20000000822 */
[----:B------:R-:W-:Y:S02]  /*4650*/  IMAD.MOV.U32 R38, RZ, RZ, 0x652b82fe ;  /* 0x652b82feff267424 */ /* 0x000fe400078e00ff */
[----:B------:R-:W-:-:S05]  /*4660*/  IMAD.MOV.U32 R39, RZ, RZ, 0x3ff71547 ;  /* 0x3ff71547ff277424 */ /* 0x000fca00078e00ff */
[----:B------:R-:W-:-:S08]  /*4670*/  DFMA R36, R10, R40, R36 ;  /* 0x000000280a24722b */ /* 0x000fd00000000024 */
[----:B------:R-:W-:-:S08]  /*4680*/  DADD R40, R34, R36 ;  /* 0x0000000022287229 */ /* 0x000fd00000000024 */
[----:B------:R-:W-:Y:S02]  /*4690*/  DFMA R38, R40, R38, 6.75539944105574400000e+15 ;  /* 0x433800002826742b */ /* 0x000fe40000000026 */
[----:B------:R-:W-:Y:S01]  /*46a0*/  FSETP.GEU.AND P0, PT, |R41|, 4.1917929649353027344, PT ;  /* 0x4086232b2900780b */ /* 0x000fe20003f0e200 */
[----:B------:R-:W-:-:S05]  /*46b0*/  DADD R34, R34, -R40 ;  /* 0x0000000022227229 */ /* 0x000fca0000000828 */
[----:B------:R-:W-:-:S03]  /*46c0*/  DADD R10, R38, -6.75539944105574400000e+15 ;  /* 0xc3380000260a7429 */ /* 0x000fc60000000000 */
[----:B------:R-:W-:-:S05]  /*46d0*/  DADD R34, R36, R34 ;  /* 0x0000000024227229 */ /* 0x000fca0000000022 */
[----:B------:R-:W-:Y:S01]  /*46e0*/  DFMA R42, R10, -UR10, R40 ;  /* 0x8000000a0a2a7c2b */ /* 0x000fe20008000028 */
[----:B------:R-:W-:Y:S01]  /*46f0*/  UMOV UR10, 0x3b39803f ;  /* 0x3b39803f000a7882 */ /* 0x000fe20000000000 */
[----:B------:R-:W-:-:S06]  /*4700*/  UMOV UR11, 0x3c7abc9e ;  /* 0x3c7abc9e000b7882 */ /* 0x000fcc0000000000 */
        /* <DEDUP_REMOVED lines=32> */
[----:B------:R-:W-:Y:S01]  /*4910*/  IMAD R37, R38, 0x100000, R11 ;  /* 0x0010000026257824 */ /* 0x000fe200078e020b */
[----:B------:R-:W-:Y:S01]  /*4920*/  MOV R36, R10 ;  /* 0x0000000a00247202 */ /* 0x000fe20000000f00 */
[----:B------:R-:W-:Y:S06]  /*4930*/  @!P0 BRA `(.L_x_475) ;  /* 0x0000000000308947 */ /* 0x000fec0003800000 */
[----:B------:R-:W-:Y:S01]  /*4940*/  FSETP.GEU.AND P0, PT, |R41|, 4.2275390625, PT ;  /* 0x408748002900780b */ /* 0x000fe20003f0e200 */
[C---:B------:R-:W-:Y:S02]  /*4950*/  DADD R36, R40.reuse, +INF ;  /* 0x7ff0000028247429 */ /* 0x040fe40000000000 */
[----:B------:R-:W-:-:S08]  /*4960*/  DSETP.GEU.AND P1, PT, R40, RZ, PT ;  /* 0x000000ff2800722a */ /* 0x000fd00003f2e000 */
[----:B------:R-:W-:Y:S02]  /*4970*/  FSEL R36, R36, RZ, P1 ;  /* 0x000000ff24247208 */ /* 0x000fe40000800000 */
[----:B------:R-:W-:Y:S02]  /*4980*/  @!P0 LEA.HI R7, R38, R38, RZ, 0x1 ;  /* 0x0000002626078211 */ /* 0x000fe400078f08ff */
[----:B------:R-:W-:Y:S02]  /*4990*/  FSEL R37, R37, RZ, P1 ;  /* 0x000000ff25257208 */ /* 0x000fe40000800000 */
[----:B------:R-:W-:-:S05]  /*49a0*/  @!P0 SHF.R.S32.HI R7, RZ, 0x1, R7 ;  /* 0x00000001ff078819 */ /* 0x000fca0000011407 */
[----:B------:R-:W-:Y:S02]  /*49b0*/  @!P0 IMAD.IADD R9, R38, 0x1, -R7 ;  /* 0x0000000126098824 */ /* 0x000fe400078e0a07 */
[----:B------:R-:W-:Y:S02]  /*49c0*/  @!P0 IMAD R11, R7, 0x100000, R11 ;  /* 0x00100000070b8824 */ /* 0x000fe400078e020b */
[----:B------:R-:W-:Y:S01]  /*49d0*/  @!P0 IMAD.MOV.U32 R38, RZ, RZ, RZ ;  /* 0x000000ffff268224 */ /* 0x000fe200078e00ff */
[----:B------:R-:W-:-:S06]  /*49e0*/  @!P0 LEA R39, R9, 0x3ff00000, 0x14 ;  /* 0x3ff0000009278811 */ /* 0x000fcc00078ea0ff */
[----:B------:R-:W-:-:S11]  /*49f0*/  @!P0 DMUL R36, R10, R38 ;  /* 0x000000260a248228 */ /* 0x000fd60000000000 */
.L_x_475:
[----:B------:R-:W-:Y:S01]  /*4a00*/  DFMA R34, R34, R36, R36 ;  /* 0x000000242222722b */ /* 0x000fe20000000024 */
[----:B------:R-:W-:Y:S01]  /*4a10*/  IMAD.MOV.U32 R9, RZ, RZ, 0x0 ;  /* 0x00000000ff097424 */ /* 0x000fe200078e00ff */
[----:B------:R-:W-:-:S08]  /*4a20*/  DSETP.NEU.AND P0, PT, |R36|, +INF , PT ;  /* 0x7ff000002400742a */ /* 0x000fd00003f0d200 */
[----:B------:R-:W-:Y:S02]  /*4a30*/  FSEL R10, R36, R34, !P0 ;  /* 0x00000022240a7208 */ /* 0x000fe40004000000 */
[----:B------:R-:W-:Y:S01]  /*4a40*/  FSEL R7, R37, R35, !P0 ;  /* 0x0000002325077208 */ /* 0x000fe20004000000 */
[----:B------:R-:W-:Y:S06]  /*4a50*/  RET.REL.NODEC R8 `(_Z19boundary_correctionPdS_S_S_S_S_PKdiiiiddd) ;  /* 0xffffffb408687950 */ /* 0x000fec0003c3ffff */
.L_x_476:
        /* <DEDUP_REMOVED lines=10> */
.L_x_481:


//--------------------- .nv.shared.reserved.0     --------------------------
	.section	.nv.shared.reserved.0,"aw",@nobits
	.weak		__nv_reservedSMEM_offset_0_alias
	.size		__nv_reservedSMEM_offset_0_alias, 0, 64
	.other		__nv_reservedSMEM_offset_0_alias,@"STO_CUDA_RESERVED_SHARED STV_DEFAULT"
__nv_reservedSMEM_offset_0_alias:
	.zero		0
	.zero		64


//--------------------- .nv.constant0._Z7re_stepPdPKdPKbS1_S1_S1_S1_S1_S1_S1_iiidddi --------------------------
	.section	.nv.constant0._Z7re_stepPdPKdPKbS1_S1_S1_S1_S1_S1_S1_iiidddi,"a",@progbits
	.sectionflags	@""
	.align	4
.nv.constant0._Z7re_stepPdPKdPKbS1_S1_S1_S1_S1_S1_S1_iiidddi:
	.zero		1020


//--------------------- .nv.constant0._Z19boundary_correctionPdS_S_S_S_S_PKdiiiiddd --------------------------
	.section	.nv.constant0._Z19boundary_correctionPdS_S_S_S_S_PKdiiiiddd,"a",@progbits
	.sectionflags	@""
	.align	4
.nv.constant0._Z19boundary_correctionPdS_S_S_S_S_PKdiiiiddd:
	.zero		992


//--------------------- SYMBOLS --------------------------

	.type		.nv.reservedSmem.offset0,@object
	.size		.nv.reservedSmem.offset0,0x4
